def matmul_kernel(
    a_ptr,
    b_ptr,
    c_ptr,
    M,
    N,
    K,
    stride_am,
    stride_ak,
    stride_bk,
    stride_bn,
    stride_cm,
    stride_cn,
    BLOCK_M: tl.constexpr,
    BLOCK_N: tl.constexpr,
    BLOCK_K: tl.constexpr,
    GROUP_M: tl.constexpr,
):
    pid = tl.program_id(axis=0)
    num_pid_m = tl.cdiv(M, BLOCK_M)
    num_pid_n = tl.cdiv(N, BLOCK_N)
    num_pid_in_group = GROUP_M * num_pid_n
    group_id = pid // num_pid_in_group
    first_pid_m = group_id * GROUP_M
    group_size_m = min(num_pid_m - first_pid_m, GROUP_M)
    pid_m = first_pid_m + ((pid % num_pid_in_group) % group_size_m)
    pid_n = (pid % num_pid_in_group) // group_size_m

    offs_am = (pid_m * BLOCK_M + tl.arange(0, BLOCK_M)) % M
    offs_bn = (pid_n * BLOCK_N + tl.arange(0, BLOCK_N)) % N
    offs_k = tl.arange(0, BLOCK_K)
    a_ptrs = a_ptr + offs_am[:, None] * stride_am + offs_k[None, :] * stride_ak
    b_ptrs = b_ptr + offs_k[:, None] * stride_bk + offs_bn[None, :] * stride_bn

    acc = tl.zeros((BLOCK_M, BLOCK_N), dtype=tl.float32)
    for kk in range(0, tl.cdiv(K, BLOCK_K)):
        a = tl.load(a_ptrs, mask=offs_k[None, :] < K - kk * BLOCK_K, other=0.0)
        b = tl.load(b_ptrs, mask=offs_k[:, None] < K - kk * BLOCK_K, other=0.0)
        acc = tl.dot(a, b, acc)
        a_ptrs += BLOCK_K * stride_ak
        b_ptrs += BLOCK_K * stride_bk

    c = acc.to(c_ptr.dtype.element_ty)
    offs_cm = pid_m * BLOCK_M + tl.arange(0, BLOCK_M)
    offs_cn = pid_n * BLOCK_N + tl.arange(0, BLOCK_N)
    c_ptrs = c_ptr + offs_cm[:, None] * stride_cm + offs_cn[None, :] * stride_cn
    mask = (offs_cm[:, None] < M) & (offs_cn[None, :] < N)
    tl.store(c_ptrs, c, mask=mask)

# config = {"BLOCK_K": 64, "BLOCK_M": 64, "BLOCK_N": 512, "GROUP_M": 4, "arch": "sm_100", "dtype": "fp16", "num_ctas": 1, "num_stages": 3, "num_warps": 4}
# arch = sm_100


// ===== COMPILED SASS (sm_100a) =====

	.target	sm_100a

	.elftype	@"ET_EXEC"


//--------------------- .note.nv.tkinfo           --------------------------
	.section	.note.nv.tkinfo,"",@"SHT_NOTE"
	.sectionflags	@"SHF_NOTE_NV_TKINFO"
	.tkinfo
        /*0018*/ 	.word	0x00000081
        /*0030*/ 	.string	""
        /*0030*/ 	.string	"ptxas-blackwell"
        /*0030*/ 	.string	"Cuda compilation tools, release 12.9, V12.9.86"
        /*0030*/ 	.string	"Build cuda_12.9.r12.9/compiler.36037853_0"
        /*0030*/ 	.string	"-v  -suppress-debug-info  -lineinfo  -arch sm_100a "



//--------------------- .note.nv.cuver            --------------------------
	.section	.note.nv.cuver,"",@"SHT_NOTE"
	.sectionflags	@"SHF_NOTE_NV_CUVER"
        /*0018*/ 	.short	0x0001
        /*001a*/ 	.short	0x0064
        /*001c*/ 	.short	0x0001
        /*001e*/ 	.short	0x0000
        /*0020*/ 	.short	0x0001
        /*0022*/ 	.short	0x0000


//--------------------- .nv.info                  --------------------------
	.section	.nv.info,"",@"SHT_CUDA_INFO"
	.align	4


	//----- nvinfo : EIATTR_REGCOUNT
	.align		4
        /*0000*/ 	.byte	0x04, 0x2f
        /*0002*/ 	.short	(.L_4 - .L_3)
	.align		4
.L_3:
        /*0004*/ 	.word	index@(matmul_kernel)
        /*0008*/ 	.word	0x00000060


	//----- nvinfo : EIATTR_FRAME_SIZE
	.align		4
.L_4:
        /*000c*/ 	.byte	0x04, 0x11
        /*000e*/ 	.short	(.L_6 - .L_5)
	.align		4
.L_5:
        /*0010*/ 	.word	index@($__internal_2_$__cuda_sm10x_tcgen05_guardrail_trap_unallocated_columns_being_dealloced)
        /*0014*/ 	.word	0x00001040


	//----- nvinfo : EIATTR_FRAME_SIZE
	.align		4
.L_6:
        /*0018*/ 	.byte	0x04, 0x11
        /*001a*/ 	.short	(.L_8 - .L_7)
	.align		4
.L_7:
        /*001c*/ 	.word	index@($__internal_1_$__cuda_sm10x_tcgen05_guardrail_trap_phase_invalid_during_alloc)
        /*0020*/ 	.word	0x00001040


	//----- nvinfo : EIATTR_FRAME_SIZE
	.align		4
.L_8:
        /*0024*/ 	.byte	0x04, 0x11
        /*0026*/ 	.short	(.L_10 - .L_9)
	.align		4
.L_9:
        /*0028*/ 	.word	index@($__internal_0_$__cuda_sm10x_tcgen05_guardrail_trap_col_being_dealloced_not_returned_by_alloc)
        /*002c*/ 	.word	0x00001040


	//----- nvinfo : EIATTR_FRAME_SIZE
	.align		4
.L_10:
        /*0030*/ 	.byte	0x04, 0x11
        /*0032*/ 	.short	(.L_12 - .L_11)
	.align		4
.L_11:
        /*0034*/ 	.word	index@(matmul_kernel)
        /*0038*/ 	.word	0x00001040


	//----- nvinfo : EIATTR_MIN_STACK_SIZE
	.align		4
.L_12:
        /*003c*/ 	.byte	0x04, 0x12
        /*003e*/ 	.short	(.L_14 - .L_13)
	.align		4
.L_13:
        /*0040*/ 	.word	index@(matmul_kernel)
        /*0044*/ 	.word	0x00001040
.L_14:


//--------------------- .nv.info.matmul_kernel    --------------------------
	.section	.nv.info.matmul_kernel,"",@"SHT_CUDA_INFO"
	.sectionflags	@""
	.align	4


	//----- nvinfo : EIATTR_CUDA_API_VERSION
	.align		4
        /*0000*/ 	.byte	0x04, 0x37
        /*0002*/ 	.short	(.L_16 - .L_15)
.L_15:
        /*0004*/ 	.word	0x00000081


	//----- nvinfo : EIATTR_KPARAM_INFO
	.align		4
.L_16:
        /*0008*/ 	.byte	0x04, 0x17
        /*000a*/ 	.short	(.L_18 - .L_17)
.L_17:
        /*000c*/ 	.word	0x00000000
        /*0010*/ 	.short	0x000d
        /*0012*/ 	.short	0x0048
        /*0014*/ 	.byte	0x00, 0xf4, 0x21, 0x00


	//----- nvinfo : EIATTR_KPARAM_INFO
	.align		4
.L_18:
        /*0018*/ 	.byte	0x04, 0x17
        /*001a*/ 	.short	(.L_20 - .L_19)
.L_19:
        /*001c*/ 	.word	0x00000000
        /*0020*/ 	.short	0x000c
        /*0022*/ 	.short	0x0040
        /*0024*/ 	.byte	0x00, 0xf4, 0x21, 0x00


	//----- nvinfo : EIATTR_KPARAM_INFO
	.align		4
.L_20:
        /*0028*/ 	.byte	0x04, 0x17
        /*002a*/ 	.short	(.L_22 - .L_21)
.L_21:
        /*002c*/ 	.word	0x00000000
        /*0030*/ 	.short	0x000b
        /*0032*/ 	.short	0x0038
        /*0034*/ 	.byte	0x00, 0xf0, 0x11, 0x00


	//----- nvinfo : EIATTR_KPARAM_INFO
	.align		4
.L_22:
        /*0038*/ 	.byte	0x04, 0x17
        /*003a*/ 	.short	(.L_24 - .L_23)
.L_23:
        /*003c*/ 	.word	0x00000000
        /*0040*/ 	.short	0x000a
        /*0042*/ 	.short	0x0034
        /*0044*/ 	.byte	0x00, 0xf0, 0x11, 0x00


	//----- nvinfo : EIATTR_KPARAM_INFO
	.align		4
.L_24:
        /*0048*/ 	.byte	0x04, 0x17
        /*004a*/ 	.short	(.L_26 - .L_25)
.L_25:
        /*004c*/ 	.word	0x00000000
        /*0050*/ 	.short	0x0009
        /*0052*/ 	.short	0x0030
        /*0054*/ 	.byte	0x00, 0xf0, 0x11, 0x00


	//----- nvinfo : EIATTR_KPARAM_INFO
	.align		4
.L_26:
        /*0058*/ 	.byte	0x04, 0x17
        /*005a*/ 	.short	(.L_28 - .L_27)
.L_27:
        /*005c*/ 	.word	0x00000000
        /*0060*/ 	.short	0x0008
        /*0062*/ 	.short	0x002c
        /*0064*/ 	.byte	0x00, 0xf0, 0x11, 0x00


	//----- nvinfo : EIATTR_KPARAM_INFO
	.align		4
.L_28:
        /*0068*/ 	.byte	0x04, 0x17
        /*006a*/ 	.short	(.L_30 - .L_29)
.L_29:
        /*006c*/ 	.word	0x00000000
        /*0070*/ 	.short	0x0007
        /*0072*/ 	.short	0x0028
        /*0074*/ 	.byte	0x00, 0xf0, 0x11, 0x00


	//----- nvinfo : EIATTR_KPARAM_INFO
	.align		4
.L_30:
        /*0078*/ 	.byte	0x04, 0x17
        /*007a*/ 	.short	(.L_32 - .L_31)
.L_31:
        /*007c*/ 	.word	0x00000000
        /*0080*/ 	.short	0x0006
        /*0082*/ 	.short	0x0024
        /*0084*/ 	.byte	0x00, 0xf0, 0x11, 0x00


	//----- nvinfo : EIATTR_KPARAM_INFO
	.align		4
.L_32:
        /*0088*/ 	.byte	0x04, 0x17
        /*008a*/ 	.short	(.L_34 - .L_33)
.L_33:
        /*008c*/ 	.word	0x00000000
        /*0090*/ 	.short	0x0005
        /*0092*/ 	.short	0x0020
        /*0094*/ 	.byte	0x00, 0xf0, 0x11, 0x00


	//----- nvinfo : EIATTR_KPARAM_INFO
	.align		4
.L_34:
        /*0098*/ 	.byte	0x04, 0x17
        /*009a*/ 	.short	(.L_36 - .L_35)
.L_35:
        /*009c*/ 	.word	0x00000000
        /*00a0*/ 	.short	0x0004
        /*00a2*/ 	.short	0x001c
        /*00a4*/ 	.byte	0x00, 0xf0, 0x11, 0x00


	//----- nvinfo : EIATTR_KPARAM_INFO
	.align		4
.L_36:
        /*00a8*/ 	.byte	0x04, 0x17
        /*00aa*/ 	.short	(.L_38 - .L_37)
.L_37:
        /*00ac*/ 	.word	0x00000000
        /*00b0*/ 	.short	0x0003
        /*00b2*/ 	.short	0x0018
        /*00b4*/ 	.byte	0x00, 0xf0, 0x11, 0x00


	//----- nvinfo : EIATTR_KPARAM_INFO
	.align		4
.L_38:
        /*00b8*/ 	.byte	0x04, 0x17
        /*00ba*/ 	.short	(.L_40 - .L_39)
.L_39:
        /*00bc*/ 	.word	0x00000000
        /*00c0*/ 	.short	0x0002
        /*00c2*/ 	.short	0x0010
        /*00c4*/ 	.byte	0x00, 0xf4, 0x21, 0x00


	//----- nvinfo : EIATTR_KPARAM_INFO
	.align		4
.L_40:
        /*00c8*/ 	.byte	0x04, 0x17
        /*00ca*/ 	.short	(.L_42 - .L_41)
.L_41:
        /*00cc*/ 	.word	0x00000000
        /*00d0*/ 	.short	0x0001
        /*00d2*/ 	.short	0x0008
        /*00d4*/ 	.byte	0x00, 0xf4, 0x21, 0x00


	//----- nvinfo : EIATTR_KPARAM_INFO
	.align		4
.L_42:
        /*00d8*/ 	.byte	0x04, 0x17
        /*00da*/ 	.short	(.L_44 - .L_43)
.L_43:
        /*00dc*/ 	.word	0x00000000
        /*00e0*/ 	.short	0x0000
        /*00e2*/ 	.short	0x0000
        /*00e4*/ 	.byte	0x00, 0xf4, 0x21, 0x00


	//----- nvinfo : EIATTR_AT_ENTRY_FRAGMENTS
	.align		4
.L_44:
        /*00e8*/ 	.byte	0x04, 0x4f
        /*00ea*/ 	.short	(.L_46 - .L_45)


	//   ....[0]....
.L_45:
        /*00ec*/ 	.word	0x00000004


	//----- nvinfo : EIATTR_RESERVED_SMEM_USED
	.align		4
.L_46:
        /*00f0*/ 	.byte	0x01, 0x41
	.zero		2


	//----- nvinfo : EIATTR_SPARSE_MMA_MASK
	.align		4
        /*00f4*/ 	.byte	0x03, 0x50
        /*00f6*/ 	.short	0x0000


	//----- nvinfo : EIATTR_TCGEN05_1CTA_USED
	.align		4
        /*00f8*/ 	.byte	0x01, 0x51
	.zero		2


	//----- nvinfo : EIATTR_MAXREG_COUNT
	.align		4
        /*00fc*/ 	.byte	0x03, 0x1b
        /*00fe*/ 	.short	0x00ff


	//----- nvinfo : EIATTR_NUM_BARRIERS
	.align		4
        /*0100*/ 	.byte	0x02, 0x4c
        /*0102*/ 	.byte	0x01
	.zero		1


	//----- nvinfo : EIATTR_ANNOTATIONS
	.align		4
        /*0104*/ 	.byte	0x04, 0x55
        /*0106*/ 	.short	(.L_48 - .L_47)


	//   ....[0]....
.L_47:
        /*0108*/ 	.word	0x00000001
        /*010c*/ 	.byte	0xc0, 0x0a, 0x00, 0x00, 0x01, 0x00, 0x00, 0x00, 0x00, 0x0b, 0x00, 0x00, 0x01, 0x00, 0x00, 0x00
        /* <DEDUP_REMOVED lines=2306> */
        /*913c*/ 	.byte	0x90, 0x9a, 0x03, 0x00, 0x01, 0x00, 0x00, 0x00, 0xa0, 0x9a, 0x03, 0x00


	//----- nvinfo : EIATTR_INT_WARP_WIDE_INSTR_OFFSETS
	.align		4
.L_48:
        /*9148*/ 	.byte	0x04, 0x31
        /*914a*/ 	.short	(.L_50 - .L_49)


	//   ....[0]....
.L_49:
        /*914c*/ 	.word	0x00009430


	//   ....[1]....
        /*9150*/ 	.word	0x00009440


	//   ....[2]....
        /*9154*/ 	.word	0x00016530


	//   ....[3]....
        /*9158*/ 	.word	0x0003a100


	//   ....[4]....
        /*915c*/ 	.word	0x0003a150


	//----- nvinfo : EIATTR_COOP_GROUP_MASK_REGIDS
	.align		4
.L_50:
        /*9160*/ 	.byte	0x04, 0x29
        /*9162*/ 	.short	(.L_52 - .L_51)


	//   ....[0]....
.L_51:
        /*9164*/ 	.word	0xffffffff


	//   ....[1]....
        /*9168*/ 	.word	0xffffffff


	//   ....[2]....
        /*916c*/ 	.word	0xffffffff


	//   ....[3]....
        /*9170*/ 	.word	0xffffffff


	//----- nvinfo : EIATTR_COOP_GROUP_INSTR_OFFSETS
	.align		4
.L_52:
        /*9174*/ 	.byte	0x04, 0x28
        /*9176*/ 	.short	(.L_54 - .L_53)


	//   ....[0]....
.L_53:
        /*9178*/ 	.word	0x00000070


	//   ....[1]....
        /*917c*/ 	.word	0x00000330


	//   ....[2]....
        /*9180*/ 	.word	0x00039f90


	//   ....[3]....
        /*9184*/ 	.word	0x0003a200


	//----- nvinfo : EIATTR_VRC_CTA_INIT_COUNT
	.align		4
.L_54:
        /*9188*/ 	.byte	0x02, 0x4a
        /*918a*/ 	.byte	0x80
	.zero		1


	//----- nvinfo : EIATTR_MBARRIER_INSTR_OFFSETS
	.align		4
        /*918c*/ 	.byte	0x04, 0x39
        /*918e*/ 	.short	(.L_56 - .L_55)


	//   ....[0]....
.L_55:
        /*9190*/ 	.word	0x00009910
        /*9194*/ 	.word	0x000000ff
        /*9198*/ 	.word	0x00000000
        /*919c*/ 	.short	0x0100
        /*919e*/ 	.byte	0x0e
	.zero		1


	//   ....[1]....
        /*91a0*/ 	.word	0x000165e0
        /*91a4*/ 	.word	0x000000ff
        /*91a8*/ 	.word	0x00024008
        /*91ac*/ 	.short	0x0100
        /*91ae*/ 	.byte	0x0a
	.zero		1


	//   ....[2]....
        /*91b0*/ 	.word	0x00025c60
        /*91b4*/ 	.word	0x000000ff
        /*91b8*/ 	.word	0x00000000
        /*91bc*/ 	.short	0x010a
        /*91be*/ 	.byte	0x0e
	.zero		1


	//   ....[3]....
        /*91c0*/ 	.word	0x0002f7f0
        /*91c4*/ 	.word	0x000000ff
        /*91c8*/ 	.word	0x00000000
        /*91cc*/ 	.short	0x010a
        /*91ce*/ 	.byte	0x0e
	.zero		1


	//   ....[4]....
        /*91d0*/ 	.word	0x0002f8b0
        /*91d4*/ 	.word	0x000000ff
        /*91d8*/ 	.word	0x00024000
        /*91dc*/ 	.short	0x0108
        /*91de*/ 	.byte	0x0a
	.zero		1


	//   ....[5]....
        /*91e0*/ 	.word	0x0002f920
        /*91e4*/ 	.word	0x000000ff
        /*91e8*/ 	.word	0x00024008
        /*91ec*/ 	.short	0x0108
        /*91ee*/ 	.byte	0x0a
	.zero		1


	//   ....[6]....
        /*91f0*/ 	.word	0x0003a220
        /*91f4*/ 	.word	0x000000ff
        /*91f8*/ 	.word	0x00000000
        /*91fc*/ 	.short	0x010a
        /*91fe*/ 	.byte	0x0e
	.zero		1


	//   ....[7]....
        /*9200*/ 	.word	0x0003a250
        /*9204*/ 	.word	0x000000ff
        /*9208*/ 	.word	0x00000000
        /*920c*/ 	.short	0x010a
        /*920e*/ 	.byte	0x0e
	.zero		1


	//----- nvinfo : EIATTR_NUM_MBARRIERS
	.align		4
.L_56:
        /*9210*/ 	.byte	0x03, 0x38
        /*9212*/ 	.short	0x0002


	//----- nvinfo : EIATTR_EXIT_INSTR_OFFSETS
	.align		4
        /*9214*/ 	.byte	0x04, 0x1c
        /*9216*/ 	.short	(.L_58 - .L_57)


	//   ....[0]....
.L_57:
        /*9218*/ 	.word	0x0003a210


	//----- nvinfo : EIATTR_REQNTID
	.align		4
.L_58:
        /*921c*/ 	.byte	0x04, 0x10
        /*921e*/ 	.short	(.L_60 - .L_59)
.L_59:
        /*9220*/ 	.word	0x00000080
        /*9224*/ 	.word	0x00000001
        /*9228*/ 	.word	0x00000001


	//----- nvinfo : EIATTR_CRS_STACK_SIZE
	.align		4
.L_60:
        /*922c*/ 	.byte	0x04, 0x1e
        /*922e*/ 	.short	(.L_62 - .L_61)
.L_61:
        /*9230*/ 	.word	0x00000000


	//----- nvinfo : EIATTR_CBANK_PARAM_SIZE
	.align		4
.L_62:
        /*9234*/ 	.byte	0x03, 0x19
        /*9236*/ 	.short	0x0050


	//----- nvinfo : EIATTR_PARAM_CBANK
	.align		4
        /*9238*/ 	.byte	0x04, 0x0a
        /*923a*/ 	.short	(.L_64 - .L_63)
	.align		4
.L_63:
        /*923c*/ 	.word	index@(.nv.constant0.matmul_kernel)
        /*9240*/ 	.short	0x0380
        /*9242*/ 	.short	0x0050


	//----- nvinfo : EIATTR_SW_WAR
	.align		4
.L_64:
        /*9244*/ 	.byte	0x04, 0x36
        /*9246*/ 	.short	(.L_66 - .L_65)
.L_65:
        /*9248*/ 	.word	0x00000008
.L_66:


//--------------------- .nv.compat                --------------------------
	.section	.nv.compat,"",@"SHT_CUDA_COMPAT_INFO"
	.align	4
        /*0000*/ 	.byte	0x02, 0x02, 0x02, 0x00, 0x02, 0x05, 0x05, 0x00, 0x02, 0x03, 0x00, 0x00, 0x02, 0x06, 0x01, 0x00


//--------------------- .nv.callgraph             --------------------------
	.section	.nv.callgraph,"",@"SHT_CUDA_CALLGRAPH"
	.align	4
	.sectionentsize	8
	.align		4
        /*0000*/ 	.word	0x00000000
	.align		4
        /*0004*/ 	.word	0xffffffff
	.align		4
        /*0008*/ 	.word	0x00000000
	.align		4
        /*000c*/ 	.word	0xfffffffe
	.align		4
        /*0010*/ 	.word	0x00000000
	.align		4
        /*0014*/ 	.word	0xfffffffd
	.align		4
        /*0018*/ 	.word	0x00000000
	.align		4
        /*001c*/ 	.word	0xfffffffc


//--------------------- .text.matmul_kernel       --------------------------
	.section	.text.matmul_kernel,"ax",@progbits
	.align	128
        .global         matmul_kernel
        .type           matmul_kernel,@function
        .size           matmul_kernel,(.L_x_20 - matmul_kernel)
        .other          matmul_kernel,@"STO_CUDA_ENTRY STV_DEFAULT"
matmul_kernel:
.text.matmul_kernel:
[----:B------:R-:W0:Y:S01]  /*0000*/  LDC R1, c[0x0][0x37c] ;  /* 0x0000df00ff017b82 */ /* 0x000e220000000800 */
[----:B------:R-:W1:Y:S01]  /*0010*/  S2R R0, SR_TID.X ;  /* 0x0000000000007919 */ /* 0x000e620000002100 */
[----:B0-----:R-:W-:Y:S01]  /*0020*/  VIADD R1, R1, 0xffffefc0 ;  /* 0xffffefc001017836 */ /* 0x001fe20000000000 */
[----:B-1----:R-:W-:-:S13]  /*0030*/  ISETP.GE.U32.AND P0, PT, R0, 0x20, PT ;  /* 0x000000200000780c */ /* 0x002fda0003f06070 */
[----:B------:R-:W-:Y:S02]  /*0040*/  VOTEU.ANY UP0, P0 ;  /* 0x0000000000ff7886 */ /* 0x000fe40000000100 */
[----:B------:R-:W-:Y:S05]  /*0050*/  BRA.U UP0, `(.L_x_0) ;  /* 0x0000000100b87547 */ /* 0x000fea000b800000 */
[----:B------:R-:W0:Y:S01]  /*0060*/  S2UR UR6, SR_CgaCtaId ;  /* 0x00000000000679c3 */ /* 0x000e220000008800 */
[----:B------:R-:W-:Y:S01]  /*0070*/  NOP ;  /* 0x0000000000007918 */ /* 0x000fe20000000000 */
[----:B------:R-:W-:Y:S02]  /*0080*/  UMOV UR4, 0x40 ;  /* 0x0000004000047882 */ /* 0x000fe40000000000 */
[----:B0-----:R-:W-:-:S09]  /*0090*/  ULEA UR4, UR6, UR4, 0x18 ;  /* 0x0000000406047291 */ /* 0x001fd2000f8ec0ff */
[----:B------:R-:W0:Y:S01]  /*00a0*/  LDS.U8 R0, [UR4] ;  /* 0x00000004ff007984 */ /* 0x000e220008000000 */
[----:B------:R-:W-:Y:S02]  /*00b0*/  UMOV UR4, 0x400 ;  /* 0x0000040000047882 */ /* 0x000fe40000000000 */
[----:B------:R-:W-:Y:S01]  /*00c0*/  ULEA UR4, UR6, UR4, 0x18 ;  /* 0x0000000406047291 */ /* 0x000fe2000f8ec0ff */
[----:B0-----:R-:W-:-:S13]  /*00d0*/  ISETP.NE.AND P0, PT, R0, RZ, PT ;  /* 0x000000ff0000720c */ /* 0x001fda0003f05270 */
[----:B------:R-:W-:Y:S05]  /*00e0*/  @P0 BRA `(.L_x_1) ;  /* 0x00000000007c0947 */ /* 0x000fea0003800000 */
[----:B------:R-:W-:-:S13]  /*00f0*/  ELECT P0, URZ, PT ;  /* 0x0000000000ff782f */ /* 0x000fda0003800000 */
[----:B------:R-:W-:Y:S05]  /*0100*/  @!P0 BRA `(.L_x_2) ;  /* 0x0000000000848947 */ /* 0x000fea0003800000 */
[----:B------:R-:W-:Y:S01]  /*0110*/  UMOV UR5, 0x8 ;  /* 0x0000000800057882 */ /* 0x000fe20000000000 */
[----:B------:R-:W-:Y:S02]  /*0120*/  IMAD.MOV.U32 R4, RZ, RZ, 0x1 ;  /* 0x00000001ff047424 */ /* 0x000fe400078e00ff */
[----:B------:R-:W-:Y:S02]  /*0130*/  IMAD.MOV.U32 R5, RZ, RZ, 0xff ;  /* 0x000000ffff057424 */ /* 0x000fe400078e00ff */
[----:B------:R-:W-:Y:S04]  /*0140*/  DEPBAR.LE SB0, 0x36 ;  /* 0x00008d800000791a */ /* 0x000fe80000000000 */
[----:B------:R-:W0:Y:S02]  /*0150*/  UTCATOMSWS.FIND_AND_SET.ALIGN UP1, UR5, UR5 ;  /* 0x00000005000575e3 */ /* 0x000e240008020800 */
[----:B0-----:R-:W-:-:S04]  /*0160*/  PLOP3.LUT P0, PT, PT, PT, UP1, 0x80, 0x8 ;  /* 0x000000000008781c */ /* 0x001fc80003f0f018 */
[----:B------:R-:W-:-:S04]  /*0170*/  SEL R0, RZ, 0xffffffff, !P0 ;  /* 0xffffffffff007807 */ /* 0x000fc80004000000 */
[----:B------:R-:W-:Y:S01]  /*0180*/  ISETP.NE.AND P0, PT, R0, RZ, PT ;  /* 0x000000ff0000720c */ /* 0x000fe20003f05270 */
[----:B------:R-:W-:-:S12]  /*0190*/  IMAD.U32 R0, RZ, RZ, UR5 ;  /* 0x00000005ff007e24 */ /* 0x000fd8000f8e00ff */
[----:B------:R-:W-:Y:S05]  /*01a0*/  @P0 BRA `(.L_x_3) ;  /* 0x0000000000240947 */ /* 0x000fea0003800000 */
.L_x_4:
[----:B------:R-:W-:Y:S05]  /*01b0*/  NANOSLEEP 0x64 ;  /* 0x000000640000795d */ /* 0x000fea0003800000 */
[----:B------:R-:W-:-:S05]  /*01c0*/  UMOV UR5, 0x8 ;  /* 0x0000000800057882 */ /* 0x000fca0000000000 */
[----:B------:R-:W-:Y:S04]  /*01d0*/  DEPBAR.LE SB0, 0x36 ;  /* 0x00008d800000791a */ /* 0x000fe80000000000 */
[----:B------:R-:W0:Y:S02]  /*01e0*/  UTCATOMSWS.FIND_AND_SET.ALIGN UP1, UR5, UR5 ;  /* 0x00000005000575e3 */ /* 0x000e240008020800 */
[----:B0-----:R-:W-:-:S04]  /*01f0*/  PLOP3.LUT P0, PT, PT, PT, UP1, 0x80, 0x8 ;  /* 0x000000000008781c */ /* 0x001fc80003f0f018 */
[----:B------:R-:W-:-:S04]  /*0200*/  SEL R0, RZ, 0xffffffff, !P0 ;  /* 0xffffffffff007807 */ /* 0x000fc80004000000 */
[----:B------:R-:W-:Y:S01]  /*0210*/  ISETP.NE.AND P0, PT, R0, RZ, PT ;  /* 0x000000ff0000720c */ /* 0x000fe20003f05270 */
[----:B------:R-:W-:-:S12]  /*0220*/  IMAD.U32 R0, RZ, RZ, UR5 ;  /* 0x00000005ff007e24 */ /* 0x000fd8000f8e00ff */
[----:B------:R-:W-:Y:S05]  /*0230*/  @!P0 BRA `(.L_x_4) ;  /* 0xfffffffc00dc8947 */ /* 0x000fea000383ffff */
.L_x_3:
[C---:B------:R-:W-:Y:S01]  /*0240*/  VIADD R3, R0.reuse, 0x10 ;  /* 0x0000001000037836 */ /* 0x040fe20000000000 */
[----:B------:R-:W-:Y:S01]  /*0250*/  UMOV UR5, 0x50 ;  /* 0x0000005000057882 */ /* 0x000fe20000000000 */
[----:B------:R-:W-:Y:S01]  /*0260*/  SHF.L.U32 R2, R5, R0, RZ ;  /* 0x0000000005027219 */ /* 0x000fe200000006ff */
[----:B------:R-:W-:Y:S01]  /*0270*/  ULEA UR5, UR6, UR5, 0x18 ;  /* 0x0000000506057291 */ /* 0x000fe2000f8ec0ff */
[----:B------:R-:W-:Y:S01]  /*0280*/  IMAD.SHL.U32 R0, R0, 0x20, RZ ;  /* 0x0000002000007824 */ /* 0x000fe200078e00ff */
[----:B------:R-:W-:-:S04]  /*0290*/  SHF.L.U32 R3, R4, R3, RZ ;  /* 0x0000000304037219 */ /* 0x000fc800000006ff */
[----:B------:R-:W-:-:S05]  /*02a0*/  LOP3.LUT R2, R3, R2, RZ, 0xfc, !PT ;  /* 0x0000000203027212 */ /* 0x000fca00078efcff */
[----:B------:R0:W-:Y:S04]  /*02b0*/  ATOMS.OR RZ, [UR5], R2 ;  /* 0x00000002ffff798c */ /* 0x0001e8000b000005 */
[----:B------:R0:W-:Y:S01]  /*02c0*/  STS [UR4], R0 ;  /* 0x00000000ff007988 */ /* 0x0001e20008000804 */
[----:B------:R-:W-:Y:S05]  /*02d0*/  BRA `(.L_x_2) ;  /* 0x0000000000107947 */ /* 0x000fea0003800000 */
.L_x_1:
[----:B------:R-:W-:Y:S01]  /*02e0*/  IMAD.MOV.U32 R0, RZ, RZ, -0x1 ;  /* 0xffffffffff007424 */ /* 0x000fe200078e00ff */
[----:B------:R-:W-:-:S04]  /*02f0*/  MOV R2, 0x320 ;  /* 0x0000032000027802 */ /* 0x000fc80000000f00 */
[----:B------:R0:W-:Y:S03]  /*0300*/  STS [UR4], R0 ;  /* 0x00000000ff007988 */ /* 0x0001e60008000804 */
[----:B0-----:R-:W-:Y:S05]  /*0310*/  CALL.REL.NOINC `($__internal_1_$__cuda_sm10x_tcgen05_guardrail_trap_phase_invalid_during_alloc) ;  /* 0x0000039c00e47944 */ /* 0x001fea0003c00000 */
.L_x_2:
[----:B------:R-:W-:Y:S05]  /*0320*/  WARPSYNC.ALL ;  /* 0x0000000000007948 */ /* 0x000fea0003800000 */
[----:B------:R-:W-:Y:S01]  /*0330*/  NOP ;  /* 0x0000000000007918 */ /* 0x000fe20000000000 */
.L_x_0:
[----:B------:R-:W1:Y:S01]  /*0340*/  LDC.64 R4, c[0x0][0x398] ;  /* 0x0000e600ff047b82 */ /* 0x000e620000000a00 */
[----:B------:R-:W2:Y:S01]  /*0350*/  S2R R7, SR_CTAID.X ;  /* 0x0000000000077919 */ /* 0x000ea20000002500 */
[----:B------:R-:W3:Y:S01]  /*0360*/  LDCU UR15, c[0x0][0x3a0] ;  /* 0x00007400ff0f77ac */ /* 0x000ee20008000800 */
[----:B------:R-:W4:Y:S01]  /*0370*/  S2R R15, SR_TID.X ;  /* 0x00000000000f7919 */ /* 0x000f220000002100 */
[----:B------:R-:W-:Y:S01]  /*0380*/  UMOV UR10, 0x400 ;  /* 0x00000400000a7882 */ /* 0x000fe20000000000 */
[----:B------:R-:W0:Y:S03]  /*0390*/  LDCU.64 UR6, c[0x0][0x3a8] ;  /* 0x00007500ff0677ac */ /* 0x000e260008000a00 */
[----:B------:R-:W0:Y:S01]  /*03a0*/  S2UR UR5, SR_CgaCtaId ;  /* 0x00000000000579c3 */ /* 0x000e220000008800 */
[----:B------:R-:W0:Y:S01]  /*03b0*/  LDCU.128 UR16, c[0x0][0x380] ;  /* 0x00007000ff1077ac */ /* 0x000e220008000c00 */
[----:B------:R-:W0:Y:S01]  /*03c0*/  LDCU UR4, c[0x0][0x3a4] ;  /* 0x00007480ff0477ac */ /* 0x000e220008000800 */
[----:B------:R-:W0:Y:S01]  /*03d0*/  LDCU UR13, c[0x0][0x3b0] ;  /* 0x00007600ff0d77ac */ /* 0x000e220008000800 */
[----:B---3--:R-:W-:Y:S01]  /*03e0*/  UIADD3 UR28, UPT, UPT, UR15, 0x3f, URZ ;  /* 0x0000003f0f1c7890 */ /* 0x008fe2000fffe0ff */
[----:B01----:R-:W-:Y:S01]  /*03f0*/  VIADD R0, R5, 0x1ff ;  /* 0x000001ff05007836 */ /* 0x003fe20000000000 */
[----:B------:R-:W-:-:S02]  /*0400*/  IABS R78, R4 ;  /* 0x00000004004e7213 */ /* 0x000fc40000000000 */
[----:B------:R-:W-:Y:S01]  /*0410*/  IABS R5, R5 ;  /* 0x0000000500057213 */ /* 0x000fe20000000000 */
[----:B------:R-:W-:Y:S01]  /*0420*/  UISETP.GT.AND UP1, UPT, UR28, 0x3f, UPT ;  /* 0x0000003f1c00788c */ /* 0x000fe2000bf24270 */
[----:B------:R-:W-:Y:S01]  /*0430*/  SHF.R.S32.HI R3, RZ, 0x1f, R0 ;  /* 0x0000001fff037819 */ /* 0x000fe20000011400 */
[----:B------:R-:W-:-:S03]  /*0440*/  ULEA UR10, UR5, UR10, 0x18 ;  /* 0x0000000a050a7291 */ /* 0x000fc6000f8ec0ff */
[----:B------:R-:W-:Y:S02]  /*0450*/  LEA.HI R3, R3, R0, RZ, 0x9 ;  /* 0x0000000003037211 */ /* 0x000fe400078f48ff */
[----:B--2---:R-:W-:Y:S02]  /*0460*/  IABS R10, R7 ;  /* 0x00000007000a7213 */ /* 0x004fe40000000000 */
[----:B------:R-:W-:-:S05]  /*0470*/  SHF.R.S32.HI R3, RZ, 0x9, R3 ;  /* 0x00000009ff037819 */ /* 0x000fca0000011403 */
[----:B------:R-:W-:-:S05]  /*0480*/  IMAD.SHL.U32 R6, R3, 0x4, RZ ;  /* 0x0000000403067824 */ /* 0x000fca00078e00ff */
[-C--:B------:R-:W-:Y:S02]  /*0490*/  IABS R9, R6.reuse ;  /* 0x0000000600097213 */ /* 0x080fe40000000000 */
[----:B------:R-:W-:Y:S02]  /*04a0*/  IABS R12, R6 ;  /* 0x00000006000c7213 */ /* 0x000fe40000000000 */
[----:B------:R-:W0:Y:S08]  /*04b0*/  I2F.RP R0, R9 ;  /* 0x0000000900007306 */ /* 0x000e300000209400 */
[----:B0-----:R-:W0:Y:S02]  /*04c0*/  MUFU.RCP R0, R0 ;  /* 0x0000000000007308 */ /* 0x001e240000001000 */
[----:B0-----:R-:W-:-:S02]  /*04d0*/  VIADD R2, R0, 0xffffffe ;  /* 0x0ffffffe00027836 */ /* 0x001fc40000000000 */
[----:B------:R-:W-:-:S04]  /*04e0*/  IMAD.MOV R0, RZ, RZ, -R12 ;  /* 0x000000ffff007224 */ /* 0x000fc800078e0a0c */
[----:B------:R0:W1:Y:S02]  /*04f0*/  F2I.FTZ.U32.TRUNC.NTZ R3, R2 ;  /* 0x0000000200037305 */ /* 0x000064000021f000 */
[----:B0-----:R-:W-:Y:S02]  /*0500*/  IMAD.MOV.U32 R2, RZ, RZ, RZ ;  /* 0x000000ffff027224 */ /* 0x001fe400078e00ff */
[----:B-1----:R-:W-:-:S04]  /*0510*/  IMAD.MOV R8, RZ, RZ, -R3 ;  /* 0x000000ffff087224 */ /* 0x002fc800078e0a03 */
[----:B------:R-:W-:Y:S02]  /*0520*/  IMAD R11, R8, R9, RZ ;  /* 0x00000009080b7224 */ /* 0x000fe400078e02ff */
[----:B------:R-:W-:Y:S02]  /*0530*/  IMAD.MOV.U32 R8, RZ, RZ, R10 ;  /* 0x000000ffff087224 */ /* 0x000fe400078e000a */
[----:B------:R-:W-:Y:S01]  /*0540*/  IMAD.HI.U32 R3, R3, R11, R2 ;  /* 0x0000000b03037227 */ /* 0x000fe200078e0002 */
[----:B----4-:R-:W-:-:S05]  /*0550*/  SHF.R.U32.HI R11, RZ, 0x6, R15 ;  /* 0x00000006ff0b7819 */ /* 0x010fca000001160f */
[----:B------:R-:W-:-:S04]  /*0560*/  IMAD.HI.U32 R3, R3, R8, RZ ;  /* 0x0000000803037227 */ /* 0x000fc800078e00ff */
[----:B------:R-:W-:Y:S02]  /*0570*/  IMAD R0, R3, R0, R8 ;  /* 0x0000000003007224 */ /* 0x000fe400078e0208 */
[----:B------:R-:W0:Y:S01]  /*0580*/  I2F.RP R8, R78 ;  /* 0x0000004e00087306 */ /* 0x000e220000209400 */
[----:B------:R-:W-:Y:S02]  /*0590*/  BAR.SYNC.DEFER_BLOCKING 0x0 ;  /* 0x0000000000007b1d */ /* 0x000fe40000010000 */
[----:B------:R-:W-:-:S05]  /*05a0*/  ISETP.GT.U32.AND P1, PT, R9, R0, PT ;  /* 0x000000000900720c */ /* 0x000fca0003f24070 */
[----:B0-----:R-:W-:Y:S08]  /*05b0*/  MUFU.RCP R8, R8 ;  /* 0x0000000800087308 */ /* 0x001ff00000001000 */
[----:B------:R-:W-:Y:S02]  /*05c0*/  @!P1 IMAD.IADD R0, R0, 0x1, -R9 ;  /* 0x0000000100009824 */ /* 0x000fe400078e0a09 */
[----:B------:R-:W-:Y:S01]  /*05d0*/  @!P1 VIADD R3, R3, 0x1 ;  /* 0x0000000103039836 */ /* 0x000fe20000000000 */
[----:B------:R-:W-:-:S02]  /*05e0*/  ISETP.NE.AND P1, PT, R6, RZ, PT ;  /* 0x000000ff0600720c */ /* 0x000fc40003f25270 */
[----:B------:R-:W-:Y:S02]  /*05f0*/  ISETP.GE.U32.AND P0, PT, R0, R9, PT ;  /* 0x000000090000720c */ /* 0x000fe40003f06070 */
[----:B------:R-:W-:-:S04]  /*0600*/  LOP3.LUT R0, R7, R6, RZ, 0x3c, !PT ;  /* 0x0000000607007212 */ /* 0x000fc800078e3cff */
[----:B------:R-:W-:Y:S01]  /*0610*/  ISETP.GE.AND P2, PT, R0, RZ, PT ;  /* 0x000000ff0000720c */ /* 0x000fe20003f46270 */
[----:B------:R-:W-:-:S06]  /*0620*/  VIADD R0, R4, 0x3f ;  /* 0x0000003f04007836 */ /* 0x000fcc0000000000 */
[----:B------:R-:W-:-:S04]  /*0630*/  @P0 VIADD R3, R3, 0x1 ;  /* 0x0000000103030836 */ /* 0x000fc80000000000 */
[----:B------:R-:W-:Y:S01]  /*0640*/  IMAD.MOV.U32 R2, RZ, RZ, R3 ;  /* 0x000000ffff027224 */ /* 0x000fe200078e0003 */
[----:B------:R-:W-:-:S03]  /*0650*/  SHF.R.S32.HI R3, RZ, 0x1f, R0 ;  /* 0x0000001fff037819 */ /* 0x000fc60000011400 */
[----:B------:R-:W-:Y:S01]  /*0660*/  @!P2 IMAD.MOV R2, RZ, RZ, -R2 ;  /* 0x000000ffff02a224 */ /* 0x000fe200078e0a02 */
[----:B------:R-:W-:Y:S02]  /*0670*/  @!P1 LOP3.LUT R2, RZ, R6, RZ, 0x33, !PT ;  /* 0x00000006ff029212 */ /* 0x000fe400078e33ff */
[----:B------:R-:W-:Y:S02]  /*0680*/  LEA.HI R3, R3, R0, RZ, 0x6 ;  /* 0x0000000003037211 */ /* 0x000fe400078f30ff */
[----:B------:R-:W-:Y:S01]  /*0690*/  PLOP3.LUT P2, PT, PT, PT, UP1, 0x80, 0x8 ;  /* 0x000000000008781c */ /* 0x000fe20003f4f018 */
[----:B------:R-:W-:Y:S02]  /*06a0*/  IMAD.SHL.U32 R14, R2, 0x4, RZ ;  /* 0x00000004020e7824 */ /* 0x000fe400078e00ff */
[----:B------:R-:W-:-:S03]  /*06b0*/  IMAD.MOV R2, RZ, RZ, -R2 ;  /* 0x000000ffff027224 */ /* 0x000fc600078e0a02 */
[----:B------:R-:W-:Y:S01]  /*06c0*/  LEA.HI.SX32 R3, R3, -R14, 0x1a ;  /* 0x8000000e03037211 */ /* 0x000fe200078fd2ff */
[----:B------:R-:W-:Y:S02]  /*06d0*/  IMAD R13, R6, R2, R7 ;  /* 0x00000002060d7224 */ /* 0x000fe400078e0207 */
[----:B------:R-:W-:Y:S01]  /*06e0*/  IMAD.MOV.U32 R2, RZ, RZ, RZ ;  /* 0x000000ffff027224 */ /* 0x000fe200078e00ff */
[----:B------:R-:W-:-:S04]  /*06f0*/  VIMNMX R10, PT, PT, R3, 0x4, PT ;  /* 0x00000004030a7848 */ /* 0x000fc80003fe0100 */
[-C--:B------:R-:W-:Y:S02]  /*0700*/  IABS R9, R10.reuse ;  /* 0x0000000a00097213 */ /* 0x080fe40000000000 */
[----:B------:R-:W-:Y:S02]  /*0710*/  IABS R6, R10 ;  /* 0x0000000a00067213 */ /* 0x000fe40000000000 */
[----:B------:R-:W0:Y:S08]  /*0720*/  I2F.RP R0, R9 ;  /* 0x0000000900007306 */ /* 0x000e300000209400 */
[----:B0-----:R-:W0:Y:S02]  /*0730*/  MUFU.RCP R0, R0 ;  /* 0x0000000000007308 */ /* 0x001e240000001000 */
[----:B0-----:R-:W-:Y:S01]  /*0740*/  VIADD R3, R0, 0xffffffe ;  /* 0x0ffffffe00037836 */ /* 0x001fe20000000000 */
[----:B------:R-:W-:-:S05]  /*0750*/  IABS R0, R13 ;  /* 0x0000000d00007213 */ /* 0x000fca0000000000 */
[----:B------:R-:W0:Y:S02]  /*0760*/  F2I.FTZ.U32.TRUNC.NTZ R3, R3 ;  /* 0x0000000300037305 */ /* 0x000e24000021f000 */
[----:B0-----:R-:W-:-:S04]  /*0770*/  IMAD.MOV R12, RZ, RZ, -R3 ;  /* 0x000000ffff0c7224 */ /* 0x001fc800078e0a03 */
[----:B------:R-:W-:Y:S02]  /*0780*/  IMAD R7, R12, R9, RZ ;  /* 0x000000090c077224 */ /* 0x000fe400078e02ff */
[----:B------:R-:W0:Y:S02]  /*0790*/  LDS R12, [UR10] ;  /* 0x0000000aff0c7984 */ /* 0x000e240008000800 */
[----:B------:R-:W-:Y:S02]  /*07a0*/  IMAD.HI.U32 R2, R3, R7, R2 ;  /* 0x0000000703027227 */ /* 0x000fe400078e0002 */
[----:B------:R-:W1:Y:S02]  /*07b0*/  I2F.RP R3, R5 ;  /* 0x0000000500037306 */ /* 0x000e640000209400 */
[----:B------:R-:W-:Y:S02]  /*07c0*/  IMAD.MOV.U32 R7, RZ, RZ, R0 ;  /* 0x000000ffff077224 */ /* 0x000fe400078e0000 */
[----:B------:R-:W-:-:S02]  /*07d0*/  IMAD.MOV R0, RZ, RZ, -R6 ;  /* 0x000000ffff007224 */ /* 0x000fc400078e0a06 */
[----:B------:R-:W-:-:S04]  /*07e0*/  IMAD.HI.U32 R2, R2, R7, RZ ;  /* 0x0000000702027227 */ /* 0x000fc800078e00ff */
[----:B------:R-:W-:Y:S02]  /*07f0*/  IMAD R0, R2, R0, R7 ;  /* 0x0000000002007224 */ /* 0x000fe400078e0207 */
[----:B------:R-:W-:Y:S01]  /*0800*/  VIADD R6, R8, 0xffffffe ;  /* 0x0ffffffe08067836 */ /* 0x000fe20000000000 */
[----:B------:R-:W-:Y:S02]  /*0810*/  BAR.SYNC.DEFER_BLOCKING 0x0 ;  /* 0x0000000000007b1d */ /* 0x000fe40000010000 */
[----:B------:R-:W-:-:S04]  /*0820*/  ISETP.GT.U32.AND P1, PT, R9, R0, PT ;  /* 0x000000000900720c */ /* 0x000fc80003f24070 */
[----:B-1----:R-:W1:Y:S08]  /*0830*/  MUFU.RCP R3, R3 ;  /* 0x0000000300037308 */ /* 0x002e700000001000 */
[----:B------:R2:W3:Y:S01]  /*0840*/  F2I.FTZ.U32.TRUNC.NTZ R7, R6 ;  /* 0x0000000600077305 */ /* 0x0004e2000021f000 */
[----:B------:R-:W-:Y:S02]  /*0850*/  @!P1 IMAD.IADD R0, R0, 0x1, -R9 ;  /* 0x0000000100009824 */ /* 0x000fe400078e0a09 */
[----:B------:R-:W-:Y:S01]  /*0860*/  @!P1 VIADD R2, R2, 0x1 ;  /* 0x0000000102029836 */ /* 0x000fe20000000000 */
[----:B------:R-:W-:-:S02]  /*0870*/  ISETP.NE.AND P1, PT, R10, RZ, PT ;  /* 0x000000ff0a00720c */ /* 0x000fc40003f25270 */
[----:B------:R-:W-:Y:S02]  /*0880*/  ISETP.GE.U32.AND P0, PT, R0, R9, PT ;  /* 0x000000090000720c */ /* 0x000fe40003f06070 */
[----:B------:R-:W-:Y:S01]  /*0890*/  LOP3.LUT R0, R13, R10, RZ, 0x3c, !PT ;  /* 0x0000000a0d007212 */ /* 0x000fe200078e3cff */
[----:B-1----:R-:W-:Y:S01]  /*08a0*/  VIADD R8, R3, 0xffffffe ;  /* 0x0ffffffe03087836 */ /* 0x002fe20000000000 */
[----:B------:R-:W-:Y:S01]  /*08b0*/  SHF.R.U32.HI R3, RZ, 0x5, R15 ;  /* 0x00000005ff037819 */ /* 0x000fe2000001160f */
[----:B--2---:R-:W-:Y:S01]  /*08c0*/  IMAD.MOV.U32 R6, RZ, RZ, RZ ;  /* 0x000000ffff067224 */ /* 0x004fe200078e00ff */
[----:B------:R-:W-:Y:S01]  /*08d0*/  ISETP.GE.AND P3, PT, R0, RZ, PT ;  /* 0x000000ff0000720c */ /* 0x000fe20003f66270 */
[----:B------:R1:W2:Y:S01]  /*08e0*/  F2I.FTZ.U32.TRUNC.NTZ R9, R8 ;  /* 0x0000000800097305 */ /* 0x0002a2000021f000 */
[----:B------:R-:W-:Y:S02]  /*08f0*/  SGXT.U32 R0, R11, 0x1 ;  /* 0x000000010b00781a */ /* 0x000fe40000000000 */
[----:B------:R-:W-:Y:S01]  /*0900*/  R2UR UR12, R3 ;  /* 0x00000000030c72ca */ /* 0x000fe200000e0000 */
[----:B---3--:R-:W-:Y:S01]  /*0910*/  IMAD.MOV R3, RZ, RZ, -R7 ;  /* 0x000000ffff037224 */ /* 0x008fe200078e0a07 */
[----:B------:R-:W-:Y:S01]  /*0920*/  ISETP.LT.AND P2, PT, R0, UR15, P2 ;  /* 0x0000000f00007c0c */ /* 0x000fe20009741270 */
[----:B------:R-:W-:Y:S01]  /*0930*/  @P0 VIADD R2, R2, 0x1 ;  /* 0x0000000102020836 */ /* 0x000fe20000000000 */
[----:B------:R-:W-:Y:S01]  /*0940*/  SHF.R.U32.HI R0, RZ, 0x6, R15 ;  /* 0x00000006ff007819 */ /* 0x000fe2000001160f */
[----:B------:R-:W-:Y:S01]  /*0950*/  IMAD R3, R3, R78, RZ ;  /* 0x0000004e03037224 */ /* 0x000fe200078e02ff */
[----:B0-----:R-:W-:Y:S01]  /*0960*/  R2UR UR9, R12 ;  /* 0x000000000c0972ca */ /* 0x001fe200000e0000 */
[----:B------:R-:W-:Y:S01]  /*0970*/  IMAD.MOV.U32 R93, RZ, RZ, R2 ;  /* 0x000000ffff5d7224 */ /* 0x000fe200078e0002 */
[----:B------:R-:W-:Y:S01]  /*0980*/  SGXT.U32 R90, R0, 0x1 ;  /* 0x00000001005a781a */ /* 0x000fe20000000000 */
[----:B-1----:R-:W-:-:S02]  /*0990*/  IMAD.MOV.U32 R8, RZ, RZ, RZ ;  /* 0x000000ffff087224 */ /* 0x002fc400078e00ff */
[----:B------:R-:W-:Y:S01]  /*09a0*/  @!P3 IMAD.MOV R93, RZ, RZ, -R93 ;  /* 0x000000ffff5db224 */ /* 0x000fe200078e0a5d */
[----:B------:R-:W-:Y:S01]  /*09b0*/  @!P1 LOP3.LUT R93, RZ, R10, RZ, 0x33, !PT ;  /* 0x0000000aff5d9212 */ /* 0x000fe200078e33ff */
[----:B--2---:R-:W-:Y:S02]  /*09c0*/  IMAD.MOV R2, RZ, RZ, -R9 ;  /* 0x000000ffff027224 */ /* 0x004fe400078e0a09 */
[----:B------:R-:W-:-:S04]  /*09d0*/  IMAD.HI.U32 R88, R7, R3, R6 ;  /* 0x0000000307587227 */ /* 0x000fc800078e0006 */
[----:B------:R-:W-:Y:S02]  /*09e0*/  IMAD R11, R2, R5, RZ ;  /* 0x00000005020b7224 */ /* 0x000fe400078e02ff */
[----:B------:R-:W-:Y:S02]  /*09f0*/  IMAD.SHL.U32 R2, R93, 0x200, RZ ;  /* 0x000002005d027824 */ /* 0x000fe400078e00ff */
[----:B------:R-:W-:-:S03]  /*0a00*/  IMAD.HI.U32 R6, R9, R11, R8 ;  /* 0x0000000b09067227 */ /* 0x000fc600078e0008 */
[C-C-:B------:R-:W-:Y:S01]  /*0a10*/  LOP3.LUT R16, R2.reuse, 0x4, R90.reuse, 0xfe, !PT ;  /* 0x0000000402107812 */ /* 0x140fe200078efe5a */
[----:B------:R-:W-:Y:S01]  /*0a20*/  IMAD.MOV R93, RZ, RZ, -R93 ;  /* 0x000000ffff5d7224 */ /* 0x000fe200078e0a5d */
[C-C-:B------:R-:W-:Y:S02]  /*0a30*/  LOP3.LUT R15, R2.reuse, 0x6, R90.reuse, 0xfe, !PT ;  /* 0x00000006020f7812 */ /* 0x140fe400078efe5a */
[----:B------:R-:W-:Y:S01]  /*0a40*/  LOP3.LUT R0, R2, R90, RZ, 0xfc, !PT ;  /* 0x0000005a02007212 */ /* 0x000fe200078efcff */
[----:B------:R-:W-:Y:S01]  /*0a50*/  IMAD R93, R10, R93, R13 ;  /* 0x0000005d0a5d7224 */ /* 0x000fe200078e020d */
[----:B------:R-:W-:Y:S02]  /*0a60*/  IABS R75, R16 ;  /* 0x00000010004b7213 */ /* 0x000fe40000000000 */
[--C-:B------:R-:W-:Y:S01]  /*0a70*/  LOP3.LUT R17, R2, 0x2, R90.reuse, 0xfe, !PT ;  /* 0x0000000202117812 */ /* 0x100fe200078efe5a */
[----:B------:R-:W-:Y:S01]  /*0a80*/  IMAD.IADD R93, R14, 0x1, R93 ;  /* 0x000000010e5d7824 */ /* 0x000fe200078e025d */
[----:B------:R-:W-:Y:S01]  /*0a90*/  IABS R11, R15 ;  /* 0x0000000f000b7213 */ /* 0x000fe20000000000 */
[C---:B------:R-:W-:Y:S01]  /*0aa0*/  IMAD.HI.U32 R8, R6.reuse, R75, RZ ;  /* 0x0000004b06087227 */ /* 0x040fe200078e00ff */
[----:B------:R-:W-:Y:S01]  /*0ab0*/  IABS R77, R0 ;  /* 0x00000000004d7213 */ /* 0x000fe20000000000 */
[----:B------:R-:W-:Y:S01]  /*0ac0*/  STL [R1+0xac0], R17 ;  /* 0x000ac01101007387 */ /* 0x000fe20000100800 */
[----:B------:R-:W-:Y:S01]  /*0ad0*/  IABS R76, R17 ;  /* 0x00000011004c7213 */ /* 0x000fe20000000000 */
[----:B------:R-:W-:Y:S01]  /*0ae0*/  IMAD.HI.U32 R9, R6, R11, RZ ;  /* 0x0000000b06097227 */ /* 0x000fe200078e00ff */
[----:B------:R-:W-:Y:S01]  /*0af0*/  LOP3.LUT R13, R2, 0x1e, R90, 0xfe, !PT ;  /* 0x0000001e020d7812 */ /* 0x000fe200078efe5a */
[----:B------:R-:W-:Y:S02]  /*0b00*/  STL [R1+0xac4], R16 ;  /* 0x000ac41001007387 */ /* 0x000fe40000100800 */
[----:B------:R-:W-:-:S02]  /*0b10*/  IMAD.HI.U32 R3, R6, R77, RZ ;  /* 0x0000004d06037227 */ /* 0x000fc400078e00ff */
[----:B------:R0:W-:Y:S02]  /*0b20*/  STL [R1+0xac8], R15 ;  /* 0x000ac80f01007387 */ /* 0x0001e40000100800 */
[----:B------:R-:W-:Y:S02]  /*0b30*/  IMAD.MOV R8, RZ, RZ, -R8 ;  /* 0x000000ffff087224 */ /* 0x000fe400078e0a08 */
[----:B------:R-:W-:-:S04]  /*0b40*/  IMAD.HI.U32 R7, R6, R76, RZ ;  /* 0x0000004c06077227 */ /* 0x000fc800078e00ff */
[----:B------:R-:W-:Y:S01]  /*0b50*/  IMAD.MOV R12, RZ, RZ, -R9 ;  /* 0x000000ffff0c7224 */ /* 0x000fe200078e0a09 */
[C-C-:B------:R-:W-:Y:S01]  /*0b60*/  LOP3.LUT R9, R2.reuse, 0xa, R90.reuse, 0xfe, !PT ;  /* 0x0000000a02097812 */ /* 0x140fe200078efe5a */
[----:B------:R-:W-:Y:S01]  /*0b70*/  IMAD.MOV R10, RZ, RZ, -R3 ;  /* 0x000000ffff0a7224 */ /* 0x000fe200078e0a03 */
[C-C-:B0-----:R-:W-:Y:S01]  /*0b80*/  LOP3.LUT R15, R2.reuse, 0x26, R90.reuse, 0xfe, !PT ;  /* 0x00000026020f7812 */ /* 0x141fe200078efe5a */
[C---:B------:R-:W-:Y:S01]  /*0b90*/  IMAD R75, R5.reuse, R8, R75 ;  /* 0x00000008054b7224 */ /* 0x040fe200078e024b */
[C-C-:B------:R-:W-:Y:S01]  /*0ba0*/  LOP3.LUT R8, R2.reuse, 0xc, R90.reuse, 0xfe, !PT ;  /* 0x0000000c02087812 */ /* 0x140fe200078efe5a */
[----:B------:R-:W-:Y:S01]  /*0bb0*/  IMAD.MOV R7, RZ, RZ, -R7 ;  /* 0x000000ffff077224 */ /* 0x000fe200078e0a07 */
[----:B------:R-:W-:Y:S01]  /*0bc0*/  IABS R73, R9 ;  /* 0x0000000900497213 */ /* 0x000fe20000000000 */
[C---:B------:R-:W-:Y:S01]  /*0bd0*/  IMAD R3, R5.reuse, R12, R11 ;  /* 0x0000000c05037224 */ /* 0x040fe200078e020b */
[----:B------:R0:W-:Y:S01]  /*0be0*/  STL [R1+0xe4c], R75 ;  /* 0x000e4c4b01007387 */ /* 0x0001e20000100800 */
[C---:B------:R-:W-:Y:S01]  /*0bf0*/  IMAD R77, R5.reuse, R10, R77 ;  /* 0x0000000a054d7224 */ /* 0x040fe200078e024d */
[C---:B------:R-:W-:Y:S01]  /*0c00*/  LOP3.LUT R10, R2.reuse, 0x8, R90, 0xfe, !PT ;  /* 0x00000008020a7812 */ /* 0x040fe200078efe5a */
[----:B------:R-:W-:Y:S01]  /*0c10*/  IMAD R76, R5, R7, R76 ;  /* 0x00000007054c7224 */ /* 0x000fe200078e024c */
[----:B------:R1:W-:Y:S01]  /*0c20*/  STL [R1+0x3a8], R3 ;  /* 0x0003a80301007387 */ /* 0x0003e20000100800 */
[----:B------:R-:W-:-:S02]  /*0c30*/  LOP3.LUT R7, R2, 0xe, R90, 0xfe, !PT ;  /* 0x0000000e02077812 */ /* 0x000fc400078efe5a */
[----:B------:R-:W-:Y:S01]  /*0c40*/  IABS R74, R10 ;  /* 0x0000000a004a7213 */ /* 0x000fe20000000000 */
[----:B------:R-:W-:Y:S01]  /*0c50*/  STL [R1+0xacc], R10 ;  /* 0x000acc0a01007387 */ /* 0x000fe20000100800 */
[----:B------:R-:W-:Y:S01]  /*0c60*/  IABS R72, R8 ;  /* 0x0000000800487213 */ /* 0x000fe20000000000 */
[----:B0-----:R-:W-:Y:S01]  /*0c70*/  IMAD.MOV.U32 R75, RZ, RZ, R88 ;  /* 0x000000ffff4b7224 */ /* 0x001fe200078e0058 */
[----:B------:R-:W-:Y:S01]  /*0c80*/  IABS R11, R7 ;  /* 0x00000007000b7213 */ /* 0x000fe20000000000 */
[----:B------:R0:W-:Y:S01]  /*0c90*/  STL [R1+0xad0], R9 ;  /* 0x000ad00901007387 */ /* 0x0001e20000100800 */
[----:B-1----:R-:W-:-:S03]  /*0ca0*/  LOP3.LUT R3, R2, 0x10, R90, 0xfe, !PT ;  /* 0x0000001002037812 */ /* 0x002fc600078efe5a */
[----:B------:R1:W-:Y:S01]  /*0cb0*/  STL [R1+0xad4], R8 ;  /* 0x000ad40801007387 */ /* 0x0003e20000100800 */
[----:B------:R-:W-:-:S03]  /*0cc0*/  IABS R71, R3 ;  /* 0x0000000300477213 */ /* 0x000fc60000000000 */
[----:B------:R2:W-:Y:S01]  /*0cd0*/  STL [R1+0xad8], R7 ;  /* 0x000ad80701007387 */ /* 0x0005e20000100800 */
[----:B0-----:R-:W-:-:S03]  /*0ce0*/  IMAD.HI.U32 R9, R6, R11, RZ ;  /* 0x0000000b06097227 */ /* 0x001fc600078e00ff */
[----:B------:R0:W-:Y:S01]  /*0cf0*/  STL [R1+0xadc], R3 ;  /* 0x000adc0301007387 */ /* 0x0001e20000100800 */
[----:B-1----:R-:W-:-:S04]  /*0d00*/  IMAD.HI.U32 R8, R6, R72, RZ ;  /* 0x0000004806087227 */ /* 0x002fc800078e00ff */
[----:B--2---:R-:W-:-:S04]  /*0d10*/  IMAD.HI.U32 R7, R6, R73, RZ ;  /* 0x0000004906077227 */ /* 0x004fc800078e00ff */
[----:B0-----:R-:W-:-:S04]  /*0d20*/  IMAD.HI.U32 R3, R6, R74, RZ ;  /* 0x0000004a06037227 */ /* 0x001fc800078e00ff */
[----:B------:R-:W-:-:S04]  /*0d30*/  IMAD.HI.U32 R10, R6, R71, RZ ;  /* 0x00000047060a7227 */ /* 0x000fc800078e00ff */
[----:B------:R-:W-:Y:S02]  /*0d40*/  IMAD.MOV R3, RZ, RZ, -R3 ;  /* 0x000000ffff037224 */ /* 0x000fe400078e0a03 */
[----:B------:R-:W-:Y:S01]  /*0d50*/  IMAD.MOV R12, RZ, RZ, -R7 ;  /* 0x000000ffff0c7224 */ /* 0x000fe200078e0a07 */
[C---:B------:R-:W-:Y:S01]  /*0d60*/  LOP3.LUT R7, R2.reuse, 0x18, R90, 0xfe, !PT ;  /* 0x0000001802077812 */ /* 0x040fe200078efe5a */
[----:B------:R-:W-:Y:S02]  /*0d70*/  IMAD.MOV R8, RZ, RZ, -R8 ;  /* 0x000000ffff087224 */ /* 0x000fe400078e0a08 */
[----:B------:R-:W-:Y:S01]  /*0d80*/  IMAD.MOV R10, RZ, RZ, -R10 ;  /* 0x000000ffff0a7224 */ /* 0x000fe200078e0a0a */
[----:B------:R-:W-:Y:S01]  /*0d90*/  IABS R68, R7 ;  /* 0x0000000700447213 */ /* 0x000fe20000000000 */
[----:B------:R-:W-:Y:S01]  /*0da0*/  IMAD.MOV R14, RZ, RZ, -R9 ;  /* 0x000000ffff0e7224 */ /* 0x000fe200078e0a09 */
[----:B------:R-:W-:Y:S01]  /*0db0*/  LOP3.LUT R9, R2, 0x14, R90, 0xfe, !PT ;  /* 0x0000001402097812 */ /* 0x000fe200078efe5a */
[----:B------:R-:W-:-:S02]  /*0dc0*/  IMAD R74, R5, R3, R74 ;  /* 0x00000003054a7224 */ /* 0x000fc400078e024a */
[C---:B------:R-:W-:Y:S01]  /*0dd0*/  IMAD R73, R5.reuse, R12, R73 ;  /* 0x0000000c05497224 */ /* 0x040fe200078e0249 */
[C---:B------:R-:W-:Y:S01]  /*0de0*/  LOP3.LUT R12, R2.reuse, 0x12, R90, 0xfe, !PT ;  /* 0x00000012020c7812 */ /* 0x040fe200078efe5a */
[C---:B------:R-:W-:Y:S01]  /*0df0*/  IMAD R72, R5.reuse, R8, R72 ;  /* 0x0000000805487224 */ /* 0x040fe200078e0248 */
[----:B------:R-:W-:Y:S01]  /*0e00*/  STL [R1+0xe50], R74 ;  /* 0x000e504a01007387 */ /* 0x000fe20000100800 */
[C---:B------:R-:W-:Y:S01]  /*0e10*/  IMAD R71, R5.reuse, R10, R71 ;  /* 0x0000000a05477224 */ /* 0x040fe200078e0247 */
[----:B------:R-:W-:Y:S01]  /*0e20*/  LOP3.LUT R8, R2, 0x16, R90, 0xfe, !PT ;  /* 0x0000001602087812 */ /* 0x000fe200078efe5a */
[----:B------:R-:W-:Y:S01]  /*0e30*/  IMAD R3, R5, R14, R11 ;  /* 0x0000000e05037224 */ /* 0x000fe200078e020b */
[----:B------:R-:W-:Y:S01]  /*0e40*/  STL [R1+0xe54], R73 ;  /* 0x000e544901007387 */ /* 0x000fe20000100800 */
[----:B------:R-:W-:Y:S02]  /*0e50*/  IABS R70, R12 ;  /* 0x0000000c00467213 */ /* 0x000fe40000000000 */
[----:B------:R-:W-:Y:S01]  /*0e60*/  IABS R69, R9 ;  /* 0x0000000900457213 */ /* 0x000fe20000000000 */
[----:B------:R-:W-:Y:S01]  /*0e70*/  STL [R1+0xe58], R72 ;  /* 0x000e584801007387 */ /* 0x000fe20000100800 */
[----:B------:R-:W-:-:S02]  /*0e80*/  IABS R11, R8 ;  /* 0x00000008000b7213 */ /* 0x000fc40000000000 */
[----:B------:R-:W-:Y:S01]  /*0e90*/  LOP3.LUT R14, R2, 0x1c, R90, 0xfe, !PT ;  /* 0x0000001c020e7812 */ /* 0x000fe200078efe5a */
[----:B------:R0:W-:Y:S03]  /*0ea0*/  STL [R1+0xe5c], R71 ;  /* 0x000e5c4701007387 */ /* 0x0001e60000100800 */
[----:B------:R-:W-:Y:S01]  /*0eb0*/  IABS R66, R14 ;  /* 0x0000000e00427213 */ /* 0x000fe20000000000 */
[----:B------:R1:W-:Y:S04]  /*0ec0*/  STL [R1+0x3ac], R3 ;  /* 0x0003ac0301007387 */ /* 0x0003e80000100800 */
[----:B------:R-:W-:Y:S01]  /*0ed0*/  STL [R1+0xae0], R12 ;  /* 0x000ae00c01007387 */ /* 0x000fe20000100800 */
[----:B0-----:R-:W-:-:S03]  /*0ee0*/  LOP3.LUT R71, R0, 0x198, RZ, 0xfc, !PT ;  /* 0x0000019800477812 */ /* 0x001fc600078efcff */
[----:B------:R0:W-:Y:S01]  /*0ef0*/  STL [R1+0xae4], R9 ;  /* 0x000ae40901007387 */ /* 0x0001e20000100800 */
[----:B-1----:R-:W-:-:S03]  /*0f00*/  LOP3.LUT R3, R2, 0x1a, R90, 0xfe, !PT ;  /* 0x0000001a02037812 */ /* 0x002fc600078efe5a */
[----:B------:R1:W-:Y:S01]  /*0f10*/  STL [R1+0xae8], R8 ;  /* 0x000ae80801007387 */ /* 0x0003e20000100800 */
[----:B------:R-:W-:-:S03]  /*0f20*/  IABS R67, R3 ;  /* 0x0000000300437213 */ /* 0x000fc60000000000 */
[----:B------:R2:W-:Y:S01]  /*0f30*/  STL [R1+0xaec], R7 ;  /* 0x000aec0701007387 */ /* 0x0005e20000100800 */
[----:B0-----:R-:W-:-:S03]  /*0f40*/  IMAD.HI.U32 R9, R6, R68, RZ ;  /* 0x0000004406097227 */ /* 0x001fc600078e00ff */
[----:B------:R0:W-:Y:S01]  /*0f50*/  STL [R1+0xaf0], R3 ;  /* 0x000af00301007387 */ /* 0x0001e20000100800 */
[C---:B-1----:R-:W-:Y:S01]  /*0f60*/  IMAD.HI.U32 R8, R6.reuse, R11, RZ ;  /* 0x0000000b06087227 */ /* 0x042fe200078e00ff */
[----:B------:R-:W1:Y:S03]  /*0f70*/  S2R R74, SR_TID.X ;  /* 0x00000000004a7919 */ /* 0x000e660000002100 */
[----:B--2---:R-:W-:-:S04]  /*0f80*/  IMAD.HI.U32 R7, R6, R69, RZ ;  /* 0x0000004506077227 */ /* 0x004fc800078e00ff */
[----:B0-----:R-:W-:-:S04]  /*0f90*/  IMAD.HI.U32 R3, R6, R70, RZ ;  /* 0x0000004606037227 */ /* 0x001fc800078e00ff */
[----:B------:R-:W-:-:S04]  /*0fa0*/  IMAD.HI.U32 R10, R6, R67, RZ ;  /* 0x00000043060a7227 */ /* 0x000fc800078e00ff */
[----:B------:R-:W-:Y:S02]  /*0fb0*/  IMAD.MOV R3, RZ, RZ, -R3 ;  /* 0x000000ffff037224 */ /* 0x000fe400078e0a03 */
[----:B------:R-:W-:Y:S01]  /*0fc0*/  IMAD.MOV R12, RZ, RZ, -R7 ;  /* 0x000000ffff0c7224 */ /* 0x000fe200078e0a07 */
[----:B------:R-:W-:Y:S01]  /*0fd0*/  LOP3.LUT R7, R2, 0x22, R90, 0xfe, !PT ;  /* 0x0000002202077812 */ /* 0x000fe200078efe5a */
[----:B------:R-:W-:Y:S02]  /*0fe0*/  IMAD.MOV R9, RZ, RZ, -R9 ;  /* 0x000000ffff097224 */ /* 0x000fe400078e0a09 */
[----:B------:R-:W-:Y:S01]  /*0ff0*/  IMAD.MOV R8, RZ, RZ, -R8 ;  /* 0x000000ffff087224 */ /* 0x000fe200078e0a08 */
[----:B------:R-:W-:Y:S01]  /*1000*/  IABS R64, R7 ;  /* 0x0000000700407213 */ /* 0x000fe20000000000 */
[----:B------:R-:W-:Y:S02]  /*1010*/  IMAD.MOV R10, RZ, RZ, -R10 ;  /* 0x000000ffff0a7224 */ /* 0x000fe400078e0a0a */
[----:B------:R-:W-:-:S02]  /*1020*/  IMAD R70, R5, R3, R70 ;  /* 0x0000000305467224 */ /* 0x000fc400078e0246 */
[C---:B------:R-:W-:Y:S01]  /*1030*/  IMAD R69, R5.reuse, R12, R69 ;  /* 0x0000000c05457224 */ /* 0x040fe200078e0245 */
[----:B------:R-:W-:Y:S01]  /*1040*/  LOP3.LUT R12, R2, 0x20, R90, 0xfe, !PT ;  /* 0x00000020020c7812 */ /* 0x000fe200078efe5a */
[C---:B------:R-:W-:Y:S01]  /*1050*/  IMAD R68, R5.reuse, R9, R68 ;  /* 0x0000000905447224 */ /* 0x040fe200078e0244 */
[----:B------:R-:W-:Y:S01]  /*1060*/  STL [R1+0xe60], R70 ;  /* 0x000e604601007387 */ /* 0x000fe20000100800 */
[C---:B------:R-:W-:Y:S01]  /*1070*/  IMAD R3, R5.reuse, R8, R11 ;  /* 0x0000000805037224 */ /* 0x040fe200078e020b */
[----:B------:R-:W-:Y:S01]  /*1080*/  IABS R11, R13 ;  /* 0x0000000d000b7213 */ /* 0x000fe20000000000 */
[----:B------:R-:W-:Y:S01]  /*1090*/  IMAD R67, R5, R10, R67 ;  /* 0x0000000a05437224 */ /* 0x000fe200078e0243 */
[----:B------:R-:W-:Y:S01]  /*10a0*/  STL [R1+0xe64], R69 ;  /* 0x000e644501007387 */ /* 0x000fe20000100800 */
[----:B------:R-:W-:Y:S01]  /*10b0*/  IABS R65, R12 ;  /* 0x0000000c00417213 */ /* 0x000fe20000000000 */
[C---:B------:R-:W-:Y:S02]  /*10c0*/  IMAD.HI.U32 R9, R6.reuse, R64, RZ ;  /* 0x0000004006097227 */ /* 0x040fe400078e00ff */
[----:B------:R-:W-:Y:S02]  /*10d0*/  STL [R1+0xe68], R68 ;  /* 0x000e684401007387 */ /* 0x000fe40000100800 */
[----:B------:R-:W-:-:S02]  /*10e0*/  IMAD.HI.U32 R8, R6, R65, RZ ;  /* 0x0000004106087227 */ /* 0x000fc400078e00ff */
[----:B------:R0:W-:Y:S02]  /*10f0*/  STL [R1+0x3c0], R3 ;  /* 0x0003c00301007387 */ /* 0x0001e40000100800 */
[----:B------:R-:W-:Y:S02]  /*1100*/  IMAD.MOV R9, RZ, RZ, -R9 ;  /* 0x000000ffff097224 */ /* 0x000fe400078e0a09 */
[----:B------:R-:W-:Y:S01]  /*1110*/  STL [R1+0xe6c], R67 ;  /* 0x000e6c4301007387 */ /* 0x000fe20000100800 */
[----:B------:R-:W-:Y:S02]  /*1120*/  IMAD.MOV R8, RZ, RZ, -R8 ;  /* 0x000000ffff087224 */ /* 0x000fe400078e0a08 */
[C---:B------:R-:W-:Y:S01]  /*1130*/  IMAD R64, R5.reuse, R9, R64 ;  /* 0x0000000905407224 */ /* 0x040fe200078e0240 */
[----:B------:R2:W-:Y:S01]  /*1140*/  STL [R1+0xaf4], R14 ;  /* 0x000af40e01007387 */ /* 0x0005e20000100800 */
[----:B------:R-:W-:Y:S01]  /*1150*/  IMAD R65, R5, R8, R65 ;  /* 0x0000000805417224 */ /* 0x000fe200078e0241 */
[----:B0-----:R-:W-:-:S02]  /*1160*/  LOP3.LUT R3, R2, 0x24, R90, 0xfe, !PT ;  /* 0x0000002402037812 */ /* 0x001fc400078efe5a */
[----:B------:R0:W-:Y:S02]  /*1170*/  STL [R1+0xaf8], R13 ;  /* 0x000af80d01007387 */ /* 0x0001e40000100800 */
[----:B------:R-:W-:Y:S02]  /*1180*/  IABS R63, R3 ;  /* 0x00000003003f7213 */ /* 0x000fe40000000000 */
[----:B------:R-:W-:Y:S01]  /*1190*/  STL [R1+0xafc], R12 ;  /* 0x000afc0c01007387 */ /* 0x000fe20000100800 */
[--C-:B--2---:R-:W-:Y:S02]  /*11a0*/  LOP3.LUT R14, R2, 0x28, R90.reuse, 0xfe, !PT ;  /* 0x00000028020e7812 */ /* 0x104fe400078efe5a */
[----:B------:R-:W-:Y:S01]  /*11b0*/  IMAD.HI.U32 R10, R6, R63, RZ ;  /* 0x0000003f060a7227 */ /* 0x000fe200078e00ff */
[----:B------:R2:W-:Y:S01]  /*11c0*/  STL [R1+0xb00], R7 ;  /* 0x000b000701007387 */ /* 0x0005e20000100800 */
[----:B0-----:R-:W-:Y:S02]  /*11d0*/  LOP3.LUT R13, R2, 0x2a, R90, 0xfe, !PT ;  /* 0x0000002a020d7812 */ /* 0x001fe400078efe5a */
[----:B------:R-:W-:Y:S01]  /*11e0*/  IMAD.MOV R10, RZ, RZ, -R10 ;  /* 0x000000ffff0a7224 */ /* 0x000fe200078e0a0a */
[----:B------:R0:W-:Y:S01]  /*11f0*/  STL [R1+0xb04], R3 ;  /* 0x000b040301007387 */ /* 0x0001e20000100800 */
[----:B------:R-:W-:-:S02]  /*1200*/  IABS R62, R14 ;  /* 0x0000000e003e7213 */ /* 0x000fc40000000000 */
[----:B------:R-:W-:Y:S01]  /*1210*/  IABS R61, R13 ;  /* 0x0000000d003d7213 */ /* 0x000fe20000000000 */
[----:B------:R-:W-:Y:S02]  /*1220*/  IMAD R63, R5, R10, R63 ;  /* 0x0000000a053f7224 */ /* 0x000fe400078e023f */
[----:B--2---:R-:W-:-:S04]  /*1230*/  IMAD.HI.U32 R7, R6, R11, RZ ;  /* 0x0000000b06077227 */ /* 0x004fc800078e00ff */
[----:B0-----:R-:W-:-:S04]  /*1240*/  IMAD.HI.U32 R3, R6, R66, RZ ;  /* 0x0000004206037227 */ /* 0x001fc800078e00ff */
[----:B------:R-:W-:Y:S02]  /*1250*/  IMAD.MOV R3, RZ, RZ, -R3 ;  /* 0x000000ffff037224 */ /* 0x000fe400078e0a03 */
[----:B------:R-:W-:Y:S01]  /*1260*/  IMAD.MOV R12, RZ, RZ, -R7 ;  /* 0x000000ffff0c7224 */ /* 0x000fe200078e0a07 */
[----:B------:R-:W-:Y:S01]  /*1270*/  LOP3.LUT R7, R2, 0x2c, R90, 0xfe, !PT ;  /* 0x0000002c02077812 */ /* 0x000fe200078efe5a */
[C---:B------:R-:W-:Y:S02]  /*1280*/  IMAD R66, R5.reuse, R3, R66 ;  /* 0x0000000305427224 */ /* 0x040fe400078e0242 */
[----:B------:R-:W-:Y:S01]  /*1290*/  IMAD R3, R5, R12, R11 ;  /* 0x0000000c05037224 */ /* 0x000fe200078e020b */
[----:B------:R-:W-:Y:S01]  /*12a0*/  IABS R11, R15 ;  /* 0x0000000f000b7213 */ /* 0x000fe20000000000 */
[----:B------:R-:W-:Y:S01]  /*12b0*/  IMAD.HI.U32 R8, R6, R61, RZ ;  /* 0x0000003d06087227 */ /* 0x000fe200078e00ff */
[----:B------:R0:W-:Y:S01]  /*12c0*/  STL [R1+0xe70], R66 ;  /* 0x000e704201007387 */ /* 0x0001e20000100800 */
[----:B------:R-:W-:-:S02]  /*12d0*/  IABS R60, R7 ;  /* 0x00000007003c7213 */ /* 0x000fc40000000000 */
[----:B------:R-:W-:Y:S01]  /*12e0*/  IMAD.MOV R8, RZ, RZ, -R8 ;  /* 0x000000ffff087224 */ /* 0x000fe200078e0a08 */
[----:B------:R2:W-:Y:S02]  /*12f0*/  STL [R1+0x3c4], R3 ;  /* 0x0003c40301007387 */ /* 0x0005e40000100800 */
[----:B------:R-:W-:Y:S02]  /*1300*/  IMAD.HI.U32 R9, R6, R60, RZ ;  /* 0x0000003c06097227 */ /* 0x000fe400078e00ff */
[----:B------:R-:W-:Y:S02]  /*1310*/  STL [R1+0xb08], R15 ;  /* 0x000b080f01007387 */ /* 0x000fe40000100800 */
[----:B------:R-:W-:Y:S01]  /*1320*/  IMAD.MOV R9, RZ, RZ, -R9 ;  /* 0x000000ffff097224 */ /* 0x000fe200078e0a09 */
[----:B0-----:R-:W-:Y:S01]  /*1330*/  LOP3.LUT R66, R0, 0x102, RZ, 0xfc, !PT ;  /* 0x0000010200427812 */ /* 0x001fe200078efcff */
[----:B------:R0:W-:Y:S01]  /*1340*/  STL [R1+0xb0c], R14 ;  /* 0x000b0c0e01007387 */ /* 0x0001e20000100800 */
[C---:B------:R-:W-:Y:S01]  /*1350*/  IMAD R61, R5.reuse, R8, R61 ;  /* 0x00000008053d7224 */ /* 0x040fe200078e023d */
[C---:B--2---:R-:W-:Y:S01]  /*1360*/  LOP3.LUT R3, R2.reuse, 0x2e, R90, 0xfe, !PT ;  /* 0x0000002e02037812 */ /* 0x044fe200078efe5a */
[----:B------:R-:W-:Y:S01]  /*1370*/  IMAD R60, R5, R9, R60 ;  /* 0x00000009053c7224 */ /* 0x000fe200078e023c */
[----:B------:R2:W-:Y:S01]  /*1380*/  STL [R1+0xb10], R13 ;  /* 0x000b100d01007387 */ /* 0x0005e20000100800 */
[----:B------:R-:W-:-:S02]  /*1390*/  LOP3.LUT R9, R2, 0x32, R90, 0xfe, !PT ;  /* 0x0000003202097812 */ /* 0x000fc400078efe5a */
[----:B------:R-:W-:Y:S01]  /*13a0*/  LOP3.LUT R8, R2, 0x34, R90, 0xfe, !PT ;  /* 0x0000003402087812 */ /* 0x000fe200078efe5a */
[----:B------:R3:W-:Y:S01]  /*13b0*/  STL [R1+0xb14], R7 ;  /* 0x000b140701007387 */ /* 0x0007e20000100800 */
[----:B------:R-:W-:Y:S02]  /*13c0*/  IABS R58, R9 ;  /* 0x00000009003a7213 */ /* 0x000fe40000000000 */
[----:B------:R-:W-:Y:S01]  /*13d0*/  IABS R57, R8 ;  /* 0x0000000800397213 */ /* 0x000fe20000000000 */
[----:B------:R4:W-:Y:S01]  /*13e0*/  STL [R1+0xb18], R3 ;  /* 0x000b180301007387 */ /* 0x0009e20000100800 */
[----:B0-----:R-:W-:Y:S02]  /*13f0*/  LOP3.LUT R14, R0, 0x50, RZ, 0xfc, !PT ;  /* 0x00000050000e7812 */ /* 0x001fe400078efcff */
[----:B--2---:R-:W-:Y:S02]  /*1400*/  IABS R13, R3 ;  /* 0x00000003000d7213 */ /* 0x004fe40000000000 */
[----:B------:R-:W-:Y:S01]  /*1410*/  IABS R47, R14 ;  /* 0x0000000e002f7213 */ /* 0x000fe20000000000 */
[----:B---3--:R-:W-:Y:S01]  /*1420*/  IMAD.HI.U32 R7, R6, R62, RZ ;  /* 0x0000003e06077227 */ /* 0x008fe200078e00ff */
[----:B------:R-:W-:-:S03]  /*1430*/  IABS R82, R66 ;  /* 0x0000004200527213 */ /* 0x000fc60000000000 */
[----:B----4-:R-:W-:-:S04]  /*1440*/  IMAD.HI.U32 R3, R6, R11, RZ ;  /* 0x0000000b06037227 */ /* 0x010fc800078e00ff */
[----:B------:R-:W-:Y:S02]  /*1450*/  IMAD.MOV R12, RZ, RZ, -R3 ;  /* 0x000000ffff0c7224 */ /* 0x000fe400078e0a03 */
[----:B------:R-:W-:-:S04]  /*1460*/  IMAD.HI.U32 R10, R6, R13, RZ ;  /* 0x0000000d060a7227 */ /* 0x000fc800078e00ff */
[----:B------:R-:W-:Y:S01]  /*1470*/  IMAD R3, R5, R12, R11 ;  /* 0x0000000c05037224 */ /* 0x000fe200078e020b */
[----:B------:R-:W-:Y:S01]  /*1480*/  LOP3.LUT R11, R2, 0x30, R90, 0xfe, !PT ;  /* 0x00000030020b7812 */ /* 0x000fe200078efe5a */
[----:B------:R-:W-:Y:S02]  /*1490*/  IMAD.MOV R10, RZ, RZ, -R10 ;  /* 0x000000ffff0a7224 */ /* 0x000fe400078e0a0a */
[----:B------:R-:W-:Y:S01]  /*14a0*/  IMAD.MOV R7, RZ, RZ, -R7 ;  /* 0x000000ffff077224 */ /* 0x000fe200078e0a07 */
[----:B------:R0:W-:Y:S01]  /*14b0*/  STL [R1+0x3e0], R3 ;  /* 0x0003e00301007387 */ /* 0x0001e20000100800 */
[----:B------:R-:W-:Y:S01]  /*14c0*/  IABS R59, R11 ;  /* 0x0000000b003b7213 */ /* 0x000fe20000000000 */
[----:B------:R-:W-:-:S04]  /*14d0*/  IMAD.HI.U32 R83, R6, R82, RZ ;  /* 0x0000005206537227 */ /* 0x000fc800078e00ff */
[C---:B------:R-:W-:Y:S01]  /*14e0*/  IMAD R62, R5.reuse, R7, R62 ;  /* 0x00000007053e7224 */ /* 0x040fe200078e023e */
[----:B------:R-:W-:Y:S01]  /*14f0*/  LOP3.LUT R7, R2, 0x36, R90, 0xfe, !PT ;  /* 0x0000003602077812 */ /* 0x000fe200078efe5a */
[----:B------:R-:W-:Y:S02]  /*1500*/  IMAD.MOV R83, RZ, RZ, -R83 ;  /* 0x000000ffff537224 */ /* 0x000fe400078e0a53 */
[----:B0-----:R-:W-:Y:S01]  /*1510*/  IMAD R3, R5, R10, R13 ;  /* 0x0000000a05037224 */ /* 0x001fe200078e020d */
[----:B------:R-:W-:-:S04]  /*1520*/  LOP3.LUT R13, R0, 0x44, RZ, 0xfc, !PT ;  /* 0x00000044000d7812 */ /* 0x000fc800078efcff */
[----:B------:R0:W-:Y:S01]  /*1530*/  STL [R1+0x3e4], R3 ;  /* 0x0003e40301007387 */ /* 0x0001e20000100800 */
[----:B------:R-:W-:-:S03]  /*1540*/  IABS R51, R13 ;  /* 0x0000000d00337213 */ /* 0x000fc60000000000 */
[----:B------:R2:W-:Y:S04]  /*1550*/  STL [R1+0xb1c], R11 ;  /* 0x000b1c0b01007387 */ /* 0x0005e80000100800 */
[----:B------:R3:W-:Y:S01]  /*1560*/  STL [R1+0xb20], R9 ;  /* 0x000b200901007387 */ /* 0x0007e20000100800 */
[----:B0-----:R-:W-:-:S03]  /*1570*/  LOP3.LUT R3, R2, 0x38, R90, 0xfe, !PT ;  /* 0x0000003802037812 */ /* 0x001fc600078efe5a */
[----:B------:R0:W-:Y:S01]  /*1580*/  STL [R1+0xb24], R8 ;  /* 0x000b240801007387 */ /* 0x0001e20000100800 */
[----:B--2---:R-:W-:-:S03]  /*1590*/  IABS R11, R7 ;  /* 0x00000007000b7213 */ /* 0x004fc60000000000 */
[----:B------:R2:W-:Y:S01]  /*15a0*/  STL [R1+0xb28], R7 ;  /* 0x000b280701007387 */ /* 0x0005e20000100800 */
[----:B------:R-:W-:Y:S01]  /*15b0*/  IABS R56, R3 ;  /* 0x0000000300387213 */ /* 0x000fe20000000000 */
[C---:B---3--:R-:W-:Y:S02]  /*15c0*/  IMAD.HI.U32 R9, R6.reuse, R11, RZ ;  /* 0x0000000b06097227 */ /* 0x048fe400078e00ff */
[----:B------:R3:W-:Y:S02]  /*15d0*/  STL [R1+0xb2c], R3 ;  /* 0x000b2c0301007387 */ /* 0x0007e40000100800 */
[----:B0-----:R-:W-:-:S04]  /*15e0*/  IMAD.HI.U32 R8, R6, R57, RZ ;  /* 0x0000003906087227 */ /* 0x001fc800078e00ff */
[----:B--2---:R-:W-:-:S04]  /*15f0*/  IMAD.HI.U32 R7, R6, R58, RZ ;  /* 0x0000003a06077227 */ /* 0x004fc800078e00ff */
[----:B---3--:R-:W-:-:S04]  /*1600*/  IMAD.HI.U32 R3, R6, R59, RZ ;  /* 0x0000003b06037227 */ /* 0x008fc800078e00ff */
[----:B------:R-:W-:Y:S02]  /*1610*/  IMAD.MOV R7, RZ, RZ, -R7 ;  /* 0x000000ffff077224 */ /* 0x000fe400078e0a07 */
[----:B------:R-:W-:Y:S01]  /*1620*/  IMAD.MOV R12, RZ, RZ, -R9 ;  /* 0x000000ffff0c7224 */ /* 0x000fe200078e0a09 */
[----:B------:R-:W-:Y:S01]  /*1630*/  LOP3.LUT R9, R2, 0x3a, R90, 0xfe, !PT ;  /* 0x0000003a02097812 */ /* 0x000fe200078efe5a */
[----:B------:R-:W-:Y:S02]  /*1640*/  IMAD.MOV R10, RZ, RZ, -R3 ;  /* 0x000000ffff0a7224 */ /* 0x000fe400078e0a03 */
[----:B------:R-:W-:Y:S01]  /*1650*/  IMAD.HI.U32 R3, R6, R56, RZ ;  /* 0x0000003806037227 */ /* 0x000fe200078e00ff */
[----:B------:R-:W-:-:S03]  /*1660*/  IABS R55, R9 ;  /* 0x0000000900377213 */ /* 0x000fc60000000000 */
[C---:B------:R-:W-:Y:S02]  /*1670*/  IMAD R58, R5.reuse, R7, R58 ;  /* 0x00000007053a7224 */ /* 0x040fe400078e023a */
[----:B------:R-:W-:Y:S02]  /*1680*/  IMAD.MOV R8, RZ, RZ, -R8 ;  /* 0x000000ffff087224 */ /* 0x000fe400078e0a08 */
[C---:B------:R-:W-:Y:S01]  /*1690*/  IMAD R7, R5.reuse, R12, R11 ;  /* 0x0000000c05077224 */ /* 0x040fe200078e020b */
[C---:B------:R-:W-:Y:S01]  /*16a0*/  LOP3.LUT R12, R0.reuse, 0x46, RZ, 0xfc, !PT ;  /* 0x00000046000c7812 */ /* 0x040fe200078efcff */
[----:B------:R-:W-:Y:S01]  /*16b0*/  IMAD.MOV R3, RZ, RZ, -R3 ;  /* 0x000000ffff037224 */ /* 0x000fe200078e0a03 */
[----:B------:R-:W-:Y:S01]  /*16c0*/  LOP3.LUT R11, R0, 0x48, RZ, 0xfc, !PT ;  /* 0x00000048000b7812 */ /* 0x000fe200078efcff */
[C---:B------:R-:W-:Y:S01]  /*16d0*/  IMAD R57, R5.reuse, R8, R57 ;  /* 0x0000000805397224 */ /* 0x040fe200078e0239 */
[----:B------:R-:W-:Y:S01]  /*16e0*/  LOP3.LUT R8, R2, 0x3c, R90, 0xfe, !PT ;  /* 0x0000003c02087812 */ /* 0x000fe200078efe5a */
[----:B------:R0:W-:Y:S01]  /*16f0*/  STL [R1+0x400], R7 ;  /* 0x0004000701007387 */ /* 0x0001e20000100800 */
[C---:B------:R-:W-:Y:S01]  /*1700*/  IMAD R56, R5.reuse, R3, R56 ;  /* 0x0000000305387224 */ /* 0x040fe200078e0238 */
[----:B------:R-:W-:Y:S01]  /*1710*/  LOP3.LUT R3, R0, 0x40, RZ, 0xfc, !PT ;  /* 0x0000004000037812 */ /* 0x000fe200078efcff */
[----:B------:R-:W-:Y:S01]  /*1720*/  IMAD R59, R5, R10, R59 ;  /* 0x0000000a053b7224 */ /* 0x000fe200078e023b */
[----:B------:R-:W-:Y:S01]  /*1730*/  STL [R1+0xb30], R9 ;  /* 0x000b300901007387 */ /* 0x000fe20000100800 */
[----:B------:R-:W-:-:S02]  /*1740*/  IABS R54, R8 ;  /* 0x0000000800367213 */ /* 0x000fc40000000000 */
[----:B------:R-:W-:Y:S01]  /*1750*/  IABS R53, R3 ;  /* 0x0000000300357213 */ /* 0x000fe20000000000 */
[----:B------:R2:W-:Y:S01]  /*1760*/  STL [R1+0xb34], R8 ;  /* 0x000b340801007387 */ /* 0x0005e20000100800 */
[----:B------:R-:W-:Y:S02]  /*1770*/  IABS R50, R11 ;  /* 0x0000000b00327213 */ /* 0x000fe40000000000 */
[----:B0-----:R-:W-:Y:S01]  /*1780*/  LOP3.LUT R7, R2, 0x3e, R90, 0xfe, !PT ;  /* 0x0000003e02077812 */ /* 0x001fe200078efe5a */
[----:B------:R-:W-:Y:S01]  /*1790*/  IMAD R90, R90, UR6, RZ ;  /* 0x000000065a5a7c24 */ /* 0x000fe2000f8e02ff */
[----:B------:R-:W-:Y:S02]  /*17a0*/  LOP3.LUT R2, R0, 0x42, RZ, 0xfc, !PT ;  /* 0x0000004200027812 */ /* 0x000fe400078efcff */
[----:B------:R-:W-:Y:S01]  /*17b0*/  IABS R10, R7 ;  /* 0x00000007000a7213 */ /* 0x000fe20000000000 */
[----:B------:R0:W-:Y:S01]  /*17c0*/  STL [R1+0xb38], R7 ;  /* 0x000b380701007387 */ /* 0x0001e20000100800 */
[----:B------:R-:W-:Y:S01]  /*17d0*/  IABS R52, R2 ;  /* 0x0000000200347213 */ /* 0x000fe20000000000 */
[----:B--2---:R-:W-:-:S02]  /*17e0*/  IMAD.HI.U32 R8, R6, R53, RZ ;  /* 0x0000003506087227 */ /* 0x004fc400078e00ff */
[----:B------:R2:W-:Y:S02]  /*17f0*/  STL [R1+0xb3c], R3 ;  /* 0x000b3c0301007387 */ /* 0x0005e40000100800 */
[C---:B------:R-:W-:Y:S02]  /*1800*/  IMAD.HI.U32 R9, R6.reuse, R52, RZ ;  /* 0x0000003406097227 */ /* 0x040fe400078e00ff */
[----:B------:R3:W-:Y:S02]  /*1810*/  STL [R1+0xbbc], R2 ;  /* 0x000bbc0201007387 */ /* 0x0007e40000100800 */
[----:B0-----:R-:W-:-:S04]  /*1820*/  IMAD.HI.U32 R7, R6, R10, RZ ;  /* 0x0000000a06077227 */ /* 0x001fc800078e00ff */
[----:B------:R-:W-:Y:S02]  /*1830*/  IMAD.MOV R7, RZ, RZ, -R7 ;  /* 0x000000ffff077224 */ /* 0x000fe400078e0a07 */
[----:B--2---:R-:W-:-:S04]  /*1840*/  IMAD.HI.U32 R3, R6, R54, RZ ;  /* 0x0000003606037227 */ /* 0x004fc800078e00ff */
[----:B---3--:R-:W-:-:S04]  /*1850*/  IMAD.HI.U32 R2, R6, R55, RZ ;  /* 0x0000003706027227 */ /* 0x008fc800078e00ff */
[----:B------:R-:W-:Y:S02]  /*1860*/  IMAD.MOV R2, RZ, RZ, -R2 ;  /* 0x000000ffff027224 */ /* 0x000fe400078e0a02 */
[----:B------:R-:W-:Y:S02]  /*1870*/  IMAD.MOV R3, RZ, RZ, -R3 ;  /* 0x000000ffff037224 */ /* 0x000fe400078e0a03 */
[C---:B------:R-:W-:Y:S02]  /*1880*/  IMAD R55, R5.reuse, R2, R55 ;  /* 0x0000000205377224 */ /* 0x040fe400078e0237 */
[C---:B------:R-:W-:Y:S01]  /*1890*/  IMAD R2, R5.reuse, R7, R10 ;  /* 0x0000000705027224 */ /* 0x040fe200078e020a */
[----:B------:R-:W-:Y:S01]  /*18a0*/  IABS R7, R12 ;  /* 0x0000000c00077213 */ /* 0x000fe20000000000 */
[----:B------:R-:W-:Y:S01]  /*18b0*/  IMAD R54, R5, R3, R54 ;  /* 0x0000000305367224 */ /* 0x000fe200078e0236 */
[----:B------:R-:W-:Y:S01]  /*18c0*/  LOP3.LUT R3, R0, 0x4a, RZ, 0xfc, !PT ;  /* 0x0000004a00037812 */ /* 0x000fe200078efcff */
[----:B------:R-:W-:Y:S01]  /*18d0*/  IMAD.MOV R8, RZ, RZ, -R8 ;  /* 0x000000ffff087224 */ /* 0x000fe200078e0a08 */
[----:B------:R0:W-:Y:S01]  /*18e0*/  STL [R1+0x404], R2 ;  /* 0x0004040201007387 */ /* 0x0001e20000100800 */
[----:B------:R-:W-:Y:S01]  /*18f0*/  IMAD.HI.U32 R10, R6, R7, RZ ;  /* 0x00000007060a7227 */ /* 0x000fe200078e00ff */
[----:B------:R-:W-:-:S02]  /*1900*/  IABS R49, R3 ;  /* 0x0000000300317213 */ /* 0x000fc40000000000 */
[----:B------:R2:W-:Y:S01]  /*1910*/  STL [R1+0xc34], R13 ;  /* 0x000c340d01007387 */ /* 0x0005e20000100800 */
[----:B------:R-:W-:Y:S02]  /*1920*/  IMAD.MOV R10, RZ, RZ, -R10 ;  /* 0x000000ffff0a7224 */ /* 0x000fe400078e0a0a */
[----:B------:R-:W-:Y:S01]  /*1930*/  IMAD.MOV R9, RZ, RZ, -R9 ;  /* 0x000000ffff097224 */ /* 0x000fe200078e0a09 */
[----:B------:R3:W-:Y:S01]  /*1940*/  STL [R1+0xc50], R12 ;  /* 0x000c500c01007387 */ /* 0x0007e20000100800 */
[C---:B------:R-:W-:Y:S01]  /*1950*/  IMAD R7, R5.reuse, R10, R7 ;  /* 0x0000000a05077224 */ /* 0x040fe200078e0207 */
[----:B0-----:R-:W-:Y:S01]  /*1960*/  LOP3.LUT R2, R0, 0x4c, RZ, 0xfc, !PT ;  /* 0x0000004c00027812 */ /* 0x001fe200078efcff */
[C---:B------:R-:W-:Y:S01]  /*1970*/  IMAD R53, R5.reuse, R8, R53 ;  /* 0x0000000805357224 */ /* 0x040fe200078e0235 */
[----:B------:R0:W-:Y:S01]  /*1980*/  STL [R1+0xca4], R11 ;  /* 0x000ca40b01007387 */ /* 0x0001e20000100800 */
[----:B------:R-:W-:Y:S01]  /*1990*/  IMAD R52, R5, R9, R52 ;  /* 0x0000000905347224 */ /* 0x000fe200078e0234 */
[----:B------:R-:W-:Y:S01]  /*19a0*/  IABS R48, R2 ;  /* 0x0000000200307213 */ /* 0x000fe20000000000 */
[----:B------:R-:W-:Y:S01]  /*19b0*/  IMAD.HI.U32 R8, R6, R49, RZ ;  /* 0x0000003106087227 */ /* 0x000fe200078e00ff */
[----:B------:R4:W-:Y:S01]  /*19c0*/  STL [R1+0xd70], R3 ;  /* 0x000d700301007387 */ /* 0x0009e20000100800 */
[----:B--2---:R-:W-:-:S02]  /*19d0*/  LOP3.LUT R13, R0, 0x52, RZ, 0xfc, !PT ;  /* 0x00000052000d7812 */ /* 0x004fc400078efcff */
[----:B---3--:R-:W-:Y:S01]  /*19e0*/  IMAD.HI.U32 R12, R6, R51, RZ ;  /* 0x00000033060c7227 */ /* 0x008fe200078e00ff */
[----:B------:R2:W-:Y:S01]  /*19f0*/  STL [R1+0xd84], R2 ;  /* 0x000d840201007387 */ /* 0x0005e20000100800 */
[C---:B------:R-:W-:Y:S02]  /*1a00*/  LOP3.LUT R9, R0.reuse, 0x56, RZ, 0xfc, !PT ;  /* 0x0000005600097812 */ /* 0x040fe400078efcff */
[----:B------:R-:W-:Y:S01]  /*1a10*/  IMAD.MOV R12, RZ, RZ, -R12 ;  /* 0x000000ffff0c7224 */ /* 0x000fe200078e0a0c */
[----:B0-----:R-:W-:Y:S01]  /*1a20*/  LOP3.LUT R11, R0, 0x4e, RZ, 0xfc, !PT ;  /* 0x0000004e000b7812 */ /* 0x001fe200078efcff */
[----:B------:R-:W-:Y:S01]  /*1a30*/  STL [R1+0x420], R7 ;  /* 0x0004200701007387 */ /* 0x000fe20000100800 */
[C---:B----4-:R-:W-:Y:S01]  /*1a40*/  IMAD.HI.U32 R3, R6.reuse, R50, RZ ;  /* 0x0000003206037227 */ /* 0x050fe200078e00ff */
[----:B------:R-:W-:Y:S02]  /*1a50*/  IABS R46, R13 ;  /* 0x0000000d002e7213 */ /* 0x000fe40000000000 */
[----:B------:R0:W-:Y:S01]  /*1a60*/  STL [R1+0xda8], R11 ;  /* 0x000da80b01007387 */ /* 0x0001e20000100800 */
[----:B--2---:R-:W-:-:S03]  /*1a70*/  IMAD.HI.U32 R2, R6, R48, RZ ;  /* 0x0000003006027227 */ /* 0x004fc600078e00ff */
[----:B------:R-:W-:Y:S01]  /*1a80*/  STL [R1+0xdd4], R14 ;  /* 0x000dd40e01007387 */ /* 0x000fe20000100800 */
[C---:B------:R-:W-:Y:S01]  /*1a90*/  IMAD R51, R5.reuse, R12, R51 ;  /* 0x0000000c05337224 */ /* 0x040fe200078e0233 */
[C---:B------:R-:W-:Y:S01]  /*1aa0*/  LOP3.LUT R12, R0.reuse, 0x54, RZ, 0xfc, !PT ;  /* 0x00000054000c7812 */ /* 0x040fe200078efcff */
[----:B------:R-:W-:Y:S01]  /*1ab0*/  IMAD.MOV R2, RZ, RZ, -R2 ;  /* 0x000000ffff027224 */ /* 0x000fe200078e0a02 */
[----:B------:R2:W-:Y:S01]  /*1ac0*/  STL [R1+0xde4], R13 ;  /* 0x000de40d01007387 */ /* 0x0005e20000100800 */
[----:B------:R-:W-:Y:S01]  /*1ad0*/  IMAD.MOV R8, RZ, RZ, -R8 ;  /* 0x000000ffff087224 */ /* 0x000fe200078e0a08 */
[----:B0-----:R-:W-:Y:S01]  /*1ae0*/  IABS R11, R11 ;  /* 0x0000000b000b7213 */ /* 0x001fe20000000000 */
[C---:B------:R-:W-:Y:S01]  /*1af0*/  IMAD R48, R5.reuse, R2, R48 ;  /* 0x0000000205307224 */ /* 0x040fe200078e0230 */
[----:B------:R0:W-:Y:S01]  /*1b00*/  STL [R1+0xe04], R12 ;  /* 0x000e040c01007387 */ /* 0x0001e20000100800 */
[----:B------:R-:W-:Y:S01]  /*1b10*/  IABS R7, R12 ;  /* 0x0000000c00077213 */ /* 0x000fe20000000000 */
[----:B------:R-:W-:Y:S01]  /*1b20*/  IMAD.MOV R3, RZ, RZ, -R3 ;  /* 0x000000ffff037224 */ /* 0x000fe200078e0a03 */
[----:B------:R-:W-:Y:S01]  /*1b30*/  IABS R2, R9 ;  /* 0x0000000900027213 */ /* 0x000fe20000000000 */
[C---:B------:R-:W-:Y:S01]  /*1b40*/  IMAD R49, R5.reuse, R8, R49 ;  /* 0x0000000805317224 */ /* 0x040fe200078e0231 */
[----:B------:R3:W-:Y:S01]  /*1b50*/  STL [R1+0xe0c], R9 ;  /* 0x000e0c0901007387 */ /* 0x0007e20000100800 */
[----:B------:R-:W-:Y:S01]  /*1b60*/  IMAD R50, R5, R3, R50 ;  /* 0x0000000305327224 */ /* 0x000fe200078e0232 */
[----:B--2---:R-:W-:Y:S01]  /*1b70*/  LOP3.LUT R13, R0, 0x70, RZ, 0xfc, !PT ;  /* 0x00000070000d7812 */ /* 0x004fe200078efcff */
[----:B------:R-:W-:-:S03]  /*1b80*/  IMAD.HI.U32 R8, R6, R7, RZ ;  /* 0x0000000706087227 */ /* 0x000fc600078e00ff */
[----:B------:R-:W-:Y:S01]  /*1b90*/  IABS R39, R13 ;  /* 0x0000000d00277213 */ /* 0x000fe20000000000 */
[----:B0-----:R-:W-:-:S04]  /*1ba0*/  IMAD.HI.U32 R12, R6, R11, RZ ;  /* 0x0000000b060c7227 */ /* 0x001fc800078e00ff */
[----:B------:R-:W-:Y:S02]  /*1bb0*/  IMAD.MOV R12, RZ, RZ, -R12 ;  /* 0x000000ffff0c7224 */ /* 0x000fe400078e0a0c */
[----:B------:R-:W-:-:S04]  /*1bc0*/  IMAD.HI.U32 R3, R6, R2, RZ ;  /* 0x0000000206037227 */ /* 0x000fc800078e00ff */
[----:B------:R-:W-:-:S04]  /*1bd0*/  IMAD.HI.U32 R10, R6, R47, RZ ;  /* 0x0000002f060a7227 */ /* 0x000fc800078e00ff */
[----:B------:R-:W-:Y:S02]  /*1be0*/  IMAD.MOV R8, RZ, RZ, -R8 ;  /* 0x000000ffff087224 */ /* 0x000fe400078e0a08 */
[----:B------:R-:W-:Y:S01]  /*1bf0*/  IMAD R11, R5, R12, R11 ;  /* 0x0000000c050b7224 */ /* 0x000fe200078e020b */
[----:B------:R-:W-:Y:S01]  /*1c00*/  LOP3.LUT R12, R0, 0x62, RZ, 0xfc, !PT ;  /* 0x00000062000c7812 */ /* 0x000fe200078efcff */
[----:B------:R-:W-:Y:S02]  /*1c10*/  IMAD.MOV R3, RZ, RZ, -R3 ;  /* 0x000000ffff037224 */ /* 0x000fe400078e0a03 */
[----:B---3--:R-:W-:Y:S01]  /*1c20*/  IMAD.HI.U32 R9, R6, R46, RZ ;  /* 0x0000002e06097227 */ /* 0x008fe200078e00ff */
[----:B------:R0:W-:Y:S01]  /*1c30*/  STL [R1+0x424], R11 ;  /* 0x0004240b01007387 */ /* 0x0001e20000100800 */
[----:B------:R-:W-:Y:S02]  /*1c40*/  IABS R42, R12 ;  /* 0x0000000c002a7213 */ /* 0x000fe40000000000 */
[----:B------:R-:W-:-:S02]  /*1c50*/  IMAD.MOV R10, RZ, RZ, -R10 ;  /* 0x000000ffff0a7224 */ /* 0x000fc400078e0a0a */
[C---:B------:R-:W-:Y:S01]  /*1c60*/  IMAD R7, R5.reuse, R8, R7 ;  /* 0x0000000805077224 */ /* 0x040fe200078e0207 */
[C---:B------:R-:W-:Y:S01]  /*1c70*/  LOP3.LUT R8, R0.reuse, 0x5c, RZ, 0xfc, !PT ;  /* 0x0000005c00087812 */ /* 0x040fe200078efcff */
[C---:B------:R-:W-:Y:S02]  /*1c80*/  IMAD R2, R5.reuse, R3, R2 ;  /* 0x0000000305027224 */ /* 0x040fe400078e0202 */
[----:B------:R-:W-:Y:S01]  /*1c90*/  IMAD.MOV R9, RZ, RZ, -R9 ;  /* 0x000000ffff097224 */ /* 0x000fe200078e0a09 */
[C---:B0-----:R-:W-:Y:S01]  /*1ca0*/  LOP3.LUT R11, R0.reuse, 0x58, RZ, 0xfc, !PT ;  /* 0x00000058000b7812 */ /* 0x041fe200078efcff */
[C---:B------:R-:W-:Y:S01]  /*1cb0*/  IMAD R47, R5.reuse, R10, R47 ;  /* 0x0000000a052f7224 */ /* 0x040fe200078e022f */
[C---:B------:R-:W-:Y:S01]  /*1cc0*/  LOP3.LUT R10, R0.reuse, 0x5a, RZ, 0xfc, !PT ;  /* 0x0000005a000a7812 */ /* 0x040fe200078efcff */
[----:B------:R0:W-:Y:S01]  /*1cd0*/  STL [R1+0x220], R7 ;  /* 0x0002200701007387 */ /* 0x0001e20000100800 */
[----:B------:R-:W-:Y:S01]  /*1ce0*/  IMAD R46, R5, R9, R46 ;  /* 0x00000009052e7224 */ /* 0x000fe200078e022e */
[----:B------:R-:W-:-:S02]  /*1cf0*/  LOP3.LUT R9, R0, 0x5e, RZ, 0xfc, !PT ;  /* 0x0000005e00097812 */ /* 0x000fc400078efcff */
[----:B------:R-:W-:Y:S01]  /*1d00*/  STL [R1+0x440], R2 ;  /* 0x0004400201007387 */ /* 0x000fe20000100800 */
[----:B------:R-:W-:Y:S02]  /*1d10*/  IABS R45, R11 ;  /* 0x0000000b002d7213 */ /* 0x000fe40000000000 */
[----:B------:R-:W-:Y:S01]  /*1d20*/  IABS R3, R9 ;  /* 0x0000000900037213 */ /* 0x000fe20000000000 */
[----:B------:R2:W-:Y:S01]  /*1d30*/  STL [R1+0xdb0], R11 ;  /* 0x000db00b01007387 */ /* 0x0005e20000100800 */
[----:B------:R-:W-:Y:S02]  /*1d40*/  IABS R44, R10 ;  /* 0x0000000a002c7213 */ /* 0x000fe40000000000 */
[----:B0-----:R-:W-:Y:S01]  /*1d50*/  LOP3.LUT R7, R0, 0x60, RZ, 0xfc, !PT ;  /* 0x0000006000077812 */ /* 0x001fe200078efcff */
[----:B------:R0:W-:Y:S03]  /*1d60*/  STL [R1+0xddc], R10 ;  /* 0x000ddc0a01007387 */ /* 0x0001e60000100800 */
[----:B------:R-:W-:Y:S01]  /*1d70*/  IABS R43, R7 ;  /* 0x00000007002b7213 */ /* 0x000fe20000000000 */
[----:B------:R3:W-:Y:S01]  /*1d80*/  STL [R1+0xdf0], R8 ;  /* 0x000df00801007387 */ /* 0x0007e20000100800 */
[----:B--2---:R-:W-:-:S03]  /*1d90*/  IMAD.HI.U32 R11, R6, R45, RZ ;  /* 0x0000002d060b7227 */ /* 0x004fc600078e00ff */
[----:B------:R2:W-:Y:S01]  /*1da0*/  STL [R1+0xdfc], R9 ;  /* 0x000dfc0901007387 */ /* 0x0005e20000100800 */
[----:B0-----:R-:W-:-:S03]  /*1db0*/  IMAD.HI.U32 R10, R6, R44, RZ ;  /* 0x0000002c060a7227 */ /* 0x001fc600078e00ff */
[----:B------:R0:W-:Y:S01]  /*1dc0*/  STL [R1+0xe08], R7 ;  /* 0x000e080701007387 */ /* 0x0001e20000100800 */
[----:B---3--:R-:W-:Y:S01]  /*1dd0*/  IABS R8, R8 ;  /* 0x0000000800087213 */ /* 0x008fe20000000000 */
[----:B------:R-:W-:Y:S02]  /*1de0*/  IMAD.MOV R11, RZ, RZ, -R11 ;  /* 0x000000ffff0b7224 */ /* 0x000fe400078e0a0b */
[----:B------:R-:W-:Y:S02]  /*1df0*/  IMAD.MOV R10, RZ, RZ, -R10 ;  /* 0x000000ffff0a7224 */ /* 0x000fe400078e0a0a */
[----:B--2---:R-:W-:-:S04]  /*1e00*/  IMAD.HI.U32 R9, R6, R8, RZ ;  /* 0x0000000806097227 */ /* 0x004fc800078e00ff */
[----:B0-----:R-:W-:-:S04]  /*1e10*/  IMAD.HI.U32 R7, R6, R3, RZ ;  /* 0x0000000306077227 */ /* 0x001fc800078e00ff */
[----:B------:R-:W-:Y:S02]  /*1e20*/  IMAD.MOV R9, RZ, RZ, -R9 ;  /* 0x000000ffff097224 */ /* 0x000fe400078e0a09 */
[----:B------:R-:W-:Y:S02]  /*1e30*/  IMAD.MOV R7, RZ, RZ, -R7 ;  /* 0x000000ffff077224 */ /* 0x000fe400078e0a07 */
[C---:B------:R-:W-:Y:S01]  /*1e40*/  IMAD R8, R5.reuse, R9, R8 ;  /* 0x0000000905087224 */ /* 0x040fe200078e0208 */
[C---:B------:R-:W-:Y:S01]  /*1e50*/  LOP3.LUT R9, R0.reuse, 0x64, RZ, 0xfc, !PT ;  /* 0x0000006400097812 */ /* 0x040fe200078efcff */
[C---:B------:R-:W-:Y:S02]  /*1e60*/  IMAD R3, R5.reuse, R7, R3 ;  /* 0x0000000705037224 */ /* 0x040fe400078e0203 */
[C---:B------:R-:W-:Y:S01]  /*1e70*/  IMAD R45, R5.reuse, R11, R45 ;  /* 0x0000000b052d7224 */ /* 0x040fe200078e022d */
[----:B------:R0:W-:Y:S01]  /*1e80*/  STL [R1+0x224], R8 ;  /* 0x0002240801007387 */ /* 0x0001e20000100800 */
[----:B------:R-:W-:Y:S01]  /*1e90*/  IMAD R44, R5, R10, R44 ;  /* 0x0000000a052c7224 */ /* 0x000fe200078e022c */
[----:B------:R-:W-:Y:S01]  /*1ea0*/  LOP3.LUT R11, R0, 0x66, RZ, 0xfc, !PT ;  /* 0x00000066000b7812 */ /* 0x000fe200078efcff */
[----:B------:R-:W-:Y:S01]  /*1eb0*/  IMAD.HI.U32 R2, R6, R43, RZ ;  /* 0x0000002b06027227 */ /* 0x000fe200078e00ff */
[----:B------:R2:W-:Y:S01]  /*1ec0*/  STL [R1+0x464], R3 ;  /* 0x0004640301007387 */ /* 0x0005e20000100800 */
[----:B------:R-:W-:-:S02]  /*1ed0*/  LOP3.LUT R10, R0, 0x68, RZ, 0xfc, !PT ;  /* 0x00000068000a7812 */ /* 0x000fc400078efcff */
[----:B------:R-:W-:Y:S01]  /*1ee0*/  IABS R7, R11 ;  /* 0x0000000b00077213 */ /* 0x000fe20000000000 */
[----:B------:R3:W-:Y:S01]  /*1ef0*/  STL [R1+0xda4], R12 ;  /* 0x000da40c01007387 */ /* 0x0007e20000100800 */
[----:B------:R-:W-:Y:S01]  /*1f00*/  IABS R41, R10 ;  /* 0x0000000a00297213 */ /* 0x000fe20000000000 */
[----:B------:R-:W-:Y:S01]  /*1f10*/  IMAD.MOV R2, RZ, RZ, -R2 ;  /* 0x000000ffff027224 */ /* 0x000fe200078e0a02 */
[----:B0-----:R-:W-:Y:S01]  /*1f20*/  LOP3.LUT R8, R0, 0x6a, RZ, 0xfc, !PT ;  /* 0x0000006a00087812 */ /* 0x001fe200078efcff */
[----:B------:R0:W-:Y:S02]  /*1f30*/  STL [R1+0xdb8], R9 ;  /* 0x000db80901007387 */ /* 0x0001e40000100800 */
[----:B------:R-:W-:Y:S01]  /*1f40*/  IMAD R43, R5, R2, R43 ;  /* 0x00000002052b7224 */ /* 0x000fe200078e022b */
[----:B------:R-:W-:Y:S01]  /*1f50*/  IABS R40, R8 ;  /* 0x0000000800287213 */ /* 0x000fe20000000000 */
[----:B------:R4:W-:Y:S01]  /*1f60*/  STL [R1+0xde0], R11 ;  /* 0x000de00b01007387 */ /* 0x0009e20000100800 */
[----:B--2---:R-:W-:Y:S01]  /*1f70*/  IMAD.HI.U32 R3, R6, R41, RZ ;  /* 0x0000002906037227 */ /* 0x004fe200078e00ff */
[----:B---3--:R-:W-:-:S02]  /*1f80*/  LOP3.LUT R12, R0, 0x72, RZ, 0xfc, !PT ;  /* 0x00000072000c7812 */ /* 0x008fc400078efcff */
[----:B------:R2:W-:Y:S01]  /*1f90*/  STL [R1+0xdf4], R10 ;  /* 0x000df40a01007387 */ /* 0x0005e20000100800 */
[C---:B------:R-:W-:Y:S01]  /*1fa0*/  IMAD.HI.U32 R2, R6.reuse, R40, RZ ;  /* 0x0000002806027227 */ /* 0x040fe200078e00ff */
[----:B0-----:R-:W-:Y:S02]  /*1fb0*/  IABS R9, R9 ;  /* 0x0000000900097213 */ /* 0x001fe40000000000 */
[----:B------:R0:W-:Y:S01]  /*1fc0*/  STL [R1+0xe00], R8 ;  /* 0x000e000801007387 */ /* 0x0001e20000100800 */
[----:B------:R-:W-:Y:S01]  /*1fd0*/  IMAD.MOV R2, RZ, RZ, -R2 ;  /* 0x000000ffff027224 */ /* 0x000fe200078e0a02 */
[----:B------:R-:W-:Y:S01]  /*1fe0*/  IABS R38, R12 ;  /* 0x0000000c00267213 */ /* 0x000fe20000000000 */
[----:B----4-:R-:W-:-:S04]  /*1ff0*/  IMAD.HI.U32 R11, R6, R42, RZ ;  /* 0x0000002a060b7227 */ /* 0x010fc800078e00ff */
[----:B--2---:R-:W-:-:S04]  /*2000*/  IMAD.HI.U32 R10, R6, R9, RZ ;  /* 0x00000009060a7227 */ /* 0x004fc800078e00ff */
[----:B0-----:R-:W-:-:S04]  /*2010*/  IMAD.HI.U32 R8, R6, R7, RZ ;  /* 0x0000000706087227 */ /* 0x001fc800078e00ff */
[----:B------:R-:W-:Y:S02]  /*2020*/  IMAD.MOV R10, RZ, RZ, -R10 ;  /* 0x000000ffff0a7224 */ /* 0x000fe400078e0a0a */
[----:B------:R-:W-:Y:S02]  /*2030*/  IMAD.MOV R11, RZ, RZ, -R11 ;  /* 0x000000ffff0b7224 */ /* 0x000fe400078e0a0b */
[----:B------:R-:W-:Y:S02]  /*2040*/  IMAD.MOV R8, RZ, RZ, -R8 ;  /* 0x000000ffff087224 */ /* 0x000fe400078e0a08 */
[C---:B------:R-:W-:Y:S01]  /*2050*/  IMAD R9, R5.reuse, R10, R9 ;  /* 0x0000000a05097224 */ /* 0x040fe200078e0209 */
[C---:B------:R-:W-:Y:S01]  /*2060*/  LOP3.LUT R10, R0.reuse, 0x74, RZ, 0xfc, !PT ;  /* 0x00000074000a7812 */ /* 0x040fe200078efcff */
[C---:B------:R-:W-:Y:S01]  /*2070*/  IMAD R42, R5.reuse, R11, R42 ;  /* 0x0000000b052a7224 */ /* 0x040fe200078e022a */
[----:B------:R-:W-:Y:S01]  /*2080*/  LOP3.LUT R11, R0, 0x6c, RZ, 0xfc, !PT ;  /* 0x0000006c000b7812 */ /* 0x000fe200078efcff */
[C---:B------:R-:W-:Y:S01]  /*2090*/  IMAD R7, R5.reuse, R8, R7 ;  /* 0x0000000805077224 */ /* 0x040fe200078e0207 */
[----:B------:R0:W-:Y:S01]  /*20a0*/  STL [R1+0x228], R9 ;  /* 0x0002280901007387 */ /* 0x0001e20000100800 */
[----:B------:R-:W-:Y:S01]  /*20b0*/  IMAD R40, R5, R2, R40 ;  /* 0x0000000205287224 */ /* 0x000fe200078e0228 */
[----:B------:R-:W-:Y:S01]  /*20c0*/  IABS R2, R10 ;  /* 0x0000000a00027213 */ /* 0x000fe20000000000 */
[----:B------:R-:W-:Y:S01]  /*20d0*/  IMAD.MOV R3, RZ, RZ, -R3 ;  /* 0x000000ffff037224 */ /* 0x000fe200078e0a03 */
[----:B------:R2:W-:Y:S01]  /*20e0*/  STL [R1+0x4a0], R7 ;  /* 0x0004a00701007387 */ /* 0x0005e20000100800 */
[----:B------:R-:W-:-:S03]  /*20f0*/  IMAD.HI.U32 R8, R6, R39, RZ ;  /* 0x0000002706087227 */ /* 0x000fc600078e00ff */
[----:B------:R3:W-:Y:S01]  /*2100*/  STL [R1+0xda0], R11 ;  /* 0x000da00b01007387 */ /* 0x0007e20000100800 */
[----:B------:R-:W-:Y:S01]  /*2110*/  IMAD R41, R5, R3, R41 ;  /* 0x0000000305297224 */ /* 0x000fe200078e0229 */
[----:B0-----:R-:W-:Y:S01]  /*2120*/  LOP3.LUT R9, R0, 0x6e, RZ, 0xfc, !PT ;  /* 0x0000006e00097812 */ /* 0x001fe200078efcff */
[----:B------:R-:W-:-:S04]  /*2130*/  IMAD.HI.U32 R3, R6, R2, RZ ;  /* 0x0000000206037227 */ /* 0x000fc800078e00ff */
[----:B------:R0:W-:Y:S01]  /*2140*/  STL [R1+0xdac], R9 ;  /* 0x000dac0901007387 */ /* 0x0001e20000100800 */
[----:B--2---:R-:W-:Y:S01]  /*2150*/  IMAD.HI.U32 R7, R6, R38, RZ ;  /* 0x0000002606077227 */ /* 0x004fe200078e00ff */
[----:B---3--:R-:W-:Y:S02]  /*2160*/  IABS R11, R11 ;  /* 0x0000000b000b7213 */ /* 0x008fe40000000000 */
[----:B------:R-:W-:Y:S01]  /*2170*/  STL [R1+0xdc4], R13 ;  /* 0x000dc40d01007387 */ /* 0x000fe20000100800 */
[----:B------:R-:W-:Y:S02]  /*2180*/  IMAD.MOV R3, RZ, RZ, -R3 ;  /* 0x000000ffff037224 */ /* 0x000fe400078e0a03 */
[----:B------:R-:W-:Y:S01]  /*2190*/  IMAD.MOV R7, RZ, RZ, -R7 ;  /* 0x000000ffff077224 */ /* 0x000fe200078e0a07 */
[----:B------:R2:W-:Y:S01]  /*21a0*/  STL [R1+0xde8], R12 ;  /* 0x000de80c01007387 */ /* 0x0005e20000100800 */
[C---:B------:R-:W-:Y:S01]  /*21b0*/  IMAD R2, R5.reuse, R3, R2 ;  /* 0x0000000305027224 */ /* 0x040fe200078e0202 */
[----:B0-----:R-:W-:Y:S01]  /*21c0*/  IABS R9, R9 ;  /* 0x0000000900097213 */ /* 0x001fe20000000000 */
[----:B------:R-:W-:Y:S01]  /*21d0*/  IMAD.MOV R8, RZ, RZ, -R8 ;  /* 0x000000ffff087224 */ /* 0x000fe200078e0a08 */
[----:B------:R0:W-:Y:S01]  /*21e0*/  STL [R1+0xdf8], R10 ;  /* 0x000df80a01007387 */ /* 0x0001e20000100800 */
[C---:B------:R-:W-:Y:S01]  /*21f0*/  IMAD R38, R5.reuse, R7, R38 ;  /* 0x0000000705267224 */ /* 0x040fe200078e0226 */
[C---:B------:R-:W-:Y:S01]  /*2200*/  LOP3.LUT R7, R0.reuse, 0x7c, RZ, 0xfc, !PT ;  /* 0x0000007c00077812 */ /* 0x040fe200078efcff */
[----:B------:R-:W-:Y:S01]  /*2210*/  IMAD R39, R5, R8, R39 ;  /* 0x0000000805277224 */ /* 0x000fe200078e0227 */
[----:B------:R-:W-:Y:S01]  /*2220*/  LOP3.LUT R8, R0, 0x7e, RZ, 0xfc, !PT ;  /* 0x0000007e00087812 */ /* 0x000fe200078efcff */
[----:B--2---:R-:W-:Y:S01]  /*2230*/  IMAD.HI.U32 R12, R6, R11, RZ ;  /* 0x0000000b060c7227 */ /* 0x004fe200078e00ff */
[----:B------:R-:W-:-:S03]  /*2240*/  LOP3.LUT R13, R0, 0x98, RZ, 0xfc, !PT ;  /* 0x00000098000d7812 */ /* 0x000fc600078efcff */
[----:B0-----:R-:W-:Y:S01]  /*2250*/  IMAD.HI.U32 R10, R6, R9, RZ ;  /* 0x00000009060a7227 */ /* 0x001fe200078e00ff */
[----:B------:R-:W-:-:S03]  /*2260*/  IABS R28, R13 ;  /* 0x0000000d001c7213 */ /* 0x000fc60000000000 */
[----:B------:R-:W-:Y:S02]  /*2270*/  IMAD.MOV R12, RZ, RZ, -R12 ;  /* 0x000000ffff0c7224 */ /* 0x000fe400078e0a0c */
[----:B------:R-:W-:Y:S02]  /*2280*/  IMAD.MOV R10, RZ, RZ, -R10 ;  /* 0x000000ffff0a7224 */ /* 0x000fe400078e0a0a */
[C---:B------:R-:W-:Y:S02]  /*2290*/  IMAD R11, R5.reuse, R12, R11 ;  /* 0x0000000c050b7224 */ /* 0x040fe400078e020b */
[----:B------:R-:W-:Y:S01]  /*22a0*/  IMAD R9, R5, R10, R9 ;  /* 0x0000000a05097224 */ /* 0x000fe200078e0209 */
[----:B------:R-:W-:Y:S02]  /*22b0*/  LOP3.LUT R10, R0, 0x78, RZ, 0xfc, !PT ;  /* 0x00000078000a7812 */ /* 0x000fe400078efcff */
[----:B------:R0:W-:Y:S02]  /*22c0*/  STL [R1+0x23c], R11 ;  /* 0x00023c0b01007387 */ /* 0x0001e40000100800 */
[----:B------:R-:W-:-:S02]  /*22d0*/  IABS R37, R10 ;  /* 0x0000000a00257213 */ /* 0x000fc40000000000 */
[----:B------:R2:W-:Y:S04]  /*22e0*/  STL [R1+0x4e0], R9 ;  /* 0x0004e00901007387 */ /* 0x0005e80000100800 */
[----:B------:R3:W-:Y:S01]  /*22f0*/  STL [R1+0x240], R2 ;  /* 0x0002400201007387 */ /* 0x0007e20000100800 */
[C---:B0-----:R-:W-:Y:S02]  /*2300*/  LOP3.LUT R11, R0.reuse, 0x76, RZ, 0xfc, !PT ;  /* 0x00000076000b7812 */ /* 0x041fe400078efcff */
[----:B--2---:R-:W-:-:S03]  /*2310*/  LOP3.LUT R9, R0, 0x7a, RZ, 0xfc, !PT ;  /* 0x0000007a00097812 */ /* 0x004fc600078efcff */
[----:B------:R0:W-:Y:S01]  /*2320*/  STL [R1+0xd80], R11 ;  /* 0x000d800b01007387 */ /* 0x0001e20000100800 */
[----:B---3--:R-:W-:-:S03]  /*2330*/  IABS R2, R8 ;  /* 0x0000000800027213 */ /* 0x008fc60000000000 */
[----:B------:R2:W-:Y:S01]  /*2340*/  STL [R1+0xe10], R10 ;  /* 0x000e100a01007387 */ /* 0x0005e20000100800 */
[----:B------:R-:W-:-:S03]  /*2350*/  IABS R36, R9 ;  /* 0x0000000900247213 */ /* 0x000fc60000000000 */
[----:B------:R-:W-:Y:S01]  /*2360*/  STL [R1+0xe14], R9 ;  /* 0x000e140901007387 */ /* 0x000fe20000100800 */
[C---:B------:R-:W-:Y:S01]  /*2370*/  IMAD.HI.U32 R3, R6.reuse, R2, RZ ;  /* 0x0000000206037227 */ /* 0x040fe200078e00ff */
[----:B0-----:R-:W-:Y:S02]  /*2380*/  IABS R11, R11 ;  /* 0x0000000b000b7213 */ /* 0x001fe40000000000 */
[----:B------:R0:W-:Y:S01]  /*2390*/  STL [R1+0xdd0], R7 ;  /* 0x000dd00701007387 */ /* 0x0001e20000100800 */
[----:B------:R-:W-:Y:S02]  /*23a0*/  IMAD.MOV R3, RZ, RZ, -R3 ;  /* 0x000000ffff037224 */ /* 0x000fe400078e0a03 */
[----:B------:R-:W-:Y:S01]  /*23b0*/  IMAD.HI.U32 R12, R6, R11, RZ ;  /* 0x0000000b060c7227 */ /* 0x000fe200078e00ff */
[----:B------:R3:W-:Y:S03]  /*23c0*/  STL [R1+0xdec], R8 ;  /* 0x000dec0801007387 */ /* 0x0007e60000100800 */
[----:B------:R-:W-:-:S02]  /*23d0*/  IMAD.MOV R12, RZ, RZ, -R12 ;  /* 0x000000ffff0c7224 */ /* 0x000fc400078e0a0c */
[----:B--2---:R-:W-:Y:S01]  /*23e0*/  IMAD.HI.U32 R10, R6, R37, RZ ;  /* 0x00000025060a7227 */ /* 0x004fe200078e00ff */
[----:B0-----:R-:W-:-:S03]  /*23f0*/  IABS R7, R7 ;  /* 0x0000000700077213 */ /* 0x001fc60000000000 */
[----:B------:R-:W-:Y:S01]  /*2400*/  IMAD R11, R5, R12, R11 ;  /* 0x0000000c050b7224 */ /* 0x000fe200078e020b */
[----:B------:R-:W-:Y:S01]  /*2410*/  LOP3.LUT R12, R0, 0x8a, RZ, 0xfc, !PT ;  /* 0x0000008a000c7812 */ /* 0x000fe200078efcff */
[----:B---3--:R-:W-:-:S03]  /*2420*/  IMAD.HI.U32 R8, R6, R7, RZ ;  /* 0x0000000706087227 */ /* 0x008fc600078e00ff */
[----:B------:R0:W-:Y:S01]  /*2430*/  STL [R1+0x524], R11 ;  /* 0x0005240b01007387 */ /* 0x0001e20000100800 */
[----:B------:R-:W-:Y:S01]  /*2440*/  IMAD.MOV R8, RZ, RZ, -R8 ;  /* 0x000000ffff087224 */ /* 0x000fe200078e0a08 */
[----:B------:R-:W-:Y:S01]  /*2450*/  IABS R33, R12 ;  /* 0x0000000c00217213 */ /* 0x000fe20000000000 */
[----:B------:R-:W-:-:S04]  /*2460*/  IMAD.HI.U32 R9, R6, R36, RZ ;  /* 0x0000002406097227 */ /* 0x000fc800078e00ff */
[----:B------:R-:W-:Y:S02]  /*2470*/  IMAD.MOV R10, RZ, RZ, -R10 ;  /* 0x000000ffff0a7224 */ /* 0x000fe400078e0a0a */
[C---:B------:R-:W-:Y:S01]  /*2480*/  IMAD R7, R5.reuse, R8, R7 ;  /* 0x0000000805077224 */ /* 0x040fe200078e0207 */
[C---:B0-----:R-:W-:Y:S01]  /*2490*/  LOP3.LUT R11, R0.reuse, 0x80, RZ, 0xfc, !PT ;  /* 0x00000080000b7812 */ /* 0x041fe200078efcff */
[C---:B------:R-:W-:Y:S01]  /*24a0*/  IMAD R2, R5.reuse, R3, R2 ;  /* 0x0000000305027224 */ /* 0x040fe200078e0202 */
[C---:B------:R-:W-:Y:S01]  /*24b0*/  LOP3.LUT R8, R0.reuse, 0x84, RZ, 0xfc, !PT ;  /* 0x0000008400087812 */ /* 0x040fe200078efcff */
[----:B------:R-:W-:Y:S01]  /*24c0*/  IMAD.MOV R9, RZ, RZ, -R9 ;  /* 0x000000ffff097224 */ /* 0x000fe200078e0a09 */
[----:B------:R0:W-:Y:S01]  /*24d0*/  STL [R1+0x244], R7 ;  /* 0x0002440701007387 */ /* 0x0001e20000100800 */
[C---:B------:R-:W-:Y:S01]  /*24e0*/  IMAD R37, R5.reuse, R10, R37 ;  /* 0x0000000a05257224 */ /* 0x040fe200078e0225 */
[C---:B------:R-:W-:Y:S01]  /*24f0*/  LOP3.LUT R10, R0.reuse, 0x82, RZ, 0xfc, !PT ;  /* 0x00000082000a7812 */ /* 0x040fe200078efcff */
[----:B------:R-:W-:Y:S01]  /*2500*/  IMAD R36, R5, R9, R36 ;  /* 0x0000000905247224 */ /* 0x000fe200078e0224 */
[----:B------:R-:W-:Y:S01]  /*2510*/  STL [R1+0x5a0], R2 ;  /* 0x0005a00201007387 */ /* 0x000fe20000100800 */
[----:B------:R-:W-:-:S02]  /*2520*/  LOP3.LUT R9, R0, 0x86, RZ, 0xfc, !PT ;  /* 0x0000008600097812 */ /* 0x000fc400078efcff */
[----:B------:R-:W-:Y:S01]  /*2530*/  IABS R35, R11 ;  /* 0x0000000b00237213 */ /* 0x000fe20000000000 */
[----:B------:R2:W-:Y:S01]  /*2540*/  STL [R1+0xd6c], R11 ;  /* 0x000d6c0b01007387 */ /* 0x0005e20000100800 */
[----:B------:R-:W-:Y:S02]  /*2550*/  IABS R3, R9 ;  /* 0x0000000900037213 */ /* 0x000fe40000000000 */
[----:B0-----:R-:W-:Y:S01]  /*2560*/  LOP3.LUT R7, R0, 0x88, RZ, 0xfc, !PT ;  /* 0x0000008800077812 */ /* 0x001fe200078efcff */
[----:B------:R0:W-:Y:S01]  /*2570*/  STL [R1+0xd8c], R10 ;  /* 0x000d8c0a01007387 */ /* 0x0001e20000100800 */
[----:B------:R-:W-:Y:S02]  /*2580*/  IABS R34, R10 ;  /* 0x0000000a00227213 */ /* 0x000fe40000000000 */
        /* <DEDUP_REMOVED lines=78> */
[----:B0-----:R-:W-:-:S04]  /*2a70*/  IMAD.HI.U32 R10, R6, R9, RZ ;  /* 0x00000009060a7227 */ /* 0x001fc800078e00ff */
[----:B------:R-:W-:Y:S02]  /*2a80*/  IMAD.MOV R12, RZ, RZ, -R12 ;  /* 0x000000ffff0c7224 */ /* 0x000fe400078e0a0c */
[----:B------:R-:W-:Y:S02]  /*2a90*/  IMAD.MOV R10, RZ, RZ, -R10 ;  /* 0x000000ffff0a7224 */ /* 0x000fe400078e0a0a */
[C---:B------:R-:W-:Y:S02]  /*2aa0*/  IMAD R11, R5.reuse, R12, R11 ;  /* 0x0000000c050b7224 */ /* 0x040fe400078e020b */
[----:B------:R-:W-:Y:S01]  /*2ab0*/  IMAD R9, R5, R10, R9 ;  /* 0x0000000a05097224 */ /* 0x000fe200078e0209 */
[C---:B------:R-:W-:Y:S02]  /*2ac0*/  LOP3.LUT R10, R0.reuse, 0x9e, RZ, 0xfc, !PT ;  /* 0x0000009e000a7812 */ /* 0x040fe400078efcff */
[----:B------:R0:W-:Y:S04]  /*2ad0*/  STL [R1+0x268], R11 ;  /* 0x0002680b01007387 */ /* 0x0001e80000100800 */
[----:B------:R2:W-:Y:S04]  /*2ae0*/  STL [R1+0x604], R9 ;  /* 0x0006040901007387 */ /* 0x0005e80000100800 */
[----:B------:R3:W-:Y:S01]  /*2af0*/  STL [R1+0x284], R2 ;  /* 0x0002840201007387 */ /* 0x0007e20000100800 */
[----:B0-----:R-:W-:-:S03]  /*2b00*/  LOP3.LUT R11, R0, 0xa0, RZ, 0xfc, !PT ;  /* 0x000000a0000b7812 */ /* 0x001fc600078efcff */
[----:B------:R0:W-:Y:S01]  /*2b10*/  STL [R1+0xd20], R10 ;  /* 0x000d200a01007387 */ /* 0x0001e20000100800 */
[----:B--2---:R-:W-:-:S03]  /*2b20*/  LOP3.LUT R9, R0, 0xa2, RZ, 0xfc, !PT ;  /* 0x000000a200097812 */ /* 0x004fc600078efcff */
[----:B------:R2:W-:Y:S01]  /*2b30*/  STL [R1+0xd3c], R11 ;  /* 0x000d3c0b01007387 */ /* 0x0005e20000100800 */
[----:B------:R-:W-:Y:S02]  /*2b40*/  IABS R26, R11 ;  /* 0x0000000b001a7213 */ /* 0x000fe40000000000 */
[----:B---3--:R-:W-:Y:S01]  /*2b50*/  IABS R2, R8 ;  /* 0x0000000800027213 */ /* 0x008fe20000000000 */
[----:B------:R-:W-:Y:S01]  /*2b60*/  STL [R1+0xd64], R9 ;  /* 0x000d640901007387 */ /* 0x000fe20000100800 */
[----:B------:R-:W-:Y:S01]  /*2b70*/  IABS R27, R9 ;  /* 0x00000009001b7213 */ /* 0x000fe20000000000 */
[C---:B------:R-:W-:Y:S01]  /*2b80*/  IMAD.HI.U32 R12, R6.reuse, R26, RZ ;  /* 0x0000001a060c7227 */ /* 0x040fe200078e00ff */
[----:B0-----:R-:W-:Y:S01]  /*2b90*/  IABS R10, R10 ;  /* 0x0000000a000a7213 */ /* 0x001fe20000000000 */
[----:B------:R0:W-:Y:S02]  /*2ba0*/  STL [R1+0xd88], R7 ;  /* 0x000d880701007387 */ /* 0x0001e40000100800 */
[----:B------:R-:W-:-:S02]  /*2bb0*/  IMAD.HI.U32 R3, R6, R2, RZ ;  /* 0x0000000206037227 */ /* 0x000fc400078e00ff */
[----:B------:R3:W-:Y:S02]  /*2bc0*/  STL [R1+0xd9c], R8 ;  /* 0x000d9c0801007387 */ /* 0x0007e40000100800 */
[----:B--2---:R-:W-:Y:S01]  /*2bd0*/  IMAD.HI.U32 R11, R6, R10, RZ ;  /* 0x0000000a060b7227 */ /* 0x004fe200078e00ff */
[----:B0-----:R-:W-:-:S03]  /*2be0*/  IABS R7, R7 ;  /* 0x0000000700077213 */ /* 0x001fc60000000000 */
[----:B------:R-:W-:Y:S02]  /*2bf0*/  IMAD.MOV R11, RZ, RZ, -R11 ;  /* 0x000000ffff0b7224 */ /* 0x000fe400078e0a0b */
[----:B------:R-:W-:Y:S02]  /*2c00*/  IMAD.MOV R3, RZ, RZ, -R3 ;  /* 0x000000ffff037224 */ /* 0x000fe400078e0a03 */
[----:B---3--:R-:W-:-:S04]  /*2c10*/  IMAD.HI.U32 R8, R6, R7, RZ ;  /* 0x0000000706087227 */ /* 0x008fc800078e00ff */
[----:B------:R-:W-:Y:S02]  /*2c20*/  IMAD.MOV R8, RZ, RZ, -R8 ;  /* 0x000000ffff087224 */ /* 0x000fe400078e0a08 */
[----:B------:R-:W-:Y:S01]  /*2c30*/  IMAD R10, R5, R11, R10 ;  /* 0x0000000b050a7224 */ /* 0x000fe200078e020a */
[----:B------:R-:W-:Y:S01]  /*2c40*/  LOP3.LUT R11, R0, 0xa8, RZ, 0xfc, !PT ;  /* 0x000000a8000b7812 */ /* 0x000fe200078efcff */
[----:B------:R-:W-:-:S03]  /*2c50*/  IMAD.HI.U32 R9, R6, R27, RZ ;  /* 0x0000001b06097227 */ /* 0x000fc600078e00ff */
[----:B------:R0:W-:Y:S01]  /*2c60*/  STL [R1+0x61c], R10 ;  /* 0x00061c0a01007387 */ /* 0x0001e20000100800 */
[C---:B------:R-:W-:Y:S01]  /*2c70*/  IMAD R7, R5.reuse, R8, R7 ;  /* 0x0000000805077224 */ /* 0x040fe200078e0207 */
[C---:B------:R-:W-:Y:S01]  /*2c80*/  LOP3.LUT R8, R0.reuse, 0xac, RZ, 0xfc, !PT ;  /* 0x000000ac00087812 */ /* 0x040fe200078efcff */
[C---:B------:R-:W-:Y:S01]  /*2c90*/  IMAD R2, R5.reuse, R3, R2 ;  /* 0x0000000305027224 */ /* 0x040fe200078e0202 */
[----:B------:R-:W-:Y:S01]  /*2ca0*/  IABS R24, R11 ;  /* 0x0000000b00187213 */ /* 0x000fe20000000000 */
[----:B------:R-:W-:Y:S01]  /*2cb0*/  IMAD.MOV R9, RZ, RZ, -R9 ;  /* 0x000000ffff097224 */ /* 0x000fe200078e0a09 */
[----:B------:R2:W-:Y:S01]  /*2cc0*/  STL [R1+0x288], R7 ;  /* 0x0002880701007387 */ /* 0x0005e20000100800 */
[----:B------:R-:W-:Y:S02]  /*2cd0*/  IMAD.MOV R12, RZ, RZ, -R12 ;  /* 0x000000ffff0c7224 */ /* 0x000fe400078e0a0c */
[C---:B------:R-:W-:Y:S01]  /*2ce0*/  IMAD R27, R5.reuse, R9, R27 ;  /* 0x00000009051b7224 */ /* 0x040fe200078e021b */
[C---:B0-----:R-:W-:Y:S01]  /*2cf0*/  LOP3.LUT R10, R0.reuse, 0xaa, RZ, 0xfc, !PT ;  /* 0x000000aa000a7812 */ /* 0x041fe200078efcff */
[----:B------:R0:W-:Y:S01]  /*2d00*/  STL [R1+0x600], R2 ;  /* 0x0006000201007387 */ /* 0x0001e20000100800 */
[C---:B------:R-:W-:Y:S01]  /*2d10*/  LOP3.LUT R9, R0.reuse, 0xae, RZ, 0xfc, !PT ;  /* 0x000000ae00097812 */ /* 0x040fe200078efcff */
[----:B------:R-:W-:Y:S01]  /*2d20*/  IMAD R26, R5, R12, R26 ;  /* 0x0000000c051a7224 */ /* 0x000fe200078e021a */
[----:B------:R-:W-:Y:S01]  /*2d30*/  IABS R25, R10 ;  /* 0x0000000a00197213 */ /* 0x000fe20000000000 */
[----:B------:R3:W-:Y:S01]  /*2d40*/  STL [R1+0xd1c], R11 ;  /* 0x000d1c0b01007387 */ /* 0x0007e20000100800 */
[----:B--2---:R-:W-:-:S02]  /*2d50*/  LOP3.LUT R7, R0, 0xb0, RZ, 0xfc, !PT ;  /* 0x000000b000077812 */ /* 0x004fc400078efcff */
[----:B------:R-:W-:Y:S01]  /*2d60*/  LOP3.LUT R12, R0, 0xb2, RZ, 0xfc, !PT ;  /* 0x000000b2000c7812 */ /* 0x000fe200078efcff */
[----:B------:R-:W-:Y:S01]  /*2d70*/  STL [R1+0xd28], R10 ;  /* 0x000d280a01007387 */ /* 0x000fe20000100800 */
[----:B------:R-:W-:Y:S02]  /*2d80*/  IABS R22, R7 ;  /* 0x0000000700167213 */ /* 0x000fe40000000000 */
[----:B0-----:R-:W-:Y:S01]  /*2d90*/  IABS R2, R9 ;  /* 0x0000000900027213 */ /* 0x001fe20000000000 */
[----:B------:R0:W-:Y:S01]  /*2da0*/  STL [R1+0xd48], R8 ;  /* 0x000d480801007387 */ /* 0x0001e20000100800 */
[----:B------:R-:W-:Y:S01]  /*2db0*/  IABS R23, R12 ;  /* 0x0000000c00177213 */ /* 0x000fe20000000000 */
[C---:B---3--:R-:W-:Y:S02]  /*2dc0*/  IMAD.HI.U32 R11, R6.reuse, R24, RZ ;  /* 0x00000018060b7227 */ /* 0x048fe400078e00ff */
[----:B------:R2:W-:Y:S02]  /*2dd0*/  STL [R1+0xd68], R9 ;  /* 0x000d680901007387 */ /* 0x0005e40000100800 */
[----:B------:R-:W-:-:S02]  /*2de0*/  IMAD.HI.U32 R3, R6, R2, RZ ;  /* 0x0000000206037227 */ /* 0x000fc400078e00ff */
[----:B------:R3:W-:Y:S01]  /*2df0*/  STL [R1+0xd90], R7 ;  /* 0x000d900701007387 */ /* 0x0007e20000100800 */
[----:B0-----:R-:W-:Y:S01]  /*2e00*/  IABS R8, R8 ;  /* 0x0000000800087213 */ /* 0x001fe20000000000 */
[----:B------:R-:W-:Y:S02]  /*2e10*/  IMAD.MOV R3, RZ, RZ, -R3 ;  /* 0x000000ffff037224 */ /* 0x000fe400078e0a03 */
[----:B------:R-:W-:-:S04]  /*2e20*/  IMAD.HI.U32 R10, R6, R25, RZ ;  /* 0x00000019060a7227 */ /* 0x000fc800078e00ff */
[----:B--2---:R-:W-:-:S04]  /*2e30*/  IMAD.HI.U32 R9, R6, R8, RZ ;  /* 0x0000000806097227 */ /* 0x004fc800078e00ff */
[----:B------:R-:W-:Y:S02]  /*2e40*/  IMAD.MOV R9, RZ, RZ, -R9 ;  /* 0x000000ffff097224 */ /* 0x000fe400078e0a09 */
[----:B------:R-:W-:Y:S02]  /*2e50*/  IMAD.MOV R11, RZ, RZ, -R11 ;  /* 0x000000ffff0b7224 */ /* 0x000fe400078e0a0b */
[C---:B------:R-:W-:Y:S01]  /*2e60*/  IMAD R8, R5.reuse, R9, R8 ;  /* 0x0000000905087224 */ /* 0x040fe200078e0208 */
[C---:B------:R-:W-:Y:S01]  /*2e70*/  LOP3.LUT R9, R0.reuse, 0xb4, RZ, 0xfc, !PT ;  /* 0x000000b400097812 */ /* 0x040fe200078efcff */
[C---:B------:R-:W-:Y:S02]  /*2e80*/  IMAD R2, R5.reuse, R3, R2 ;  /* 0x0000000305027224 */ /* 0x040fe400078e0202 */
[----:B------:R-:W-:Y:S01]  /*2e90*/  IMAD.MOV R10, RZ, RZ, -R10 ;  /* 0x000000ffff0a7224 */ /* 0x000fe200078e0a0a */
[----:B------:R0:W-:Y:S01]  /*2ea0*/  STL [R1+0x2a4], R8 ;  /* 0x0002a40801007387 */ /* 0x0001e20000100800 */
[C---:B------:R-:W-:Y:S01]  /*2eb0*/  IMAD R24, R5.reuse, R11, R24 ;  /* 0x0000000b05187224 */ /* 0x040fe200078e0218 */
[----:B------:R-:W-:Y:S01]  /*2ec0*/  LOP3.LUT R11, R0, 0xb6, RZ, 0xfc, !PT ;  /* 0x000000b6000b7812 */ /* 0x000fe200078efcff */
[----:B---3--:R-:W-:Y:S01]  /*2ed0*/  IMAD.HI.U32 R7, R6, R22, RZ ;  /* 0x0000001606077227 */ /* 0x008fe200078e00ff */
[----:B------:R-:W-:Y:S02]  /*2ee0*/  STL [R1+0x5e0], R2 ;  /* 0x0005e00201007387 */ /* 0x000fe40000100800 */
[----:B------:R-:W-:Y:S01]  /*2ef0*/  IABS R3, R11 ;  /* 0x0000000b00037213 */ /* 0x000fe20000000000 */
[C---:B------:R-:W-:Y:S01]  /*2f00*/  IMAD R25, R5.reuse, R10, R25 ;  /* 0x0000000a05197224 */ /* 0x040fe200078e0219 */
[----:B------:R2:W-:Y:S01]  /*2f10*/  STL [R1+0xcf8], R12 ;  /* 0x000cf80c01007387 */ /* 0x0005e20000100800 */
[C---:B------:R-:W-:Y:S01]  /*2f20*/  LOP3.LUT R10, R0.reuse, 0xb8, RZ, 0xfc, !PT ;  /* 0x000000b8000a7812 */ /* 0x040fe200078efcff */
[----:B------:R-:W-:Y:S01]  /*2f30*/  IMAD.MOV R7, RZ, RZ, -R7 ;  /* 0x000000ffff077224 */ /* 0x000fe200078e0a07 */
[----:B0-----:R-:W-:Y:S01]  /*2f40*/  LOP3.LUT R8, R0, 0xba, RZ, 0xfc, !PT ;  /* 0x000000ba00087812 */ /* 0x001fe200078efcff */
[----:B------:R0:W-:Y:S01]  /*2f50*/  STL [R1+0xd24], R9 ;  /* 0x000d240901007387 */ /* 0x0001e20000100800 */
[----:B------:R-:W-:Y:S01]  /*2f60*/  IABS R20, R10 ;  /* 0x0000000a00147213 */ /* 0x000fe20000000000 */
[----:B------:R-:W-:Y:S01]  /*2f70*/  IMAD R22, R5, R7, R22 ;  /* 0x0000000705167224 */ /* 0x000fe200078e0216 */
[----:B------:R-:W-:Y:S01]  /*2f80*/  IABS R21, R8 ;  /* 0x0000000800157213 */ /* 0x000fe20000000000 */
[----:B------:R3:W-:Y:S01]  /*2f90*/  STL [R1+0xd38], R11 ;  /* 0x000d380b01007387 */ /* 0x0007e20000100800 */
[----:B------:R-:W-:Y:S01]  /*2fa0*/  IMAD.HI.U32 R7, R6, R3, RZ ;  /* 0x0000000306077227 */ /* 0x000fe200078e00ff */
[----:B--2---:R-:W-:-:S02]  /*2fb0*/  LOP3.LUT R12, R0, 0xc0, RZ, 0xfc, !PT ;  /* 0x000000c0000c7812 */ /* 0x004fc400078efcff */
[----:B------:R2:W-:Y:S01]  /*2fc0*/  STL [R1+0xd54], R10 ;  /* 0x000d540a01007387 */ /* 0x0005e20000100800 */
[----:B------:R-:W-:Y:S01]  /*2fd0*/  IMAD.MOV R7, RZ, RZ, -R7 ;  /* 0x000000ffff077224 */ /* 0x000fe200078e0a07 */
[----:B0-----:R-:W-:Y:S01]  /*2fe0*/  IABS R9, R9 ;  /* 0x0000000900097213 */ /* 0x001fe20000000000 */
[C---:B------:R-:W-:Y:S01]  /*2ff0*/  IMAD.HI.U32 R2, R6.reuse, R21, RZ ;  /* 0x0000001506027227 */ /* 0x040fe200078e00ff */
[----:B------:R0:W-:Y:S01]  /*3000*/  STL [R1+0xd74], R8 ;  /* 0x000d740801007387 */ /* 0x0001e20000100800 */
[----:B------:R-:W-:Y:S02]  /*3010*/  IABS R18, R12 ;  /* 0x0000000c00127213 */ /* 0x000fe40000000000 */
[----:B---3--:R-:W-:-:S04]  /*3020*/  IMAD.HI.U32 R11, R6, R23, RZ ;  /* 0x00000017060b7227 */ /* 0x008fc800078e00ff */
[----:B--2---:R-:W-:-:S04]  /*3030*/  IMAD.HI.U32 R10, R6, R9, RZ ;  /* 0x00000009060a7227 */ /* 0x004fc800078e00ff */
[----:B------:R-:W-:Y:S02]  /*3040*/  IMAD.MOV R10, RZ, RZ, -R10 ;  /* 0x000000ffff0a7224 */ /* 0x000fe400078e0a0a */
[----:B------:R-:W-:Y:S02]  /*3050*/  IMAD.MOV R11, RZ, RZ, -R11 ;  /* 0x000000ffff0b7224 */ /* 0x000fe400078e0a0b */
[C---:B------:R-:W-:Y:S01]  /*3060*/  IMAD R9, R5.reuse, R10, R9 ;  /* 0x0000000a05097224 */ /* 0x040fe200078e0209 */
[C---:B------:R-:W-:Y:S01]  /*3070*/  LOP3.LUT R10, R0.reuse, 0xc2, RZ, 0xfc, !PT ;  /* 0x000000c2000a7812 */ /* 0x040fe200078efcff */
[C---:B------:R-:W-:Y:S01]  /*3080*/  IMAD R23, R5.reuse, R11, R23 ;  /* 0x0000000b05177224 */ /* 0x040fe200078e0217 */
[----:B------:R-:W-:Y:S01]  /*3090*/  LOP3.LUT R11, R0, 0xbc, RZ, 0xfc, !PT ;  /* 0x000000bc000b7812 */ /* 0x000fe200078efcff */
[----:B------:R-:W-:Y:S01]  /*30a0*/  IMAD R3, R5, R7, R3 ;  /* 0x0000000705037224 */ /* 0x000fe200078e0203 */
[----:B------:R2:W-:Y:S01]  /*30b0*/  STL [R1+0x2a8], R9 ;  /* 0x0002a80901007387 */ /* 0x0005e20000100800 */
[----:B0-----:R-:W-:Y:S01]  /*30c0*/  IMAD.HI.U32 R8, R6, R20, RZ ;  /* 0x0000001406087227 */ /* 0x001fe200078e00ff */
[----:B------:R-:W-:-:S02]  /*30d0*/  IABS R19, R10 ;  /* 0x0000000a00137213 */ /* 0x000fc40000000000 */
[----:B------:R-:W-:Y:S01]  /*30e0*/  STL [R1+0x5c4], R3 ;  /* 0x0005c40301007387 */ /* 0x000fe20000100800 */
[----:B------:R-:W-:Y:S02]  /*30f0*/  IMAD.MOV R8, RZ, RZ, -R8 ;  /* 0x000000ffff087224 */ /* 0x000fe400078e0a08 */
[----:B------:R-:W-:Y:S01]  /*3100*/  IMAD.MOV R2, RZ, RZ, -R2 ;  /* 0x000000ffff027224 */ /* 0x000fe200078e0a02 */
[----:B------:R0:W-:Y:S01]  /*3110*/  STL [R1+0xce4], R11 ;  /* 0x000ce40b01007387 */ /* 0x0001e20000100800 */
[C---:B------:R-:W-:Y:S01]  /*3120*/  IMAD R20, R5.reuse, R8, R20 ;  /* 0x0000000805147224 */ /* 0x040fe200078e0214 */
[----:B--2---:R-:W-:Y:S01]  /*3130*/  LOP3.LUT R9, R0, 0xc4, RZ, 0xfc, !PT ;  /* 0x000000c400097812 */ /* 0x004fe200078efcff */
[----:B------:R-:W-:Y:S01]  /*3140*/  IMAD R21, R5, R2, R21 ;  /* 0x0000000205157224 */ /* 0x000fe200078e0215 */
[----:B------:R-:W-:Y:S01]  /*3150*/  STL [R1+0xd00], R13 ;  /* 0x000d000d01007387 */ /* 0x000fe20000100800 */
[----:B------:R-:W-:Y:S01]  /*3160*/  IABS R8, R13 ;  /* 0x0000000d00087213 */ /* 0x000fe20000000000 */
[----:B------:R-:W-:Y:S01]  /*3170*/  IMAD.HI.U32 R7, R6, R19, RZ ;  /* 0x0000001306077227 */ /* 0x000fe200078e00ff */
[----:B------:R-:W-:Y:S01]  /*3180*/  IABS R2, R9 ;  /* 0x0000000900027213 */ /* 0x000fe20000000000 */
[----:B------:R2:W-:Y:S01]  /*3190*/  STL [R1+0xd34], R12 ;  /* 0x000d340c01007387 */ /* 0x0005e20000100800 */
[----:B0-----:R-:W-:Y:S01]  /*31a0*/  IABS R11, R11 ;  /* 0x0000000b000b7213 */ /* 0x001fe20000000000 */
[----:B------:R-:W-:-:S02]  /*31b0*/  IMAD.MOV R7, RZ, RZ, -R7 ;  /* 0x000000ffff077224 */ /* 0x000fc400078e0a07 */
[----:B------:R0:W-:Y:S01]  /*31c0*/  STL [R1+0xd44], R10 ;  /* 0x000d440a01007387 */ /* 0x0001e20000100800 */
[----:B------:R-:W-:-:S03]  /*31d0*/  IMAD.HI.U32 R3, R6, R2, RZ ;  /* 0x0000000206037227 */ /* 0x000fc600078e00ff */
[----:B------:R3:W-:Y:S01]  /*31e0*/  STL [R1+0xd58], R9 ;  /* 0x000d580901007387 */ /* 0x0007e20000100800 */
[----:B------:R-:W-:Y:S02]  /*31f0*/  IMAD.MOV R3, RZ, RZ, -R3 ;  /* 0x000000ffff037224 */ /* 0x000fe400078e0a03 */
[----:B--2---:R-:W-:-:S04]  /*3200*/  IMAD.HI.U32 R12, R6, R11, RZ ;  /* 0x0000000b060c7227 */ /* 0x004fc800078e00ff */
[----:B------:R-:W-:Y:S02]  /*3210*/  IMAD.MOV R12, RZ, RZ, -R12 ;  /* 0x000000ffff0c7224 */ /* 0x000fe400078e0a0c */
[----:B0-----:R-:W-:-:S04]  /*3220*/  IMAD.HI.U32 R10, R6, R18, RZ ;  /* 0x00000012060a7227 */ /* 0x001fc800078e00ff */
[----:B---3--:R-:W-:-:S04]  /*3230*/  IMAD.HI.U32 R9, R6, R8, RZ ;  /* 0x0000000806097227 */ /* 0x008fc800078e00ff */
[----:B------:R-:W-:Y:S02]  /*3240*/  IMAD.MOV R9, RZ, RZ, -R9 ;  /* 0x000000ffff097224 */ /* 0x000fe400078e0a09 */
[C---:B------:R-:W-:Y:S02]  /*3250*/  IMAD R11, R5.reuse, R12, R11 ;  /* 0x0000000c050b7224 */ /* 0x040fe400078e020b */
[----:B------:R-:W-:Y:S02]  /*3260*/  IMAD.MOV R10, RZ, RZ, -R10 ;  /* 0x000000ffff0a7224 */ /* 0x000fe400078e0a0a */
[C---:B------:R-:W-:Y:S01]  /*3270*/  IMAD R8, R5.reuse, R9, R8 ;  /* 0x0000000905087224 */ /* 0x040fe200078e0208 */
[----:B------:R0:W-:Y:S01]  /*3280*/  STL [R1+0x2c4], R11 ;  /* 0x0002c40b01007387 */ /* 0x0001e20000100800 */
[C---:B------:R-:W-:Y:S01]  /*3290*/  IMAD R2, R5.reuse, R3, R2 ;  /* 0x0000000305027224 */ /* 0x040fe200078e0202 */
[C---:B------:R-:W-:Y:S01]  /*32a0*/  LOP3.LUT R9, R0.reuse, 0xca, RZ, 0xfc, !PT ;  /* 0x000000ca00097812 */ /* 0x040fe200078efcff */
[C---:B------:R-:W-:Y:S01]  /*32b0*/  IMAD R18, R5.reuse, R10, R18 ;  /* 0x0000000a05127224 */ /* 0x040fe200078e0212 */
[C---:B------:R-:W-:Y:S01]  /*32c0*/  LOP3.LUT R10, R0.reuse, 0xc8, RZ, 0xfc, !PT ;  /* 0x000000c8000a7812 */ /* 0x040fe200078efcff */
[----:B------:R-:W-:Y:S01]  /*32d0*/  IMAD R19, R5, R7, R19 ;  /* 0x0000000705137224 */ /* 0x000fe200078e0213 */
[----:B------:R2:W-:Y:S01]  /*32e0*/  STL [R1+0x5c0], R8 ;  /* 0x0005c00801007387 */ /* 0x0005e20000100800 */
[----:B------:R-:W-:-:S02]  /*32f0*/  LOP3.LUT R7, R0, 0xcc, RZ, 0xfc, !PT ;  /* 0x000000cc00077812 */ /* 0x000fc400078efcff */
[----:B------:R-:W-:Y:S01]  /*3300*/  IABS R16, R10 ;  /* 0x0000000a00107213 */ /* 0x000fe20000000000 */
[----:B------:R3:W-:Y:S01]  /*3310*/  STL [R1+0x2c8], R2 ;  /* 0x0002c80201007387 */ /* 0x0007e20000100800 */
[----:B0-----:R-:W-:-:S03]  /*3320*/  LOP3.LUT R11, R0, 0xc6, RZ, 0xfc, !PT ;  /* 0x000000c6000b7812 */ /* 0x001fc600078efcff */
[----:B------:R-:W-:Y:S02]  /*3330*/  IMAD.HI.U32 R13, R6, R16, RZ ;  /* 0x00000010060d7227 */ /* 0x000fe400078e00ff */
[----:B------:R0:W-:Y:S01]  /*3340*/  STL [R1+0xcb8], R11 ;  /* 0x000cb80b01007387 */ /* 0x0001e20000100800 */
[----:B--2---:R-:W-:Y:S01]  /*3350*/  LOP3.LUT R8, R0, 0xce, RZ, 0xfc, !PT ;  /* 0x000000ce00087812 */ /* 0x004fe200078efcff */
[----:B------:R-:W-:Y:S02]  /*3360*/  IMAD.MOV R13, RZ, RZ, -R13 ;  /* 0x000000ffff0d7224 */ /* 0x000fe400078e0a0d */
[----:B------:R-:W-:Y:S01]  /*3370*/  STL [R1+0xcf0], R10 ;  /* 0x000cf00a01007387 */ /* 0x000fe20000100800 */
[----:B---3--:R-:W-:Y:S01]  /*3380*/  IABS R2, R8 ;  /* 0x0000000800027213 */ /* 0x008fe20000000000 */
[----:B------:R-:W-:Y:S02]  /*3390*/  IMAD R16, R5, R13, R16 ;  /* 0x0000000d05107224 */ /* 0x000fe400078e0210 */
[----:B------:R2:W-:Y:S01]  /*33a0*/  STL [R1+0xd0c], R9 ;  /* 0x000d0c0901007387 */ /* 0x0005e20000100800 */
[----:B0-----:R-:W-:Y:S01]  /*33b0*/  IABS R11, R11 ;  /* 0x0000000b000b7213 */ /* 0x001fe20000000000 */
[----:B------:R-:W-:-:S02]  /*33c0*/  IMAD.HI.U32 R3, R6, R2, RZ ;  /* 0x0000000206037227 */ /* 0x000fc400078e00ff */
[----:B------:R0:W-:Y:S02]  /*33d0*/  STL [R1+0xd40], R7 ;  /* 0x000d400701007387 */ /* 0x0001e40000100800 */
[C---:B------:R-:W-:Y:S02]  /*33e0*/  IMAD.HI.U32 R12, R6.reuse, R11, RZ ;  /* 0x0000000b060c7227 */ /* 0x040fe400078e00ff */
[----:B------:R3:W-:Y:S01]  /*33f0*/  STL [R1+0xd50], R8 ;  /* 0x000d500801007387 */ /* 0x0007e20000100800 */
[----:B--2---:R-:W-:Y:S01]  /*3400*/  IABS R9, R9 ;  /* 0x0000000900097213 */ /* 0x004fe20000000000 */
[----:B------:R-:W-:Y:S02]  /*3410*/  IMAD.MOV R12, RZ, RZ, -R12 ;  /* 0x000000ffff0c7224 */ /* 0x000fe400078e0a0c */
[----:B------:R-:W-:Y:S01]  /*3420*/  IMAD.MOV R3, RZ, RZ, -R3 ;  /* 0x000000ffff037224 */ /* 0x000fe200078e0a03 */
[----:B0-----:R-:W-:Y:S01]  /*3430*/  IABS R7, R7 ;  /* 0x0000000700077213 */ /* 0x001fe20000000000 */
[----:B------:R-:W-:-:S04]  /*3440*/  IMAD.HI.U32 R10, R6, R9, RZ ;  /* 0x00000009060a7227 */ /* 0x000fc800078e00ff */
[----:B---3--:R-:W-:-:S04]  /*3450*/  IMAD.HI.U32 R8, R6, R7, RZ ;  /* 0x0000000706087227 */ /* 0x008fc800078e00ff */
[----:B------:R-:W-:Y:S02]  /*3460*/  IMAD.MOV R10, RZ, RZ, -R10 ;  /* 0x000000ffff0a7224 */ /* 0x000fe400078e0a0a */
[----:B------:R-:W-:Y:S02]  /*3470*/  IMAD.MOV R8, RZ, RZ, -R8 ;  /* 0x000000ffff087224 */ /* 0x000fe400078e0a08 */
[C---:B------:R-:W-:Y:S02]  /*3480*/  IMAD R11, R5.reuse, R12, R11 ;  /* 0x0000000c050b7224 */ /* 0x040fe400078e020b */
[C---:B------:R-:W-:Y:S01]  /*3490*/  IMAD R9, R5.reuse, R10, R9 ;  /* 0x0000000a05097224 */ /* 0x040fe200078e0209 */
[C---:B------:R-:W-:Y:S01]  /*34a0*/  LOP3.LUT R10, R0.reuse, 0xd2, RZ, 0xfc, !PT ;  /* 0x000000d2000a7812 */ /* 0x040fe200078efcff */
[C---:B------:R-:W-:Y:S01]  /*34b0*/  IMAD R7, R5.reuse, R8, R7 ;  /* 0x0000000805077224 */ /* 0x040fe200078e0207 */
[----:B------:R0:W-:Y:S01]  /*34c0*/  STL [R1+0x560], R11 ;  /* 0x0005600b01007387 */ /* 0x0001e20000100800 */
[----:B------:R-:W-:Y:S01]  /*34d0*/  IMAD R2, R5, R3, R2 ;  /* 0x0000000305027224 */ /* 0x000fe200078e0202 */
[----:B------:R-:W-:-:S02]  /*34e0*/  LOP3.LUT R8, R0, 0xd4, RZ, 0xfc, !PT ;  /* 0x000000d400087812 */ /* 0x000fc400078efcff */
[----:B------:R2:W-:Y:S04]  /*34f0*/  STL [R1+0xe8], R9 ;  /* 0x0000e80901007387 */ /* 0x0005e80000100800 */
[----:B------:R3:W-:Y:S01]  /*3500*/  STL [R1+0x324], R7 ;  /* 0x0003240701007387 */ /* 0x0007e20000100800 */
[----:B0-----:R-:W-:-:S03]  /*3510*/  LOP3.LUT R11, R0, 0xd0, RZ, 0xfc, !PT ;  /* 0x000000d0000b7812 */ /* 0x001fc600078efcff */
[----:B------:R0:W-:Y:S01]  /*3520*/  STL [R1+0x564], R2 ;  /* 0x0005640201007387 */ /* 0x0001e20000100800 */
[----:B--2---:R-:W-:-:S03]  /*3530*/  LOP3.LUT R9, R0, 0xd6, RZ, 0xfc, !PT ;  /* 0x000000d600097812 */ /* 0x004fc600078efcff */
[----:B------:R-:W-:Y:S01]  /*3540*/  STL [R1+0xc94], R11 ;  /* 0x000c940b01007387 */ /* 0x000fe20000100800 */
[----:B------:R-:W-:Y:S02]  /*3550*/  IABS R17, R11 ;  /* 0x0000000b00117213 */ /* 0x000fe40000000000 */
[----:B---3--:R-:W-:Y:S01]  /*3560*/  LOP3.LUT R7, R0, 0xd8, RZ, 0xfc, !PT ;  /* 0x000000d800077812 */ /* 0x008fe200078efcff */
[----:B------:R2:W-:Y:S01]  /*3570*/  STL [R1+0xcc4], R10 ;  /* 0x000cc40a01007387 */ /* 0x0005e20000100800 */
[----:B0-----:R-:W-:Y:S01]  /*3580*/  IABS R2, R9 ;  /* 0x0000000900027213 */ /* 0x001fe20000000000 */
[C---:B------:R-:W-:Y:S02]  /*3590*/  IMAD.HI.U32 R12, R6.reuse, R17, RZ ;  /* 0x00000011060c7227 */ /* 0x040fe400078e00ff */
[----:B------:R0:W-:Y:S01]  /*35a0*/  STL [R1+0xcf4], R8 ;  /* 0x000cf40801007387 */ /* 0x0001e20000100800 */
[----:B------:R-:W-:Y:S01]  /*35b0*/  IABS R14, R7 ;  /* 0x00000007000e7213 */ /* 0x000fe20000000000 */
[----:B------:R-:W-:-:S02]  /*35c0*/  IMAD.HI.U32 R3, R6, R2, RZ ;  /* 0x0000000206037227 */ /* 0x000fc400078e00ff */
[----:B------:R3:W-:Y:S01]  /*35d0*/  STL [R1+0xd14], R9 ;  /* 0x000d140901007387 */ /* 0x0007e20000100800 */
[----:B--2---:R-:W-:Y:S01]  /*35e0*/  IABS R10, R10 ;  /* 0x0000000a000a7213 */ /* 0x004fe20000000000 */
[----:B------:R-:W-:Y:S02]  /*35f0*/  IMAD.MOV R12, RZ, RZ, -R12 ;  /* 0x000000ffff0c7224 */ /* 0x000fe400078e0a0c */
[----:B------:R2:W-:Y:S01]  /*3600*/  STL [R1+0xd4c], R7 ;  /* 0x000d4c0701007387 */ /* 0x0005e20000100800 */
[----:B------:R-:W-:Y:S01]  /*3610*/  IMAD.MOV R3, RZ, RZ, -R3 ;  /* 0x000000ffff037224 */ /* 0x000fe200078e0a03 */
[----:B0-----:R-:W-:Y:S01]  /*3620*/  IABS R8, R8 ;  /* 0x0000000800087213 */ /* 0x001fe20000000000 */
[----:B------:R-:W-:-:S04]  /*3630*/  IMAD.HI.U32 R11, R6, R10, RZ ;  /* 0x0000000a060b7227 */ /* 0x000fc800078e00ff */
[----:B---3--:R-:W-:-:S04]  /*3640*/  IMAD.HI.U32 R9, R6, R8, RZ ;  /* 0x0000000806097227 */ /* 0x008fc800078e00ff */
[----:B------:R-:W-:Y:S02]  /*3650*/  IMAD.MOV R11, RZ, RZ, -R11 ;  /* 0x000000ffff0b7224 */ /* 0x000fe400078e0a0b */
[----:B------:R-:W-:Y:S02]  /*3660*/  IMAD.MOV R9, RZ, RZ, -R9 ;  /* 0x000000ffff097224 */ /* 0x000fe400078e0a09 */
[C---:B------:R-:W-:Y:S01]  /*3670*/  IMAD R10, R5.reuse, R11, R10 ;  /* 0x0000000b050a7224 */ /* 0x040fe200078e020a */
[C---:B------:R-:W-:Y:S01]  /*3680*/  LOP3.LUT R11, R0.reuse, 0xdc, RZ, 0xfc, !PT ;  /* 0x000000dc000b7812 */ /* 0x040fe200078efcff */
[C---:B------:R-:W-:Y:S01]  /*3690*/  IMAD R8, R5.reuse, R9, R8 ;  /* 0x0000000905087224 */ /* 0x040fe200078e0208 */
[----:B------:R-:W-:Y:S01]  /*36a0*/  LOP3.LUT R9, R0, 0xe2, RZ, 0xfc, !PT ;  /* 0x000000e200097812 */ /* 0x000fe200078efcff */
[----:B--2---:R-:W-:Y:S01]  /*36b0*/  IMAD.HI.U32 R7, R6, R14, RZ ;  /* 0x0000000e06077227 */ /* 0x004fe200078e00ff */
[----:B------:R0:W-:Y:S03]  /*36c0*/  STL [R1+0x128], R10 ;  /* 0x0001280a01007387 */ /* 0x0001e60000100800 */
[C---:B------:R-:W-:Y:S01]  /*36d0*/  IMAD R17, R5.reuse, R12, R17 ;  /* 0x0000000c05117224 */ /* 0x040fe200078e0211 */
[----:B------:R-:W-:Y:S01]  /*36e0*/  LOP3.LUT R12, R0, 0xda, RZ, 0xfc, !PT ;  /* 0x000000da000c7812 */ /* 0x000fe200078efcff */
[----:B------:R-:W-:Y:S01]  /*36f0*/  IMAD R2, R5, R3, R2 ;  /* 0x0000000305027224 */ /* 0x000fe200078e0202 */
[----:B------:R2:W-:Y:S01]  /*3700*/  STL [R1+0x308], R8 ;  /* 0x0003080801007387 */ /* 0x0005e20000100800 */
[----:B------:R-:W-:-:S03]  /*3710*/  IMAD.MOV R7, RZ, RZ, -R7 ;  /* 0x000000ffff077224 */ /* 0x000fc600078e0a07 */
[----:B------:R3:W-:Y:S01]  /*3720*/  STL [R1+0x520], R2 ;  /* 0x0005200201007387 */ /* 0x0007e20000100800 */
[C---:B0-----:R-:W-:Y:S01]  /*3730*/  LOP3.LUT R10, R0.reuse, 0xe0, RZ, 0xfc, !PT ;  /* 0x000000e0000a7812 */ /* 0x041fe200078efcff */
[----:B------:R-:W-:Y:S01]  /*3740*/  IMAD R14, R5, R7, R14 ;  /* 0x00000007050e7224 */ /* 0x000fe200078e020e */
[----:B------:R-:W-:Y:S01]  /*3750*/  IABS R7, R11 ;  /* 0x0000000b00077213 */ /* 0x000fe20000000000 */
[----:B------:R0:W-:Y:S01]  /*3760*/  STL [R1+0xc84], R12 ;  /* 0x000c840c01007387 */ /* 0x0001e20000100800 */
[----:B------:R-:W-:Y:S02]  /*3770*/  IABS R15, R10 ;  /* 0x0000000a000f7213 */ /* 0x000fe40000000000 */
[----:B--2---:R-:W-:Y:S01]  /*3780*/  LOP3.LUT R8, R0, 0xde, RZ, 0xfc, !PT ;  /* 0x000000de00087812 */ /* 0x004fe200078efcff */
[----:B------:R-:W-:Y:S01]  /*3790*/  STL [R1+0xca0], R11 ;  /* 0x000ca00b01007387 */ /* 0x000fe20000100800 */
[----:B---3--:R-:W-:-:S03]  /*37a0*/  IABS R2, R9 ;  /* 0x0000000900027213 */ /* 0x008fc60000000000 */
[----:B------:R2:W-:Y:S01]  /*37b0*/  STL [R1+0xcd0], R8 ;  /* 0x000cd00801007387 */ /* 0x0005e20000100800 */
[----:B0-----:R-:W-:Y:S01]  /*37c0*/  IABS R12, R12 ;  /* 0x0000000c000c7213 */ /* 0x001fe20000000000 */
[C---:B------:R-:W-:Y:S02]  /*37d0*/  IMAD.HI.U32 R3, R6.reuse, R2, RZ ;  /* 0x0000000206037227 */ /* 0x040fe400078e00ff */
[----:B------:R0:W-:Y:S02]  /*37e0*/  STL [R1+0xcfc], R10 ;  /* 0x000cfc0a01007387 */ /* 0x0001e40000100800 */
[----:B------:R-:W-:Y:S02]  /*37f0*/  IMAD.HI.U32 R13, R6, R12, RZ ;  /* 0x0000000c060d7227 */ /* 0x000fe400078e00ff */
[----:B------:R3:W-:Y:S01]  /*3800*/  STL [R1+0xd18], R9 ;  /* 0x000d180901007387 */ /* 0x0007e20000100800 */
[----:B--2---:R-:W-:Y:S01]  /*3810*/  IABS R8, R8 ;  /* 0x0000000800087213 */ /* 0x004fe20000000000 */
[----:B------:R-:W-:-:S02]  /*3820*/  IMAD.MOV R13, RZ, RZ, -R13 ;  /* 0x000000ffff0d7224 */ /* 0x000fc400078e0a0d */
[----:B------:R-:W-:-:S04]  /*3830*/  IMAD.HI.U32 R11, R6, R15, RZ ;  /* 0x0000000f060b7227 */ /* 0x000fc800078e00ff */
[----:B0-----:R-:W-:-:S04]  /*3840*/  IMAD.HI.U32 R10, R6, R8, RZ ;  /* 0x00000008060a7227 */ /* 0x001fc800078e00ff */
[----:B---3--:R-:W-:-:S04]  /*3850*/  IMAD.HI.U32 R9, R6, R7, RZ ;  /* 0x0000000706097227 */ /* 0x008fc800078e00ff */
[----:B------:R-:W-:Y:S02]  /*3860*/  IMAD.MOV R9, RZ, RZ, -R9 ;  /* 0x000000ffff097224 */ /* 0x000fe400078e0a09 */
[----:B------:R-:W-:Y:S02]  /*3870*/  IMAD.MOV R10, RZ, RZ, -R10 ;  /* 0x000000ffff0a7224 */ /* 0x000fe400078e0a0a */
[C---:B------:R-:W-:Y:S02]  /*3880*/  IMAD R12, R5.reuse, R13, R12 ;  /* 0x0000000d050c7224 */ /* 0x040fe400078e020c */
[----:B------:R-:W-:Y:S02]  /*3890*/  IMAD.MOV R3, RZ, RZ, -R3 ;  /* 0x000000ffff037224 */ /* 0x000fe400078e0a03 */
[----:B------:R-:W-:Y:S01]  /*38a0*/  IMAD R9, R5, R9, R7 ;  /* 0x0000000905097224 */ /* 0x000fe200078e0207 */
[----:B------:R0:W-:Y:S01]  /*38b0*/  STL [R1+0x148], R12 ;  /* 0x0001480c01007387 */ /* 0x0001e20000100800 */
[----:B------:R-:W-:-:S02]  /*38c0*/  IMAD.MOV R11, RZ, RZ, -R11 ;  /* 0x000000ffff0b7224 */ /* 0x000fc400078e0a0b */
[C---:B------:R-:W-:Y:S01]  /*38d0*/  IMAD R7, R5.reuse, R10, R8 ;  /* 0x0000000a05077224 */ /* 0x040fe200078e0208 */
[----:B------:R2:W-:Y:S01]  /*38e0*/  STL [R1+0x2e8], R9 ;  /* 0x0002e80901007387 */ /* 0x0005e20000100800 */
[C---:B------:R-:W-:Y:S01]  /*38f0*/  IMAD R2, R5.reuse, R3, R2 ;  /* 0x0000000305027224 */ /* 0x040fe200078e0202 */
[C---:B------:R-:W-:Y:S01]  /*3900*/  LOP3.LUT R10, R0.reuse, 0xe4, RZ, 0xfc, !PT ;  /* 0x000000e4000a7812 */ /* 0x040fe200078efcff */
[----:B------:R-:W-:Y:S01]  /*3910*/  IMAD R15, R5, R11, R15 ;  /* 0x0000000b050f7224 */ /* 0x000fe200078e020f */
[----:B------:R3:W-:Y:S01]  /*3920*/  STL [R1+0x4e4], R7 ;  /* 0x0004e40701007387 */ /* 0x0007e20000100800 */
[C---:B------:R-:W-:Y:S02]  /*3930*/  LOP3.LUT R11, R0.reuse, 0xe8, RZ, 0xfc, !PT ;  /* 0x000000e8000b7812 */ /* 0x040fe400078efcff */
[----:B------:R-:W-:Y:S01]  /*3940*/  LOP3.LUT R8, R0, 0xec, RZ, 0xfc, !PT ;  /* 0x000000ec00087812 */ /* 0x000fe200078efcff */
[----:B------:R4:W-:Y:S01]  /*3950*/  STL [R1+0x1c4], R2 ;  /* 0x0001c40201007387 */ /* 0x0009e20000100800 */
[----:B0-----:R-:W-:-:S02]  /*3960*/  IABS R12, R11 ;  /* 0x0000000b000c7213 */ /* 0x001fc40000000000 */
[C---:B--2---:R-:W-:Y:S01]  /*3970*/  LOP3.LUT R9, R0.reuse, 0xe6, RZ, 0xfc, !PT ;  /* 0x000000e600097812 */ /* 0x044fe200078efcff */
[----:B------:R0:W-:Y:S01]  /*3980*/  STL [R1+0xc80], R10 ;  /* 0x000c800a01007387 */ /* 0x0001e20000100800 */
[----:B---3--:R-:W-:Y:S01]  /*3990*/  LOP3.LUT R7, R0, 0xea, RZ, 0xfc, !PT ;  /* 0x000000ea00077812 */ /* 0x008fe200078efcff */
[C---:B------:R-:W-:Y:S02]  /*39a0*/  IMAD.HI.U32 R79, R6.reuse, R12, RZ ;  /* 0x0000000c064f7227 */ /* 0x040fe400078e00ff */
[----:B------:R2:W-:Y:S01]  /*39b0*/  STL [R1+0xc90], R9 ;  /* 0x000c900901007387 */ /* 0x0005e20000100800 */
[----:B----4-:R-:W-:Y:S01]  /*39c0*/  IABS R2, R8 ;  /* 0x0000000800027213 */ /* 0x010fe20000000000 */
[----:B------:R-:W-:Y:S02]  /*39d0*/  IMAD.MOV R79, RZ, RZ, -R79 ;  /* 0x000000ffff4f7224 */ /* 0x000fe400078e0a4f */
[----:B------:R3:W-:Y:S01]  /*39e0*/  STL [R1+0xcb0], R11 ;  /* 0x000cb00b01007387 */ /* 0x0007e20000100800 */
[----:B0-----:R-:W-:Y:S01]  /*39f0*/  IABS R10, R10 ;  /* 0x0000000a000a7213 */ /* 0x001fe20000000000 */
[----:B------:R-:W-:-:S02]  /*3a00*/  IMAD.HI.U32 R3, R6, R2, RZ ;  /* 0x0000000206037227 */ /* 0x000fc400078e00ff */
[----:B------:R0:W-:Y:S01]  /*3a10*/  STL [R1+0xce0], R7 ;  /* 0x000ce00701007387 */ /* 0x0001e20000100800 */
[----:B--2---:R-:W-:Y:S01]  /*3a20*/  IABS R9, R9 ;  /* 0x0000000900097213 */ /* 0x004fe20000000000 */
[----:B------:R-:W-:Y:S02]  /*3a30*/  IMAD.MOV R3, RZ, RZ, -R3 ;  /* 0x000000ffff037224 */ /* 0x000fe400078e0a03 */
[----:B------:R2:W-:Y:S01]  /*3a40*/  STL [R1+0xd08], R8 ;  /* 0x000d080801007387 */ /* 0x0005e20000100800 */
[----:B------:R-:W-:Y:S02]  /*3a50*/  IMAD R12, R5, R79, R12 ;  /* 0x0000004f050c7224 */ /* 0x000fe400078e020c */
[----:B---3--:R-:W-:Y:S01]  /*3a60*/  IMAD.HI.U32 R11, R6, R10, RZ ;  /* 0x0000000a060b7227 */ /* 0x008fe200078e00ff */
[----:B0-----:R-:W-:-:S03]  /*3a70*/  IABS R7, R7 ;  /* 0x0000000700077213 */ /* 0x001fc60000000000 */
[----:B------:R-:W-:-:S04]  /*3a80*/  IMAD.HI.U32 R13, R6, R9, RZ ;  /* 0x00000009060d7227 */ /* 0x000fc800078e00ff */
[----:B--2---:R-:W-:-:S04]  /*3a90*/  IMAD.HI.U32 R8, R6, R7, RZ ;  /* 0x0000000706087227 */ /* 0x004fc800078e00ff */
[----:B------:R-:W-:Y:S02]  /*3aa0*/  IMAD.MOV R11, RZ, RZ, -R11 ;  /* 0x000000ffff0b7224 */ /* 0x000fe400078e0a0b */
        /* <DEDUP_REMOVED lines=14> */
[----:B------:R2:W-:Y:S01]  /*3b90*/  STL [R1+0xc70], R11 ;  /* 0x000c700b01007387 */ /* 0x0005e20000100800 */
[----:B------:R-:W-:Y:S02]  /*3ba0*/  IABS R13, R10 ;  /* 0x0000000a000d7213 */ /* 0x000fe40000000000 */
[----:B---3--:R-:W-:Y:S01]  /*3bb0*/  LOP3.LUT R7, R0, 0xf6, RZ, 0xfc, !PT ;  /* 0x000000f600077812 */ /* 0x008fe200078efcff */
[----:B------:R-:W-:Y:S01]  /*3bc0*/  STL [R1+0xcb4], R10 ;  /* 0x000cb40a01007387 */ /* 0x000fe20000100800 */
[----:B0-----:R-:W-:Y:S01]  /*3bd0*/  IABS R2, R8 ;  /* 0x0000000800027213 */ /* 0x001fe20000000000 */
[----:B------:R-:W-:Y:S02]  /*3be0*/  IMAD.HI.U32 R80, R6, R13, RZ ;  /* 0x0000000d06507227 */ /* 0x000fe400078e00ff */
[----:B------:R0:W-:Y:S01]  /*3bf0*/  STL [R1+0xcc0], R9 ;  /* 0x000cc00901007387 */ /* 0x0001e20000100800 */
[----:B------:R-:W-:Y:S02]  /*3c00*/  IABS R3, R7 ;  /* 0x0000000700037213 */ /* 0x000fe40000000000 */
[----:B--2---:R-:W-:Y:S01]  /*3c10*/  IABS R11, R11 ;  /* 0x0000000b000b7213 */ /* 0x004fe20000000000 */
[----:B------:R2:W-:Y:S01]  /*3c20*/  STL [R1+0xcdc], R8 ;  /* 0x000cdc0801007387 */ /* 0x0005e20000100800 */
[----:B------:R-:W-:-:S03]  /*3c30*/  IMAD.MOV R80, RZ, RZ, -R80 ;  /* 0x000000ffff507224 */ /* 0x000fc600078e0a50 */
[C---:B------:R-:W-:Y:S01]  /*3c40*/  IMAD.HI.U32 R79, R6.reuse, R11, RZ ;  /* 0x0000000b064f7227 */ /* 0x040fe200078e00ff */
[----:B------:R3:W-:Y:S01]  /*3c50*/  STL [R1+0xd10], R7 ;  /* 0x000d100701007387 */ /* 0x0007e20000100800 */
[----:B0-----:R-:W-:Y:S02]  /*3c60*/  IABS R9, R9 ;  /* 0x0000000900097213 */ /* 0x001fe40000000000 */
[----:B------:R-:W-:Y:S02]  /*3c70*/  IMAD.MOV R79, RZ, RZ, -R79 ;  /* 0x000000ffff4f7224 */ /* 0x000fe400078e0a4f */
[----:B--2---:R-:W-:-:S04]  /*3c80*/  IMAD.HI.U32 R8, R6, R3, RZ ;  /* 0x0000000306087227 */ /* 0x004fc800078e00ff */
[----:B------:R-:W-:-:S04]  /*3c90*/  IMAD.HI.U32 R10, R6, R9, RZ ;  /* 0x00000009060a7227 */ /* 0x000fc800078e00ff */
[----:B---3--:R-:W-:-:S04]  /*3ca0*/  IMAD.HI.U32 R7, R6, R2, RZ ;  /* 0x0000000206077227 */ /* 0x008fc800078e00ff */
[----:B------:R-:W-:Y:S02]  /*3cb0*/  IMAD.MOV R10, RZ, RZ, -R10 ;  /* 0x000000ffff0a7224 */ /* 0x000fe400078e0a0a */
[C---:B------:R-:W-:Y:S02]  /*3cc0*/  IMAD R13, R5.reuse, R80, R13 ;  /* 0x00000050050d7224 */ /* 0x040fe400078e020d */
[----:B------:R-:W-:Y:S02]  /*3cd0*/  IMAD.MOV R7, RZ, RZ, -R7 ;  /* 0x000000ffff077224 */ /* 0x000fe400078e0a07 */
[C---:B------:R-:W-:Y:S01]  /*3ce0*/  IMAD R11, R5.reuse, R79, R11 ;  /* 0x0000004f050b7224 */ /* 0x040fe200078e020b */
[----:B------:R0:W-:Y:S01]  /*3cf0*/  STL [R1+0xe18], R13 ;  /* 0x000e180d01007387 */ /* 0x0001e20000100800 */
[----:B------:R-:W-:Y:S02]  /*3d00*/  IMAD.MOV R8, RZ, RZ, -R8 ;  /* 0x000000ffff087224 */ /* 0x000fe400078e0a08 */
[C---:B------:R-:W-:Y:S01]  /*3d10*/  IMAD R9, R5.reuse, R10, R9 ;  /* 0x0000000a05097224 */ /* 0x040fe200078e0209 */
[----:B------:R2:W-:Y:S01]  /*3d20*/  STL [R1+0x460], R11 ;  /* 0x0004600b01007387 */ /* 0x0005e20000100800 */
[C---:B------:R-:W-:Y:S01]  /*3d30*/  IMAD R7, R5.reuse, R7, R2 ;  /* 0x0000000705077224 */ /* 0x040fe200078e0202 */
[----:B------:R-:W-:Y:S01]  /*3d40*/  LOP3.LUT R10, R0, 0xfa, RZ, 0xfc, !PT ;  /* 0x000000fa000a7812 */ /* 0x000fe200078efcff */
[----:B------:R-:W-:Y:S01]  /*3d50*/  IMAD R2, R5, R8, R3 ;  /* 0x0000000805027224 */ /* 0x000fe200078e0203 */
[----:B------:R3:W-:Y:S02]  /*3d60*/  STL [R1+0x1e4], R9 ;  /* 0x0001e40901007387 */ /* 0x0007e40000100800 */
[----:B------:R-:W-:-:S02]  /*3d70*/  IABS R79, R10 ;  /* 0x0000000a004f7213 */ /* 0x000fc40000000000 */
[----:B------:R4:W-:Y:S01]  /*3d80*/  STL [R1+0x340], R7 ;  /* 0x0003400701007387 */ /* 0x0009e20000100800 */
[C---:B0-----:R-:W-:Y:S02]  /*3d90*/  LOP3.LUT R13, R0.reuse, 0x106, RZ, 0xfc, !PT ;  /* 0x00000106000d7812 */ /* 0x041fe400078efcff */
[----:B--2---:R-:W-:Y:S01]  /*3da0*/  LOP3.LUT R11, R0, 0xf8, RZ, 0xfc, !PT ;  /* 0x000000f8000b7812 */ /* 0x004fe200078efcff */
[----:B------:R0:W-:Y:S01]  /*3db0*/  STL [R1+0x444], R2 ;  /* 0x0004440201007387 */ /* 0x0001e20000100800 */
[----:B------:R-:W-:Y:S01]  /*3dc0*/  IMAD.HI.U32 R80, R6, R79, RZ ;  /* 0x0000004f06507227 */ /* 0x000fe200078e00ff */
[C---:B---3--:R-:W-:Y:S02]  /*3dd0*/  LOP3.LUT R9, R0.reuse, 0xfe, RZ, 0xfc, !PT ;  /* 0x000000fe00097812 */ /* 0x048fe400078efcff */
[----:B------:R2:W-:Y:S01]  /*3de0*/  STL [R1+0xc58], R11 ;  /* 0x000c580b01007387 */ /* 0x0005e20000100800 */
[----:B------:R-:W-:Y:S01]  /*3df0*/  IMAD.MOV R80, RZ, RZ, -R80 ;  /* 0x000000ffff507224 */ /* 0x000fe200078e0a50 */
[----:B----4-:R-:W-:-:S02]  /*3e00*/  LOP3.LUT R7, R0, 0x100, RZ, 0xfc, !PT ;  /* 0x0000010000077812 */ /* 0x010fc400078efcff */
[----:B------:R3:W-:Y:S01]  /*3e10*/  STL [R1+0xc7c], R10 ;  /* 0x000c7c0a01007387 */ /* 0x0007e20000100800 */
[----:B------:R-:W-:Y:S02]  /*3e20*/  IABS R3, R9 ;  /* 0x0000000900037213 */ /* 0x000fe40000000000 */
[----:B0-----:R-:W-:Y:S02]  /*3e30*/  LOP3.LUT R2, R0, 0xfc, RZ, 0xfc, !PT ;  /* 0x000000fc00027812 */ /* 0x001fe400078efcff */
[----:B--2---:R-:W-:Y:S01]  /*3e40*/  IABS R11, R11 ;  /* 0x0000000b000b7213 */ /* 0x004fe20000000000 */
[C---:B------:R-:W-:Y:S02]  /*3e50*/  IMAD.HI.U32 R8, R6.reuse, R3, RZ ;  /* 0x0000000306087227 */ /* 0x040fe400078e00ff */
[----:B------:R0:W-:Y:S01]  /*3e60*/  STL [R1+0xcbc], R2 ;  /* 0x000cbc0201007387 */ /* 0x0001e20000100800 */
[----:B---3--:R-:W-:Y:S01]  /*3e70*/  IABS R10, R7 ;  /* 0x00000007000a7213 */ /* 0x008fe20000000000 */
[----:B------:R-:W-:-:S02]  /*3e80*/  IMAD.HI.U32 R81, R6, R11, RZ ;  /* 0x0000000b06517227 */ /* 0x000fc400078e00ff */
[----:B------:R2:W-:Y:S02]  /*3e90*/  STL [R1+0xccc], R9 ;  /* 0x000ccc0901007387 */ /* 0x0005e40000100800 */
[----:B------:R-:W-:Y:S02]  /*3ea0*/  IMAD.MOV R81, RZ, RZ, -R81 ;  /* 0x000000ffff517224 */ /* 0x000fe400078e0a51 */
[----:B------:R3:W-:Y:S01]  /*3eb0*/  STL [R1+0xcec], R7 ;  /* 0x000cec0701007387 */ /* 0x0007e20000100800 */
[----:B------:R-:W-:Y:S01]  /*3ec0*/  IMAD.MOV R8, RZ, RZ, -R8 ;  /* 0x000000ffff087224 */ /* 0x000fe200078e0a08 */
[----:B0-----:R-:W-:Y:S01]  /*3ed0*/  IABS R2, R2 ;  /* 0x0000000200027213 */ /* 0x001fe20000000000 */
[----:B------:R-:W-:Y:S02]  /*3ee0*/  IMAD R11, R5, R81, R11 ;  /* 0x00000051050b7224 */ /* 0x000fe400078e020b */
[----:B--2---:R-:W-:-:S03]  /*3ef0*/  IMAD.HI.U32 R9, R6, R10, RZ ;  /* 0x0000000a06097227 */ /* 0x004fc600078e00ff */
[----:B------:R0:W-:Y:S01]  /*3f00*/  STL [R1+0xe1c], R11 ;  /* 0x000e1c0b01007387 */ /* 0x0001e20000100800 */
[----:B---3--:R-:W-:-:S04]  /*3f10*/  IMAD.HI.U32 R7, R6, R2, RZ ;  /* 0x0000000206077227 */ /* 0x008fc800078e00ff */
[----:B------:R-:W-:Y:S02]  /*3f20*/  IMAD.MOV R7, RZ, RZ, -R7 ;  /* 0x000000ffff077224 */ /* 0x000fe400078e0a07 */
[----:B------:R-:W-:Y:S02]  /*3f30*/  IMAD.MOV R9, RZ, RZ, -R9 ;  /* 0x000000ffff097224 */ /* 0x000fe400078e0a09 */
[C---:B0-----:R-:W-:Y:S02]  /*3f40*/  IMAD R11, R5.reuse, R80, R79 ;  /* 0x00000050050b7224 */ /* 0x041fe400078e024f */
[C---:B------:R-:W-:Y:S02]  /*3f50*/  IMAD R7, R5.reuse, R7, R2 ;  /* 0x0000000705077224 */ /* 0x040fe400078e0202 */
[C---:B------:R-:W-:Y:S01]  /*3f60*/  IMAD R10, R5.reuse, R9, R10 ;  /* 0x00000009050a7224 */ /* 0x040fe200078e020a */
[----:B------:R0:W-:Y:S01]  /*3f70*/  STL [R1+0x1f0], R11 ;  /* 0x0001f00b01007387 */ /* 0x0001e20000100800 */
[----:B------:R-:W-:Y:S01]  /*3f80*/  IMAD R2, R5, R8, R3 ;  /* 0x0000000805027224 */ /* 0x000fe200078e0203 */
[----:B------:R-:W-:-:S02]  /*3f90*/  IABS R8, R13 ;  /* 0x0000000d00087213 */ /* 0x000fc40000000000 */
[----:B------:R2:W-:Y:S03]  /*3fa0*/  STL [R1+0x358], R7 ;  /* 0x0003580701007387 */ /* 0x0005e60000100800 */
[----:B------:R-:W-:Y:S01]  /*3fb0*/  IMAD.HI.U32 R80, R6, R8, RZ ;  /* 0x0000000806507227 */ /* 0x000fe200078e00ff */
[----:B------:R-:W-:Y:S01]  /*3fc0*/  STL [R1+0xe20], R10 ;  /* 0x000e200a01007387 */ /* 0x000fe20000100800 */
[C---:B0-----:R-:W-:Y:S02]  /*3fd0*/  LOP3.LUT R11, R0.reuse, 0x108, RZ, 0xfc, !PT ;  /* 0x00000108000b7812 */ /* 0x041fe400078efcff */
[----:B------:R-:W-:Y:S01]  /*3fe0*/  IMAD.MOV R80, RZ, RZ, -R80 ;  /* 0x000000ffff507224 */ /* 0x000fe200078e0a50 */
[----:B------:R0:W-:Y:S01]  /*3ff0*/  STL [R1+0x484], R2 ;  /* 0x0004840201007387 */ /* 0x0001e20000100800 */
[----:B--2---:R-:W-:-:S03]  /*4000*/  LOP3.LUT R7, R0, 0x104, RZ, 0xfc, !PT ;  /* 0x0000010400077812 */ /* 0x004fc600078efcff */
[----:B------:R-:W-:Y:S01]  /*4010*/  STL [R1+0xc3c], R66 ;  /* 0x000c3c4201007387 */ /* 0x000fe20000100800 */
[----:B------:R-:W-:-:S03]  /*4020*/  IABS R9, R11 ;  /* 0x0000000b00097213 */ /* 0x000fc60000000000 */
[----:B------:R2:W-:Y:S01]  /*4030*/  STL [R1+0xc64], R7 ;  /* 0x000c640701007387 */ /* 0x0005e20000100800 */
[----:B0-----:R-:W-:Y:S01]  /*4040*/  LOP3.LUT R2, R0, 0x10a, RZ, 0xfc, !PT ;  /* 0x0000010a00027812 */ /* 0x001fe200078efcff */
[----:B------:R-:W-:Y:S02]  /*4050*/  IMAD.HI.U32 R81, R6, R9, RZ ;  /* 0x0000000906517227 */ /* 0x000fe400078e00ff */
[----:B------:R-:W-:Y:S02]  /*4060*/  STL [R1+0xc8c], R13 ;  /* 0x000c8c0d01007387 */ /* 0x000fe40000100800 */
[----:B------:R-:W-:Y:S02]  /*4070*/  IMAD.MOV R81, RZ, RZ, -R81 ;  /* 0x000000ffff517224 */ /* 0x000fe400078e0a51 */
[----:B------:R0:W-:Y:S01]  /*4080*/  STL [R1+0xcc8], R11 ;  /* 0x000cc80b01007387 */ /* 0x0001e20000100800 */
[----:B--2---:R-:W-:Y:S01]  /*4090*/  IABS R7, R7 ;  /* 0x0000000700077213 */ /* 0x004fe20000000000 */
[----:B------:R-:W-:-:S02]  /*40a0*/  IMAD R9, R5, R81, R9 ;  /* 0x0000005105097224 */ /* 0x000fc400078e0209 */
[----:B------:R2:W-:Y:S02]  /*40b0*/  STL [R1+0xcd8], R2 ;  /* 0x000cd80201007387 */ /* 0x0005e40000100800 */
[----:B------:R-:W-:-:S04]  /*40c0*/  IMAD.HI.U32 R79, R6, R7, RZ ;  /* 0x00000007064f7227 */ /* 0x000fc800078e00ff */
[----:B------:R-:W-:Y:S02]  /*40d0*/  IMAD.MOV R79, RZ, RZ, -R79 ;  /* 0x000000ffff4f7224 */ /* 0x000fe400078e0a4f */
[C---:B0-----:R-:W-:Y:S01]  /*40e0*/  IMAD R11, R5.reuse, R83, R82 ;  /* 0x00000053050b7224 */ /* 0x041fe200078e0252 */
[----:B--2---:R-:W-:Y:S01]  /*40f0*/  IABS R2, R2 ;  /* 0x0000000200027213 */ /* 0x004fe20000000000 */
[C---:B------:R-:W-:Y:S02]  /*4100*/  IMAD R10, R5.reuse, R79, R7 ;  /* 0x0000004f050a7224 */ /* 0x040fe400078e0207 */
[----:B------:R-:W-:Y:S01]  /*4110*/  IMAD R7, R5, R80, R8 ;  /* 0x0000005005077224 */ /* 0x000fe200078e0208 */
[----:B------:R0:W-:Y:S01]  /*4120*/  STL [R1+0x1fc], R11 ;  /* 0x0001fc0b01007387 */ /* 0x0001e20000100800 */
[----:B------:R-:W-:Y:S01]  /*4130*/  IMAD.HI.U32 R3, R6, R2, RZ ;  /* 0x0000000206037227 */ /* 0x000fe200078e00ff */
[----:B------:R-:W-:Y:S02]  /*4140*/  LOP3.LUT R8, R0, 0x10e, RZ, 0xfc, !PT ;  /* 0x0000010e00087812 */ /* 0x000fe400078efcff */
[----:B------:R2:W-:Y:S01]  /*4150*/  STL [R1+0x35c], R10 ;  /* 0x00035c0a01007387 */ /* 0x0005e20000100800 */
[----:B------:R-:W-:-:S03]  /*4160*/  IMAD.MOV R3, RZ, RZ, -R3 ;  /* 0x000000ffff037224 */ /* 0x000fc600078e0a03 */
[----:B------:R3:W-:Y:S01]  /*4170*/  STL [R1+0xe24], R9 ;  /* 0x000e240901007387 */ /* 0x0007e20000100800 */
[----:B------:R-:W-:Y:S01]  /*4180*/  IMAD R2, R5, R3, R2 ;  /* 0x0000000305027224 */ /* 0x000fe200078e0202 */
[C---:B0-----:R-:W-:Y:S02]  /*4190*/  LOP3.LUT R11, R0.reuse, 0x10c, RZ, 0xfc, !PT ;  /* 0x0000010c000b7812 */ /* 0x041fe400078efcff */
[----:B------:R0:W-:Y:S01]  /*41a0*/  STL [R1+0x480], R7 ;  /* 0x0004800701007387 */ /* 0x0001e20000100800 */
[----:B--2---:R-:W-:-:S03]  /*41b0*/  LOP3.LUT R10, R0, 0x110, RZ, 0xfc, !PT ;  /* 0x00000110000a7812 */ /* 0x004fc600078efcff */
[----:B------:R2:W-:Y:S01]  /*41c0*/  STL [R1+0x208], R2 ;  /* 0x0002080201007387 */ /* 0x0005e20000100800 */
[----:B------:R-:W-:Y:S02]  /*41d0*/  IABS R81, R11 ;  /* 0x0000000b00517213 */ /* 0x000fe40000000000 */
[----:B---3--:R-:W-:Y:S01]  /*41e0*/  LOP3.LUT R9, R0, 0x112, RZ, 0xfc, !PT ;  /* 0x0000011200097812 */ /* 0x008fe200078efcff */
[----:B------:R-:W-:Y:S01]  /*41f0*/  STL [R1+0xc08], R11 ;  /* 0x000c080b01007387 */ /* 0x000fe20000100800 */
[----:B------:R-:W-:Y:S01]  /*4200*/  IABS R80, R10 ;  /* 0x0000000a00507213 */ /* 0x000fe20000000000 */
[----:B------:R-:W-:Y:S01]  /*4210*/  IMAD.HI.U32 R82, R6, R81, RZ ;  /* 0x0000005106527227 */ /* 0x000fe200078e00ff */
[----:B0-----:R-:W-:Y:S01]  /*4220*/  LOP3.LUT R7, R0, 0x114, RZ, 0xfc, !PT ;  /* 0x0000011400077812 */ /* 0x001fe200078efcff */
[----:B------:R0:W-:Y:S01]  /*4230*/  STL [R1+0xc44], R8 ;  /* 0x000c440801007387 */ /* 0x0001e20000100800 */
[----:B--2---:R-:W-:Y:S01]  /*4240*/  IABS R2, R9 ;  /* 0x0000000900027213 */ /* 0x004fe20000000000 */
[----:B------:R-:W-:-:S02]  /*4250*/  IMAD.HI.U32 R84, R6, R80, RZ ;  /* 0x0000005006547227 */ /* 0x000fc400078e00ff */
[----:B------:R2:W-:Y:S01]  /*4260*/  STL [R1+0xc6c], R10 ;  /* 0x000c6c0a01007387 */ /* 0x0005e20000100800 */
[----:B------:R-:W-:Y:S01]  /*4270*/  IABS R3, R7 ;  /* 0x0000000700037213 */ /* 0x000fe20000000000 */
[----:B------:R-:W-:Y:S02]  /*4280*/  IMAD.MOV R82, RZ, RZ, -R82 ;  /* 0x000000ffff527224 */ /* 0x000fe400078e0a52 */
[----:B------:R-:W-:Y:S01]  /*4290*/  STL [R1+0xc9c], R9 ;  /* 0x000c9c0901007387 */ /* 0x000fe20000100800 */
[----:B------:R-:W-:Y:S01]  /*42a0*/  IMAD.MOV R84, RZ, RZ, -R84 ;  /* 0x000000ffff547224 */ /* 0x000fe200078e0a54 */
[----:B0-----:R-:W-:Y:S01]  /*42b0*/  IABS R8, R8 ;  /* 0x0000000800087213 */ /* 0x001fe20000000000 */
[C---:B------:R-:W-:Y:S01]  /*42c0*/  IMAD.HI.U32 R79, R6.reuse, R3, RZ ;  /* 0x00000003064f7227 */ /* 0x040fe200078e00ff */
[----:B------:R0:W-:Y:S03]  /*42d0*/  STL [R1+0xcd4], R7 ;  /* 0x000cd40701007387 */ /* 0x0001e60000100800 */
[----:B------:R-:W-:-:S04]  /*42e0*/  IMAD.HI.U32 R83, R6, R8, RZ ;  /* 0x0000000806537227 */ /* 0x000fc800078e00ff */
[----:B------:R-:W-:Y:S02]  /*42f0*/  IMAD.MOV R83, RZ, RZ, -R83 ;  /* 0x000000ffff537224 */ /* 0x000fe400078e0a53 */
[----:B--2---:R-:W-:Y:S02]  /*4300*/  IMAD R10, R5, R82, R81 ;  /* 0x00000052050a7224 */ /* 0x004fe400078e0251 */
[----:B0-----:R-:W-:-:S03]  /*4310*/  IMAD.HI.U32 R7, R6, R2, RZ ;  /* 0x0000000206077227 */ /* 0x001fc600078e00ff */
[----:B------:R0:W-:Y:S01]  /*4320*/  STL [R1+0x370], R10 ;  /* 0x0003700a01007387 */ /* 0x0001e20000100800 */
[----:B------:R-:W-:Y:S02]  /*4330*/  IMAD.MOV R7, RZ, RZ, -R7 ;  /* 0x000000ffff077224 */ /* 0x000fe400078e0a07 */
[C---:B------:R-:W-:Y:S02]  /*4340*/  IMAD R9, R5.reuse, R83, R8 ;  /* 0x0000005305097224 */ /* 0x040fe400078e0208 */
[----:B------:R-:W-:Y:S02]  /*4350*/  IMAD.MOV R79, RZ, RZ, -R79 ;  /* 0x000000ffff4f7224 */ /* 0x000fe400078e0a4f */
[C---:B------:R-:W-:Y:S02]  /*4360*/  IMAD R8, R5.reuse, R84, R80 ;  /* 0x0000005405087224 */ /* 0x040fe400078e0250 */
[C---:B------:R-:W-:Y:S01]  /*4370*/  IMAD R7, R5.reuse, R7, R2 ;  /* 0x0000000705077224 */ /* 0x040fe200078e0202 */
[----:B0-----:R-:W-:Y:S01]  /*4380*/  LOP3.LUT R10, R0, 0x116, RZ, 0xfc, !PT ;  /* 0x00000116000a7812 */ /* 0x001fe200078efcff */
[----:B------:R-:W-:Y:S01]  /*4390*/  IMAD R2, R5, R79, R3 ;  /* 0x0000004f05027224 */ /* 0x000fe200078e0203 */
[----:B------:R0:W-:Y:S01]  /*43a0*/  STL [R1+0xe28], R8 ;  /* 0x000e280801007387 */ /* 0x0001e20000100800 */
[----:B------:R-:W-:Y:S01]  /*43b0*/  IMAD.U32 R11, RZ, RZ, UR6 ;  /* 0x00000006ff0b7e24 */ /* 0x000fe2000f8e00ff */
[----:B------:R-:W-:-:S02]  /*43c0*/  IABS R83, R10 ;  /* 0x0000000a00537213 */ /* 0x000fc40000000000 */
[----:B------:R2:W-:Y:S03]  /*43d0*/  STL [R1+0x4c4], R9 ;  /* 0x0004c40901007387 */ /* 0x0005e60000100800 */
[----:B------:R-:W-:Y:S01]  /*43e0*/  IMAD.HI.U32 R84, R6, R83, RZ ;  /* 0x0000005306547227 */ /* 0x000fe200078e00ff */
[----:B------:R3:W-:Y:S01]  /*43f0*/  STL [R1+0x21c], R7 ;  /* 0x00021c0701007387 */ /* 0x0007e20000100800 */
[C---:B0-----:R-:W-:Y:S02]  /*4400*/  LOP3.LUT R8, R0.reuse, 0x11e, RZ, 0xfc, !PT ;  /* 0x0000011e00087812 */ /* 0x041fe400078efcff */
[----:B------:R-:W-:Y:S01]  /*4410*/  IMAD.MOV R84, RZ, RZ, -R84 ;  /* 0x000000ffff547224 */ /* 0x000fe200078e0a54 */
[----:B------:R0:W-:Y:S01]  /*4420*/  STL [R1+0x394], R2 ;  /* 0x0003940201007387 */ /* 0x0001e20000100800 */
[----:B--2---:R-:W-:-:S03]  /*4430*/  LOP3.LUT R9, R0, 0x11c, RZ, 0xfc, !PT ;  /* 0x0000011c00097812 */ /* 0x004fc600078efcff */
[----:B------:R2:W-:Y:S01]  /*4440*/  STL [R1+0xbf8], R10 ;  /* 0x000bf80a01007387 */ /* 0x0005e20000100800 */
[----:B------:R-:W-:Y:S02]  /*4450*/  IABS R79, R8 ;  /* 0x00000008004f7213 */ /* 0x000fe40000000000 */
[----:B---3--:R-:W-:Y:S02]  /*4460*/  LOP3.LUT R7, R0, 0x118, RZ, 0xfc, !PT ;  /* 0x0000011800077812 */ /* 0x008fe400078efcff */
[----:B------:R-:W-:Y:S01]  /*4470*/  IABS R3, R9 ;  /* 0x0000000900037213 */ /* 0x000fe20000000000 */
[----:B------:R-:W-:Y:S01]  /*4480*/  IMAD.HI.U32 R82, R6, R79, RZ ;  /* 0x0000004f06527227 */ /* 0x000fe200078e00ff */
[----:B0-----:R-:W-:Y:S01]  /*4490*/  LOP3.LUT R2, R0, 0x11a, RZ, 0xfc, !PT ;  /* 0x0000011a00027812 */ /* 0x001fe200078efcff */
[----:B------:R0:W-:Y:S02]  /*44a0*/  STL [R1+0xc18], R7 ;  /* 0x000c180701007387 */ /* 0x0001e40000100800 */
[----:B------:R-:W-:Y:S01]  /*44b0*/  IMAD.HI.U32 R81, R6, R3, RZ ;  /* 0x0000000306517227 */ /* 0x000fe200078e00ff */
[----:B--2---:R-:W-:Y:S01]  /*44c0*/  LOP3.LUT R10, R0, 0x134, RZ, 0xfc, !PT ;  /* 0x00000134000a7812 */ /* 0x004fe200078efcff */
[----:B------:R2:W-:Y:S02]  /*44d0*/  STL [R1+0xc4c], R2 ;  /* 0x000c4c0201007387 */ /* 0x0005e40000100800 */
[----:B------:R-:W-:-:S02]  /*44e0*/  IMAD.MOV R81, RZ, RZ, -R81 ;  /* 0x000000ffff517224 */ /* 0x000fc400078e0a51 */
[----:B------:R3:W-:Y:S01]  /*44f0*/  STL [R1+0xc78], R9 ;  /* 0x000c780901007387 */ /* 0x0007e20000100800 */
[----:B------:R-:W-:Y:S01]  /*4500*/  IMAD.MOV R82, RZ, RZ, -R82 ;  /* 0x000000ffff527224 */ /* 0x000fe200078e0a52 */
[----:B0-----:R-:W-:Y:S01]  /*4510*/  IABS R7, R7 ;  /* 0x0000000700077213 */ /* 0x001fe20000000000 */
[----:B------:R-:W-:Y:S01]  /*4520*/  IMAD R3, R5, R81, R3 ;  /* 0x0000005105037224 */ /* 0x000fe200078e0203 */
[----:B------:R0:W-:Y:S01]  /*4530*/  STL [R1+0xca8], R8 ;  /* 0x000ca80801007387 */ /* 0x0001e20000100800 */
[----:B--2---:R-:W-:Y:S02]  /*4540*/  IABS R2, R2 ;  /* 0x0000000200027213 */ /* 0x004fe40000000000 */
[----:B------:R-:W-:Y:S01]  /*4550*/  IMAD.HI.U32 R85, R6, R7, RZ ;  /* 0x0000000706557227 */ /* 0x000fe200078e00ff */
[----:B---3--:R-:W-:-:S03]  /*4560*/  LOP3.LUT R9, R0, 0x124, RZ, 0xfc, !PT ;  /* 0x0000012400097812 */ /* 0x008fc600078efcff */
[----:B------:R-:W-:-:S04]  /*4570*/  IMAD.HI.U32 R80, R6, R2, RZ ;  /* 0x0000000206507227 */ /* 0x000fc800078e00ff */
[----:B------:R-:W-:Y:S02]  /*4580*/  IMAD.MOV R85, RZ, RZ, -R85 ;  /* 0x000000ffff557224 */ /* 0x000fe400078e0a55 */
[----:B------:R-:W-:Y:S02]  /*4590*/  IMAD.MOV R80, RZ, RZ, -R80 ;  /* 0x000000ffff507224 */ /* 0x000fe400078e0a50 */
[C---:B------:R-:W-:Y:S02]  /*45a0*/  IMAD R7, R5.reuse, R85, R7 ;  /* 0x0000005505077224 */ /* 0x040fe400078e0207 */
[C---:B0-----:R-:W-:Y:S02]  /*45b0*/  IMAD R8, R5.reuse, R84, R83 ;  /* 0x0000005405087224 */ /* 0x041fe400078e0253 */
[C---:B------:R-:W-:Y:S01]  /*45c0*/  IMAD R2, R5.reuse, R80, R2 ;  /* 0x0000005005027224 */ /* 0x040fe200078e0202 */
[----:B------:R0:W-:Y:S04]  /*45d0*/  STL [R1+0xe2c], R7 ;  /* 0x000e2c0701007387 */ /* 0x0001e80000100800 */
[----:B------:R2:W-:Y:S04]  /*45e0*/  STL [R1+0x4c0], R8 ;  /* 0x0004c00801007387 */ /* 0x0005e80000100800 */
[----:B------:R3:W-:Y:S01]  /*45f0*/  STL [R1+0x200], R2 ;  /* 0x0002000201007387 */ /* 0x0007e20000100800 */
[----:B0-----:R-:W-:Y:S01]  /*4600*/  IMAD R7, R5, R82, R79 ;  /* 0x0000005205077224 */ /* 0x001fe200078e024f */
[----:B------:R-:W-:-:S02]  /*4610*/  IABS R79, R9 ;  /* 0x00000009004f7213 */ /* 0x000fc40000000000 */
[----:B------:R0:W-:Y:S01]  /*4620*/  STL [R1+0x390], R3 ;  /* 0x0003900301007387 */ /* 0x0001e20000100800 */
[----:B--2---:R-:W-:-:S03]  /*4630*/  LOP3.LUT R8, R0, 0x126, RZ, 0xfc, !PT ;  /* 0x0000012600087812 */ /* 0x004fc600078efcff */
[----:B------:R2:W-:Y:S01]  /*4640*/  STL [R1+0x504], R7 ;  /* 0x0005040701007387 */ /* 0x0005e20000100800 */
[----:B------:R-:W-:Y:S01]  /*4650*/  IMAD.HI.U32 R82, R6, R79, RZ ;  /* 0x0000004f06527227 */ /* 0x000fe200078e00ff */
[C---:B---3--:R-:W-:Y:S02]  /*4660*/  LOP3.LUT R2, R0.reuse, 0x120, RZ, 0xfc, !PT ;  /* 0x0000012000027812 */ /* 0x048fe400078efcff */
[----:B------:R-:W-:Y:S01]  /*4670*/  IABS R80, R8 ;  /* 0x0000000800507213 */ /* 0x000fe20000000000 */
[----:B------:R-:W-:Y:S01]  /*4680*/  IMAD.MOV R82, RZ, RZ, -R82 ;  /* 0x000000ffff527224 */ /* 0x000fe200078e0a52 */
[----:B0-----:R-:W-:Y:S01]  /*4690*/  LOP3.LUT R3, R0, 0x122, RZ, 0xfc, !PT ;  /* 0x0000012200037812 */ /* 0x001fe200078efcff */
[----:B------:R0:W-:Y:S02]  /*46a0*/  STL [R1+0xbf4], R2 ;  /* 0x000bf40201007387 */ /* 0x0001e40000100800 */
[----:B------:R-:W-:Y:S01]  /*46b0*/  IMAD.HI.U32 R83, R6, R80, RZ ;  /* 0x0000005006537227 */ /* 0x000fe200078e00ff */
[----:B--2---:R-:W-:Y:S01]  /*46c0*/  LOP3.LUT R7, R0, 0x128, RZ, 0xfc, !PT ;  /* 0x0000012800077812 */ /* 0x004fe200078efcff */
[----:B------:R2:W-:Y:S02]  /*46d0*/  STL [R1+0xc04], R3 ;  /* 0x000c040301007387 */ /* 0x0005e40000100800 */
[----:B------:R-:W-:Y:S01]  /*46e0*/  IMAD.MOV R83, RZ, RZ, -R83 ;  /* 0x000000ffff537224 */ /* 0x000fe200078e0a53 */
[----:B------:R-:W-:Y:S01]  /*46f0*/  IABS R92, R7 ;  /* 0x00000007005c7213 */ /* 0x000fe20000000000 */
[----:B------:R3:W-:Y:S01]  /*4700*/  STL [R1+0xc24], R9 ;  /* 0x000c240901007387 */ /* 0x0007e20000100800 */
[----:B0-----:R-:W-:-:S03]  /*4710*/  IABS R2, R2 ;  /* 0x0000000200027213 */ /* 0x001fc60000000000 */
[----:B------:R0:W-:Y:S01]  /*4720*/  STL [R1+0xc54], R8 ;  /* 0x000c540801007387 */ /* 0x0001e20000100800 */
[C---:B------:R-:W-:Y:S01]  /*4730*/  IMAD.HI.U32 R84, R6.reuse, R92, RZ ;  /* 0x0000005c06547227 */ /* 0x040fe200078e00ff */
[----:B--2---:R-:W-:Y:S02]  /*4740*/  IABS R3, R3 ;  /* 0x0000000300037213 */ /* 0x004fe40000000000 */
[----:B------:R2:W-:Y:S01]  /*4750*/  STL [R1+0xc88], R7 ;  /* 0x000c880701007387 */ /* 0x0005e20000100800 */
[----:B------:R-:W-:Y:S01]  /*4760*/  IMAD.HI.U32 R85, R6, R2, RZ ;  /* 0x0000000206557227 */ /* 0x000fe200078e00ff */
[----:B---3--:R-:W-:-:S03]  /*4770*/  LOP3.LUT R9, R0, 0x12a, RZ, 0xfc, !PT ;  /* 0x0000012a00097812 */ /* 0x008fc600078efcff */
[----:B------:R-:W-:Y:S01]  /*4780*/  IMAD.HI.U32 R81, R6, R3, RZ ;  /* 0x0000000306517227 */ /* 0x000fe200078e00ff */
[----:B0-----:R-:W-:-:S03]  /*4790*/  LOP3.LUT R8, R0, 0x12c, RZ, 0xfc, !PT ;  /* 0x0000012c00087812 */ /* 0x001fc600078efcff */
[----:B------:R-:W-:Y:S02]  /*47a0*/  IMAD.MOV R85, RZ, RZ, -R85 ;  /* 0x000000ffff557224 */ /* 0x000fe400078e0a55 */
[----:B------:R-:W-:Y:S02]  /*47b0*/  IMAD.MOV R81, RZ, RZ, -R81 ;  /* 0x000000ffff517224 */ /* 0x000fe400078e0a51 */
[C---:B------:R-:W-:Y:S02]  /*47c0*/  IMAD R2, R5.reuse, R85, R2 ;  /* 0x0000005505027224 */ /* 0x040fe400078e0202 */
[C---:B--2---:R-:W-:Y:S02]  /*47d0*/  IMAD R7, R5.reuse, R81, R3 ;  /* 0x0000005105077224 */ /* 0x044fe400078e0203 */
[----:B------:R-:W-:Y:S01]  /*47e0*/  IMAD R3, R5, R82, R79 ;  /* 0x0000005205037224 */ /* 0x000fe200078e024f */
[----:B------:R0:W-:Y:S01]  /*47f0*/  STL [R1+0xe30], R2 ;  /* 0x000e300201007387 */ /* 0x0001e20000100800 */
[----:B------:R-:W-:Y:S01]  /*4800*/  IMAD.MOV R84, RZ, RZ, -R84 ;  /* 0x000000ffff547224 */ /* 0x000fe200078e0a54 */
[----:B------:R-:W-:-:S02]  /*4810*/  IABS R82, R9 ;  /* 0x0000000900527213 */ /* 0x000fc40000000000 */
[----:B------:R2:W-:Y:S01]  /*4820*/  STL [R1+0x204], R7 ;  /* 0x0002040701007387 */ /* 0x0005e20000100800 */
[----:B------:R-:W-:-:S03]  /*4830*/  IMAD R92, R5, R84, R92 ;  /* 0x00000054055c7224 */ /* 0x000fc600078e025c */
[----:B------:R3:W-:Y:S01]  /*4840*/  STL [R1+0x374], R3 ;  /* 0x0003740301007387 */ /* 0x0007e20000100800 */
[----:B0-----:R-:W-:Y:S01]  /*4850*/  IMAD R2, R5, R83, R80 ;  /* 0x0000005305027224 */ /* 0x001fe200078e0250 */
[----:B------:R-:W-:Y:S02]  /*4860*/  IABS R80, R8 ;  /* 0x0000000800507213 */ /* 0x000fe40000000000 */
[----:B------:R-:W-:Y:S01]  /*4870*/  STL [R1+0xe34], R92 ;  /* 0x000e345c01007387 */ /* 0x000fe20000100800 */
[----:B------:R-:W-:Y:S01]  /*4880*/  IMAD.HI.U32 R83, R6, R82, RZ ;  /* 0x0000005206537227 */ /* 0x000fe200078e00ff */
[----:B--2---:R-:W-:Y:S02]  /*4890*/  LOP3.LUT R7, R0, 0x12e, RZ, 0xfc, !PT ;  /* 0x0000012e00077812 */ /* 0x004fe400078efcff */
[----:B------:R0:W-:Y:S01]  /*48a0*/  STL [R1+0x500], R2 ;  /* 0x0005000201007387 */ /* 0x0001e20000100800 */
[----:B------:R-:W-:Y:S01]  /*48b0*/  IMAD.HI.U32 R84, R6, R80, RZ ;  /* 0x0000005006547227 */ /* 0x000fe200078e00ff */
[----:B---3--:R-:W-:-:S02]  /*48c0*/  LOP3.LUT R3, R0, 0x130, RZ, 0xfc, !PT ;  /* 0x0000013000037812 */ /* 0x008fc400078efcff */
[----:B------:R-:W-:Y:S01]  /*48d0*/  IABS R81, R7 ;  /* 0x0000000700517213 */ /* 0x000fe20000000000 */
[----:B------:R2:W-:Y:S01]  /*48e0*/  STL [R1+0xbd0], R9 ;  /* 0x000bd00901007387 */ /* 0x0005e20000100800 */
[----:B------:R-:W-:Y:S01]  /*48f0*/  IABS R91, R3 ;  /* 0x00000003005b7213 */ /* 0x000fe20000000000 */
[----:B------:R-:W-:Y:S02]  /*4900*/  IMAD.MOV R83, RZ, RZ, -R83 ;  /* 0x000000ffff537224 */ /* 0x000fe400078e0a53 */
[----:B------:R3:W-:Y:S01]  /*4910*/  STL [R1+0xc00], R8 ;  /* 0x000c000801007387 */ /* 0x0007e20000100800 */
[----:B0-----:R-:W-:Y:S01]  /*4920*/  LOP3.LUT R2, R0, 0x132, RZ, 0xfc, !PT ;  /* 0x0000013200027812 */ /* 0x001fe200078efcff */
[C---:B------:R-:W-:Y:S02]  /*4930*/  IMAD.HI.U32 R86, R6.reuse, R91, RZ ;  /* 0x0000005b06567227 */ /* 0x040fe400078e00ff */
[----:B------:R0:W-:Y:S02]  /*4940*/  STL [R1+0xc14], R7 ;  /* 0x000c140701007387 */ /* 0x0001e40000100800 */
[----:B------:R-:W-:Y:S01]  /*4950*/  IMAD.HI.U32 R85, R6, R81, RZ ;  /* 0x0000005106557227 */ /* 0x000fe200078e00ff */
[----:B--2---:R-:W-:Y:S01]  /*4960*/  LOP3.LUT R9, R0, 0x136, RZ, 0xfc, !PT ;  /* 0x0000013600097812 */ /* 0x004fe200078efcff */
[----:B------:R2:W-:Y:S02]  /*4970*/  STL [R1+0xc30], R3 ;  /* 0x000c300301007387 */ /* 0x0005e40000100800 */
[----:B------:R-:W-:-:S02]  /*4980*/  IMAD.MOV R84, RZ, RZ, -R84 ;  /* 0x000000ffff547224 */ /* 0x000fc400078e0a54 */
[----:B------:R-:W-:Y:S01]  /*4990*/  IMAD.MOV R86, RZ, RZ, -R86 ;  /* 0x000000ffff567224 */ /* 0x000fe200078e0a56 */
[----:B------:R4:W-:Y:S01]  /*49a0*/  STL [R1+0xc60], R2 ;  /* 0x000c600201007387 */ /* 0x0009e20000100800 */
[----:B------:R-:W-:Y:S02]  /*49b0*/  IMAD.MOV R85, RZ, RZ, -R85 ;  /* 0x000000ffff557224 */ /* 0x000fe400078e0a55 */
[C---:B---3--:R-:W-:Y:S01]  /*49c0*/  IMAD R8, R5.reuse, R83, R82 ;  /* 0x0000005305087224 */ /* 0x048fe200078e0252 */
[----:B------:R-:W-:Y:S01]  /*49d0*/  IABS R82, R9 ;  /* 0x0000000900527213 */ /* 0x000fe20000000000 */
[C---:B0-----:R-:W-:Y:S01]  /*49e0*/  IMAD R7, R5.reuse, R84, R80 ;  /* 0x0000005405077224 */ /* 0x041fe200078e0250 */
[----:B--2---:R-:W-:Y:S01]  /*49f0*/  IABS R3, R2 ;  /* 0x0000000200037213 */ /* 0x004fe20000000000 */
[C---:B------:R-:W-:Y:S01]  /*4a00*/  IMAD R91, R5.reuse, R86, R91 ;  /* 0x00000056055b7224 */ /* 0x040fe200078e025b */
[----:B------:R0:W-:Y:S01]  /*4a10*/  STL [R1+0x1f8], R8 ;  /* 0x0001f80801007387 */ /* 0x0001e20000100800 */
[----:B------:R-:W-:Y:S01]  /*4a20*/  IABS R84, R10 ;  /* 0x0000000a00547213 */ /* 0x000fe20000000000 */
[----:B----4-:R-:W-:-:S02]  /*4a30*/  IMAD R2, R5, R85, R81 ;  /* 0x0000005505027224 */ /* 0x010fc400078e0251 */
[----:B------:R-:W-:Y:S01]  /*4a40*/  IMAD.HI.U32 R79, R6, R3, RZ ;  /* 0x00000003064f7227 */ /* 0x000fe200078e00ff */
[----:B------:R2:W-:Y:S03]  /*4a50*/  STL [R1+0x344], R7 ;  /* 0x0003440701007387 */ /* 0x0005e60000100800 */
[----:B------:R-:W-:Y:S01]  /*4a60*/  IMAD.MOV R79, RZ, RZ, -R79 ;  /* 0x000000ffff4f7224 */ /* 0x000fe200078e0a4f */
[----:B------:R-:W-:Y:S01]  /*4a70*/  STL [R1+0xe38], R91 ;  /* 0x000e385b01007387 */ /* 0x000fe20000100800 */
[----:B0-----:R-:W-:Y:S01]  /*4a80*/  LOP3.LUT R8, R0, 0x138, RZ, 0xfc, !PT ;  /* 0x0000013800087812 */ /* 0x001fe200078efcff */
[C---:B------:R-:W-:Y:S02]  /*4a90*/  IMAD.HI.U32 R85, R6.reuse, R84, RZ ;  /* 0x0000005406557227 */ /* 0x040fe400078e00ff */
[----:B------:R0:W-:Y:S01]  /*4aa0*/  STL [R1+0x544], R2 ;  /* 0x0005440201007387 */ /* 0x0001e20000100800 */
[----:B------:R-:W-:Y:S01]  /*4ab0*/  IABS R83, R8 ;  /* 0x0000000800537213 */ /* 0x000fe20000000000 */
[----:B------:R-:W-:Y:S01]  /*4ac0*/  IMAD.HI.U32 R86, R6, R82, RZ ;  /* 0x0000005206567227 */ /* 0x000fe200078e00ff */
[----:B--2---:R-:W-:-:S03]  /*4ad0*/  LOP3.LUT R7, R0, 0x13a, RZ, 0xfc, !PT ;  /* 0x0000013a00077812 */ /* 0x004fc600078efcff */
[----:B------:R-:W-:-:S04]  /*4ae0*/  IMAD.HI.U32 R87, R6, R83, RZ ;  /* 0x0000005306577227 */ /* 0x000fc800078e00ff */
[----:B0-----:R-:W-:Y:S01]  /*4af0*/  IMAD R2, R5, R79, R3 ;  /* 0x0000004f05027224 */ /* 0x001fe200078e0203 */
[----:B------:R-:W-:Y:S01]  /*4b00*/  IABS R3, R7 ;  /* 0x0000000700037213 */ /* 0x000fe20000000000 */
[----:B------:R-:W-:Y:S02]  /*4b10*/  IMAD.MOV R85, RZ, RZ, -R85 ;  /* 0x000000ffff557224 */ /* 0x000fe400078e0a55 */
[----:B------:R-:W-:Y:S01]  /*4b20*/  IMAD.MOV R86, RZ, RZ, -R86 ;  /* 0x000000ffff567224 */ /* 0x000fe200078e0a56 */
[----:B------:R0:W-:Y:S01]  /*4b30*/  STL [R1+0x1f4], R2 ;  /* 0x0001f40201007387 */ /* 0x0001e20000100800 */
[----:B------:R-:W-:-:S03]  /*4b40*/  IMAD.HI.U32 R80, R6, R3, RZ ;  /* 0x0000000306507227 */ /* 0x000fc600078e00ff */
[----:B------:R2:W-:Y:S01]  /*4b50*/  STL [R1+0xbc4], R10 ;  /* 0x000bc40a01007387 */ /* 0x0005e20000100800 */
[----:B------:R-:W-:Y:S02]  /*4b60*/  IMAD.MOV R87, RZ, RZ, -R87 ;  /* 0x000000ffff577224 */ /* 0x000fe400078e0a57 */
[----:B------:R-:W-:Y:S01]  /*4b70*/  IMAD.MOV R80, RZ, RZ, -R80 ;  /* 0x000000ffff507224 */ /* 0x000fe200078e0a50 */
[----:B------:R3:W-:Y:S01]  /*4b80*/  STL [R1+0xbdc], R9 ;  /* 0x000bdc0901007387 */ /* 0x0007e20000100800 */
[----:B0-----:R-:W-:Y:S02]  /*4b90*/  LOP3.LUT R2, R0, 0x13c, RZ, 0xfc, !PT ;  /* 0x0000013c00027812 */ /* 0x001fe400078efcff */
[----:B------:R-:W-:Y:S01]  /*4ba0*/  IMAD R3, R5, R80, R3 ;  /* 0x0000005005037224 */ /* 0x000fe200078e0203 */
[----:B------:R0:W-:Y:S01]  /*4bb0*/  STL [R1+0xc10], R8 ;  /* 0x000c100801007387 */ /* 0x0001e20000100800 */
[----:B------:R-:W-:-:S03]  /*4bc0*/  IABS R79, R2 ;  /* 0x00000002004f7213 */ /* 0x000fc60000000000 */
[----:B------:R4:W-:Y:S01]  /*4bd0*/  STL [R1+0xc20], R7 ;  /* 0x000c200701007387 */ /* 0x0009e20000100800 */
[----:B--2---:R-:W-:Y:S01]  /*4be0*/  LOP3.LUT R10, R0, 0x15c, RZ, 0xfc, !PT ;  /* 0x0000015c000a7812 */ /* 0x004fe200078efcff */
[----:B------:R-:W-:Y:S02]  /*4bf0*/  IMAD.HI.U32 R81, R6, R79, RZ ;  /* 0x0000004f06517227 */ /* 0x000fe400078e00ff */
[----:B------:R2:W-:Y:S01]  /*4c00*/  STL [R1+0xc38], R2 ;  /* 0x000c380201007387 */ /* 0x0005e20000100800 */
[----:B---3--:R-:W-:Y:S01]  /*4c10*/  LOP3.LUT R9, R0, 0x13e, RZ, 0xfc, !PT ;  /* 0x0000013e00097812 */ /* 0x008fe200078efcff */
[C---:B0-----:R-:W-:Y:S02]  /*4c20*/  IMAD R8, R5.reuse, R85, R84 ;  /* 0x0000005505087224 */ /* 0x041fe400078e0254 */
[----:B------:R-:W-:Y:S01]  /*4c30*/  IMAD.MOV R81, RZ, RZ, -R81 ;  /* 0x000000ffff517224 */ /* 0x000fe200078e0a51 */
[----:B------:R-:W-:Y:S01]  /*4c40*/  IABS R85, R9 ;  /* 0x0000000900557213 */ /* 0x000fe20000000000 */
[C---:B----4-:R-:W-:Y:S01]  /*4c50*/  IMAD R7, R5.reuse, R87, R83 ;  /* 0x0000005705077224 */ /* 0x050fe200078e0253 */
[----:B------:R0:W-:Y:S01]  /*4c60*/  STL [R1+0x2e4], R8 ;  /* 0x0002e40801007387 */ /* 0x0001e20000100800 */
[----:B--2---:R-:W-:-:S02]  /*4c70*/  IMAD R2, R5, R86, R82 ;  /* 0x0000005605027224 */ /* 0x004fc400078e0252 */
[----:B------:R-:W-:-:S03]  /*4c80*/  IMAD.HI.U32 R86, R6, R85, RZ ;  /* 0x0000005506567227 */ /* 0x000fc600078e00ff */
[----:B------:R2:W-:Y:S01]  /*4c90*/  STL [R1+0x540], R2 ;  /* 0x0005400201007387 */ /* 0x0005e20000100800 */
[----:B------:R-:W-:Y:S01]  /*4ca0*/  IMAD.MOV R86, RZ, RZ, -R86 ;  /* 0x000000ffff567224 */ /* 0x000fe200078e0a56 */
[----:B0-----:R-:W-:Y:S02]  /*4cb0*/  LOP3.LUT R8, R0, 0x140, RZ, 0xfc, !PT ;  /* 0x0000014000087812 */ /* 0x001fe400078efcff */
[----:B------:R0:W-:Y:S02]  /*4cc0*/  STL [R1+0x8], R7 ;  /* 0x0000080701007387 */ /* 0x0001e40000100800 */
[----:B------:R-:W-:Y:S02]  /*4cd0*/  IABS R84, R8 ;  /* 0x0000000800547213 */ /* 0x000fe40000000000 */
[----:B------:R3:W-:Y:S01]  /*4ce0*/  STL [R1+0x1ec], R3 ;  /* 0x0001ec0301007387 */ /* 0x0007e20000100800 */
[----:B--2---:R-:W-:Y:S02]  /*4cf0*/  IMAD R2, R5, R81, R79 ;  /* 0x0000005105027224 */ /* 0x004fe400078e024f */
[----:B------:R-:W-:Y:S01]  /*4d00*/  IMAD.HI.U32 R87, R6, R84, RZ ;  /* 0x0000005406577227 */ /* 0x000fe200078e00ff */
[----:B0-----:R-:W-:-:S02]  /*4d10*/  LOP3.LUT R7, R0, 0x144, RZ, 0xfc, !PT ;  /* 0x0000014400077812 */ /* 0x001fc400078efcff */
[----:B------:R0:W-:Y:S01]  /*4d20*/  STL [R1+0x584], R2 ;  /* 0x0005840201007387 */ /* 0x0001e20000100800 */
[----:B------:R-:W-:Y:S01]  /*4d30*/  IMAD.MOV R87, RZ, RZ, -R87 ;  /* 0x000000ffff577224 */ /* 0x000fe200078e0a57 */
[----:B---3--:R-:W-:Y:S02]  /*4d40*/  LOP3.LUT R3, R0, 0x142, RZ, 0xfc, !PT ;  /* 0x0000014200037812 */ /* 0x008fe400078efcff */
[----:B------:R2:W-:Y:S01]  /*4d50*/  STL [R1+0xbb0], R9 ;  /* 0x000bb00901007387 */ /* 0x0005e20000100800 */
[----:B------:R-:W-:-:S03]  /*4d60*/  IABS R79, R7 ;  /* 0x00000007004f7213 */ /* 0x000fc60000000000 */
[----:B------:R3:W-:Y:S01]  /*4d70*/  STL [R1+0xbc8], R8 ;  /* 0x000bc80801007387 */ /* 0x0007e20000100800 */
[----:B0-----:R-:W-:Y:S01]  /*4d80*/  LOP3.LUT R2, R0, 0x146, RZ, 0xfc, !PT ;  /* 0x0000014600027812 */ /* 0x001fe200078efcff */
[----:B------:R-:W-:Y:S02]  /*4d90*/  IMAD.HI.U32 R82, R6, R79, RZ ;  /* 0x0000004f06527227 */ /* 0x000fe400078e00ff */
[----:B------:R0:W-:Y:S01]  /*4da0*/  STL [R1+0xbe4], R3 ;  /* 0x000be40301007387 */ /* 0x0001e20000100800 */
[----:B------:R-:W-:Y:S01]  /*4db0*/  IABS R80, R2 ;  /* 0x0000000200507213 */ /* 0x000fe20000000000 */
[----:B------:R-:W-:Y:S02]  /*4dc0*/  IMAD.MOV R82, RZ, RZ, -R82 ;  /* 0x000000ffff527224 */ /* 0x000fe400078e0a52 */
[----:B------:R-:W-:Y:S01]  /*4dd0*/  STL [R1+0xc1c], R7 ;  /* 0x000c1c0701007387 */ /* 0x000fe20000100800 */
[----:B--2---:R-:W-:Y:S01]  /*4de0*/  LOP3.LUT R9, R0, 0x148, RZ, 0xfc, !PT ;  /* 0x0000014800097812 */ /* 0x004fe200078efcff */
[----:B---3--:R-:W-:-:S02]  /*4df0*/  IMAD R8, R5, R86, R85 ;  /* 0x0000005605087224 */ /* 0x008fc400078e0255 */
[C---:B------:R-:W-:Y:S01]  /*4e00*/  IMAD.HI.U32 R83, R6.reuse, R80, RZ ;  /* 0x0000005006537227 */ /* 0x040fe200078e00ff */
[----:B------:R2:W-:Y:S01]  /*4e10*/  STL [R1+0xc2c], R2 ;  /* 0x000c2c0201007387 */ /* 0x0005e20000100800 */
[----:B0-----:R-:W-:Y:S02]  /*4e20*/  IABS R3, R3 ;  /* 0x0000000300037213 */ /* 0x001fe40000000000 */
[----:B------:R-:W-:Y:S01]  /*4e30*/  IMAD.MOV R83, RZ, RZ, -R83 ;  /* 0x000000ffff537224 */ /* 0x000fe200078e0a53 */
[----:B------:R0:W-:Y:S01]  /*4e40*/  STL [R1+0x580], R8 ;  /* 0x0005800801007387 */ /* 0x0001e20000100800 */
[----:B------:R-:W-:Y:S01]  /*4e50*/  IABS R86, R9 ;  /* 0x0000000900567213 */ /* 0x000fe20000000000 */
[----:B------:R-:W-:-:S04]  /*4e60*/  IMAD.HI.U32 R81, R6, R3, RZ ;  /* 0x0000000306517227 */ /* 0x000fc800078e00ff */
[----:B------:R-:W-:Y:S02]  /*4e70*/  IMAD.MOV R81, RZ, RZ, -R81 ;  /* 0x000000ffff517224 */ /* 0x000fe400078e0a51 */
[C---:B--2---:R-:W-:Y:S02]  /*4e80*/  IMAD R2, R5.reuse, R87, R84 ;  /* 0x0000005705027224 */ /* 0x044fe400078e0254 */
[C---:B------:R-:W-:Y:S01]  /*4e90*/  IMAD R7, R5.reuse, R81, R3 ;  /* 0x0000005105077224 */ /* 0x040fe200078e0203 */
[----:B0-----:R-:W-:Y:S01]  /*4ea0*/  LOP3.LUT R8, R0, 0x14c, RZ, 0xfc, !PT ;  /* 0x0000014c00087812 */ /* 0x001fe200078efcff */
[----:B------:R-:W-:Y:S01]  /*4eb0*/  IMAD R3, R5, R82, R79 ;  /* 0x0000005205037224 */ /* 0x000fe200078e024f */
[----:B------:R0:W-:Y:S01]  /*4ec0*/  STL [R1+0x4], R2 ;  /* 0x0000040201007387 */ /* 0x0001e20000100800 */
[----:B------:R-:W-:Y:S01]  /*4ed0*/  IMAD.HI.U32 R87, R6, R86, RZ ;  /* 0x0000005606577227 */ /* 0x000fe200078e00ff */
[----:B------:R-:W-:Y:S02]  /*4ee0*/  IABS R79, R8 ;  /* 0x00000008004f7213 */ /* 0x000fe40000000000 */
[----:B------:R2:W-:Y:S01]  /*4ef0*/  STL [R1+0x1e8], R7 ;  /* 0x0001e80701007387 */ /* 0x0005e20000100800 */
[----:B------:R-:W-:-:S03]  /*4f00*/  IMAD.MOV R87, RZ, RZ, -R87 ;  /* 0x000000ffff577224 */ /* 0x000fc600078e0a57 */
[----:B------:R3:W-:Y:S01]  /*4f10*/  STL [R1+0x5bc], R3 ;  /* 0x0005bc0301007387 */ /* 0x0007e20000100800 */
[----:B0-----:R-:W-:Y:S02]  /*4f20*/  IMAD R2, R5, R83, R80 ;  /* 0x0000005305027224 */ /* 0x001fe400078e0250 */
[----:B------:R-:W-:Y:S01]  /*4f30*/  IMAD.HI.U32 R83, R6, R79, RZ ;  /* 0x0000004f06537227 */ /* 0x000fe200078e00ff */
[C---:B--2---:R-:W-:Y:S02]  /*4f40*/  LOP3.LUT R7, R0.reuse, 0x14e, RZ, 0xfc, !PT ;  /* 0x0000014e00077812 */ /* 0x044fe400078efcff */
        /* <DEDUP_REMOVED lines=12> */
[----:B--2---:R-:W-:Y:S02]  /*5010*/  LOP3.LUT R9, R0, 0x152, RZ, 0xfc, !PT ;  /* 0x0000015200097812 */ /* 0x004fe400078efcff */
[----:B---3--:R-:W-:Y:S01]  /*5020*/  IABS R3, R3 ;  /* 0x0000000300037213 */ /* 0x008fe20000000000 */
[----:B------:R2:W-:Y:S01]  /*5030*/  STL [R1+0xc28], R2 ;  /* 0x000c280201007387 */ /* 0x0005e20000100800 */
[----:B------:R-:W-:-:S04]  /*5040*/  IMAD.HI.U32 R85, R6, R81, RZ ;  /* 0x0000005106557227 */ /* 0x000fc800078e00ff */
[----:B------:R-:W-:-:S04]  /*5050*/  IMAD.HI.U32 R82, R6, R3, RZ ;  /* 0x0000000306527227 */ /* 0x000fc800078e00ff */
[----:B------:R-:W-:Y:S02]  /*5060*/  IMAD.MOV R82, RZ, RZ, -R82 ;  /* 0x000000ffff527224 */ /* 0x000fe400078e0a52 */
[C---:B0-----:R-:W-:Y:S02]  /*5070*/  IMAD R8, R5.reuse, R87, R86 ;  /* 0x0000005705087224 */ /* 0x041fe400078e0256 */
[C---:B--2---:R-:W-:Y:S02]  /*5080*/  IMAD R2, R5.reuse, R82, R3 ;  /* 0x0000005205027224 */ /* 0x044fe400078e0203 */
[C---:B------:R-:W-:Y:S01]  /*5090*/  IMAD R7, R5.reuse, R83, R79 ;  /* 0x0000005305077224 */ /* 0x040fe200078e024f */
[----:B------:R0:W-:Y:S01]  /*50a0*/  STL [R1+0x14], R8 ;  /* 0x0000140801007387 */ /* 0x0001e20000100800 */
[----:B------:R-:W-:Y:S01]  /*50b0*/  IMAD.MOV R85, RZ, RZ, -R85 ;  /* 0x000000ffff557224 */ /* 0x000fe200078e0a55 */
[----:B------:R-:W-:Y:S01]  /*50c0*/  IABS R83, R9 ;  /* 0x0000000900537213 */ /* 0x000fe20000000000 */
[----:B------:R-:W-:Y:S01]  /*50d0*/  IMAD R3, R5, R84, R80 ;  /* 0x0000005405037224 */ /* 0x000fe200078e0250 */
[----:B------:R2:W-:Y:S03]  /*50e0*/  STL [R1+0x1e0], R2 ;  /* 0x0001e00201007387 */ /* 0x0005e60000100800 */
[----:B------:R-:W-:Y:S01]  /*50f0*/  IMAD.HI.U32 R84, R6, R83, RZ ;  /* 0x0000005306547227 */ /* 0x000fe200078e00ff */
[----:B------:R3:W-:Y:S01]  /*5100*/  STL [R1+0x5dc], R7 ;  /* 0x0005dc0701007387 */ /* 0x0007e20000100800 */
[----:B0-----:R-:W-:-:S02]  /*5110*/  LOP3.LUT R8, R0, 0x154, RZ, 0xfc, !PT ;  /* 0x0000015400087812 */ /* 0x001fc400078efcff */
[----:B------:R-:W-:Y:S01]  /*5120*/  IMAD.MOV R84, RZ, RZ, -R84 ;  /* 0x000000ffff547224 */ /* 0x000fe200078e0a54 */
[----:B------:R0:W-:Y:S01]  /*5130*/  STL [R1+0x5d8], R3 ;  /* 0x0005d80301007387 */ /* 0x0001e20000100800 */
[----:B--2---:R-:W-:Y:S01]  /*5140*/  IMAD R2, R5, R85, R81 ;  /* 0x0000005505027224 */ /* 0x004fe200078e0251 */
[----:B------:R-:W-:Y:S02]  /*5150*/  IABS R80, R8 ;  /* 0x0000000800507213 */ /* 0x000fe40000000000 */
[----:B---3--:R-:W-:Y:S02]  /*5160*/  LOP3.LUT R7, R0, 0x156, RZ, 0xfc, !PT ;  /* 0x0000015600077812 */ /* 0x008fe400078efcff */
[----:B------:R2:W-:Y:S01]  /*5170*/  STL [R1+0x10], R2 ;  /* 0x0000100201007387 */ /* 0x0005e20000100800 */
[----:B------:R-:W-:Y:S01]  /*5180*/  IMAD.HI.U32 R85, R6, R80, RZ ;  /* 0x0000005006557227 */ /* 0x000fe200078e00ff */
[C---:B0-----:R-:W-:Y:S02]  /*5190*/  LOP3.LUT R3, R0.reuse, 0x158, RZ, 0xfc, !PT ;  /* 0x0000015800037812 */ /* 0x041fe400078efcff */
[----:B------:R0:W-:Y:S01]  /*51a0*/  STL [R1+0xba0], R9 ;  /* 0x000ba00901007387 */ /* 0x0001e20000100800 */
[----:B------:R-:W-:Y:S01]  /*51b0*/  IABS R81, R7 ;  /* 0x0000000700517213 */ /* 0x000fe20000000000 */
[----:B------:R-:W-:Y:S01]  /*51c0*/  IMAD.MOV R85, RZ, RZ, -R85 ;  /* 0x000000ffff557224 */ /* 0x000fe200078e0a55 */
[----:B------:R-:W-:Y:S01]  /*51d0*/  IABS R82, R3 ;  /* 0x0000000300527213 */ /* 0x000fe20000000000 */
[----:B------:R3:W-:Y:S01]  /*51e0*/  STL [R1+0xba8], R8 ;  /* 0x000ba80801007387 */ /* 0x0007e20000100800 */
[----:B--2---:R-:W-:Y:S01]  /*51f0*/  LOP3.LUT R2, R0, 0x15a, RZ, 0xfc, !PT ;  /* 0x0000015a00027812 */ /* 0x004fe200078efcff */
[----:B------:R-:W-:-:S02]  /*5200*/  IMAD.HI.U32 R86, R6, R81, RZ ;  /* 0x0000005106567227 */ /* 0x000fc400078e00ff */
[----:B------:R2:W-:Y:S01]  /*5210*/  STL [R1+0xbb8], R7 ;  /* 0x000bb80701007387 */ /* 0x0005e20000100800 */
[----:B0-----:R-:W-:Y:S01]  /*5220*/  LOP3.LUT R9, R0, 0x160, RZ, 0xfc, !PT ;  /* 0x0000016000097812 */ /* 0x001fe200078efcff */
[----:B------:R-:W-:Y:S02]  /*5230*/  IMAD.MOV R86, RZ, RZ, -R86 ;  /* 0x000000ffff567224 */ /* 0x000fe400078e0a56 */
[----:B------:R0:W-:Y:S01]  /*5240*/  STL [R1+0xbd8], R3 ;  /* 0x000bd80301007387 */ /* 0x0001e20000100800 */
[----:B------:R-:W-:-:S03]  /*5250*/  IMAD.HI.U32 R87, R6, R82, RZ ;  /* 0x0000005206577227 */ /* 0x000fc600078e00ff */
[----:B------:R4:W-:Y:S01]  /*5260*/  STL [R1+0xbf0], R2 ;  /* 0x000bf00201007387 */ /* 0x0009e20000100800 */
[C---:B---3--:R-:W-:Y:S01]  /*5270*/  IMAD R8, R5.reuse, R86, R81 ;  /* 0x0000005605087224 */ /* 0x048fe200078e0251 */
[----:B------:R-:W-:Y:S01]  /*5280*/  IABS R86, R10 ;  /* 0x0000000a00567213 */ /* 0x000fe20000000000 */
[----:B--2---:R-:W-:Y:S01]  /*5290*/  IMAD R7, R5, R84, R83 ;  /* 0x0000005405077224 */ /* 0x004fe200078e0253 */
[----:B------:R-:W-:Y:S01]  /*52a0*/  IABS R83, R9 ;  /* 0x0000000900537213 */ /* 0x000fe20000000000 */
[----:B------:R-:W-:Y:S01]  /*52b0*/  IMAD.MOV R87, RZ, RZ, -R87 ;  /* 0x000000ffff577224 */ /* 0x000fe200078e0a57 */
[----:B0-----:R-:W-:Y:S02]  /*52c0*/  IABS R3, R2 ;  /* 0x0000000200037213 */ /* 0x001fe40000000000 */
[----:B------:R0:W-:Y:S01]  /*52d0*/  STL [R1+0x1c8], R7 ;  /* 0x0001c80701007387 */ /* 0x0001e20000100800 */
[----:B------:R-:W-:-:S04]  /*52e0*/  IMAD.HI.U32 R84, R6, R83, RZ ;  /* 0x0000005306547227 */ /* 0x000fc800078e00ff */
[----:B------:R-:W-:-:S04]  /*52f0*/  IMAD.HI.U32 R79, R6, R3, RZ ;  /* 0x00000003064f7227 */ /* 0x000fc800078e00ff */
[C---:B----4-:R-:W-:Y:S02]  /*5300*/  IMAD R2, R5.reuse, R85, R80 ;  /* 0x0000005505027224 */ /* 0x050fe400078e0250 */
[----:B------:R-:W-:Y:S02]  /*5310*/  IMAD.MOV R79, RZ, RZ, -R79 ;  /* 0x000000ffff4f7224 */ /* 0x000fe400078e0a4f */
[----:B0-----:R-:W-:Y:S01]  /*5320*/  IMAD R7, R5, R87, R82 ;  /* 0x0000005705077224 */ /* 0x001fe200078e0252 */
[----:B------:R0:W-:Y:S01]  /*5330*/  STL [R1+0x5fc], R2 ;  /* 0x0005fc0201007387 */ /* 0x0001e20000100800 */
[----:B------:R-:W-:-:S03]  /*5340*/  IMAD.HI.U32 R85, R6, R86, RZ ;  /* 0x0000005606557227 */ /* 0x000fc600078e00ff */
[----:B------:R2:W-:Y:S01]  /*5350*/  STL [R1+0x5f8], R8 ;  /* 0x0005f80801007387 */ /* 0x0005e20000100800 */
[----:B------:R-:W-:Y:S02]  /*5360*/  IMAD.MOV R85, RZ, RZ, -R85 ;  /* 0x000000ffff557224 */ /* 0x000fe400078e0a55 */
[----:B------:R-:W-:Y:S01]  /*5370*/  IMAD.MOV R84, RZ, RZ, -R84 ;  /* 0x000000ffff547224 */ /* 0x000fe200078e0a54 */
[----:B------:R3:W-:Y:S01]  /*5380*/  STL [R1+0x24], R7 ;  /* 0x0000240701007387 */ /* 0x0007e20000100800 */
[----:B0-----:R-:W-:Y:S01]  /*5390*/  IMAD R2, R5, R79, R3 ;  /* 0x0000004f05027224 */ /* 0x001fe200078e0203 */
[----:B--2---:R-:W-:-:S04]  /*53a0*/  LOP3.LUT R8, R0, 0x162, RZ, 0xfc, !PT ;  /* 0x0000016200087812 */ /* 0x004fc800078efcff */
[----:B------:R0:W-:Y:S01]  /*53b0*/  STL [R1+0x1a8], R2 ;  /* 0x0001a80201007387 */ /* 0x0001e20000100800 */
[----:B------:R-:W-:-:S03]  /*53c0*/  IABS R79, R8 ;  /* 0x00000008004f7213 */ /* 0x000fc60000000000 */
[----:B------:R2:W-:Y:S01]  /*53d0*/  STL [R1+0xb9c], R10 ;  /* 0x000b9c0a01007387 */ /* 0x0005e20000100800 */
[----:B---3--:R-:W-:Y:S01]  /*53e0*/  LOP3.LUT R7, R0, 0x168, RZ, 0xfc, !PT ;  /* 0x0000016800077812 */ /* 0x008fe200078efcff */
[----:B------:R-:W-:-:S03]  /*53f0*/  IMAD.HI.U32 R81, R6, R79, RZ ;  /* 0x0000004f06517227 */ /* 0x000fc600078e00ff */
[----:B------:R-:W-:Y:S01]  /*5400*/  IABS R80, R7 ;  /* 0x0000000700507213 */ /* 0x000fe20000000000 */
[----:B------:R3:W-:Y:S01]  /*5410*/  STL [R1+0xbac], R9 ;  /* 0x000bac0901007387 */ /* 0x0007e20000100800 */
[----:B0-----:R-:W-:Y:S01]  /*5420*/  LOP3.LUT R2, R0, 0x16a, RZ, 0xfc, !PT ;  /* 0x0000016a00027812 */ /* 0x001fe200078efcff */
[----:B------:R-:W-:Y:S02]  /*5430*/  IMAD.MOV R81, RZ, RZ, -R81 ;  /* 0x000000ffff517224 */ /* 0x000fe400078e0a51 */
[----:B------:R0:W-:Y:S01]  /*5440*/  STL [R1+0xbc0], R8 ;  /* 0x000bc00801007387 */ /* 0x0001e20000100800 */
[----:B------:R-:W-:Y:S01]  /*5450*/  IABS R3, R2 ;  /* 0x0000000200037213 */ /* 0x000fe20000000000 */
[----:B------:R-:W-:Y:S01]  /*5460*/  IMAD.HI.U32 R82, R6, R80, RZ ;  /* 0x0000005006527227 */ /* 0x000fe200078e00ff */
[----:B--2---:R-:W-:Y:S01]  /*5470*/  LOP3.LUT R10, R0, 0x170, RZ, 0xfc, !PT ;  /* 0x00000170000a7812 */ /* 0x004fe200078efcff */
[----:B------:R2:W-:Y:S02]  /*5480*/  STL [R1+0xc40], R7 ;  /* 0x000c400701007387 */ /* 0x0005e40000100800 */
[----:B------:R-:W-:Y:S01]  /*5490*/  IMAD.HI.U32 R87, R6, R3, RZ ;  /* 0x0000000306577227 */ /* 0x000fe200078e00ff */
[----:B---3--:R-:W-:Y:S01]  /*54a0*/  LOP3.LUT R9, R0, 0x172, RZ, 0xfc, !PT ;  /* 0x0000017200097812 */ /* 0x008fe200078efcff */
[----:B------:R3:W-:Y:S02]  /*54b0*/  STL [R1+0xc48], R2 ;  /* 0x000c480201007387 */ /* 0x0007e40000100800 */
[----:B0-----:R-:W-:-:S02]  /*54c0*/  IMAD R8, R5, R81, R79 ;  /* 0x0000005105087224 */ /* 0x001fc400078e024f */
[----:B------:R-:W-:Y:S02]  /*54d0*/  IMAD.MOV R82, RZ, RZ, -R82 ;  /* 0x000000ffff527224 */ /* 0x000fe400078e0a52 */
[C---:B--2---:R-:W-:Y:S02]  /*54e0*/  IMAD R7, R5.reuse, R85, R86 ;  /* 0x0000005505077224 */ /* 0x044fe400078e0256 */
[----:B------:R-:W-:Y:S02]  /*54f0*/  IMAD.MOV R87, RZ, RZ, -R87 ;  /* 0x000000ffff577224 */ /* 0x000fe400078e0a57 */
[C---:B---3--:R-:W-:Y:S01]  /*5500*/  IMAD R2, R5.reuse, R84, R83 ;  /* 0x0000005405027224 */ /* 0x048fe200078e0253 */
[----:B------:R0:W-:Y:S04]  /*5510*/  STL [R1+0x618], R7 ;  /* 0x0006180701007387 */ /* 0x0001e80000100800 */
[----:B------:R2:W-:Y:S04]  /*5520*/  STL [R1+0x20], R2 ;  /* 0x0000200201007387 */ /* 0x0005e80000100800 */
[----:B------:R3:W-:Y:S01]  /*5530*/  STL [R1+0x1a4], R8 ;  /* 0x0001a40801007387 */ /* 0x0007e20000100800 */
[----:B0-----:R-:W-:Y:S01]  /*5540*/  IMAD R7, R5, R82, R80 ;  /* 0x0000005205077224 */ /* 0x001fe200078e0250 */
[----:B------:R-:W-:-:S02]  /*5550*/  IABS R82, R10 ;  /* 0x0000000a00527213 */ /* 0x000fc40000000000 */
[----:B------:R-:W-:Y:S01]  /*5560*/  IABS R80, R9 ;  /* 0x0000000900507213 */ /* 0x000fe20000000000 */
[----:B--2---:R-:W-:Y:S01]  /*5570*/  IMAD R2, R5, R87, R3 ;  /* 0x0000005705027224 */ /* 0x004fe200078e0203 */
[----:B------:R0:W-:Y:S01]  /*5580*/  STL [R1+0x3c], R7 ;  /* 0x00003c0701007387 */ /* 0x0001e20000100800 */
[----:B------:R-:W-:Y:S01]  /*5590*/  IMAD.HI.U32 R85, R6, R82, RZ ;  /* 0x0000005206557227 */ /* 0x000fe200078e00ff */
[----:B---3--:R-:W-:Y:S02]  /*55a0*/  LOP3.LUT R8, R0, 0x178, RZ, 0xfc, !PT ;  /* 0x0000017800087812 */ /* 0x008fe400078efcff */
[----:B------:R2:W-:Y:S01]  /*55b0*/  STL [R1+0x188], R2 ;  /* 0x0001880201007387 */ /* 0x0005e20000100800 */
[----:B------:R-:W-:Y:S01]  /*55c0*/  IMAD.HI.U32 R83, R6, R80, RZ ;  /* 0x0000005006537227 */ /* 0x000fe200078e00ff */
[----:B------:R-:W-:Y:S02]  /*55d0*/  IABS R81, R8 ;  /* 0x0000000800517213 */ /* 0x000fe40000000000 */
[----:B------:R-:W-:Y:S01]  /*55e0*/  STL [R1+0xbe8], R10 ;  /* 0x000be80a01007387 */ /* 0x000fe20000100800 */
[----:B------:R-:W-:Y:S01]  /*55f0*/  IMAD.MOV R88, RZ, RZ, -R85 ;  /* 0x000000ffff587224 */ /* 0x000fe200078e0a55 */
[----:B0-----:R-:W-:Y:S01]  /*5600*/  LOP3.LUT R7, R0, 0x17a, RZ, 0xfc, !PT ;  /* 0x0000017a00077812 */ /* 0x001fe200078efcff */
[----:B------:R-:W-:Y:S01]  /*5610*/  IMAD.MOV R87, RZ, RZ, -R83 ;  /* 0x000000ffff577224 */ /* 0x000fe200078e0a53 */
[----:B------:R-:W-:Y:S01]  /*5620*/  STL [R1+0xbfc], R9 ;  /* 0x000bfc0901007387 */ /* 0x000fe20000100800 */
[----:B------:R-:W-:Y:S01]  /*5630*/  IMAD.HI.U32 R84, R6, R81, RZ ;  /* 0x0000005106547227 */ /* 0x000fe200078e00ff */
[----:B--2---:R-:W-:-:S02]  /*5640*/  LOP3.LUT R2, R0, 0x180, RZ, 0xfc, !PT ;  /* 0x0000018000027812 */ /* 0x004fc400078efcff */
[----:B------:R-:W-:Y:S01]  /*5650*/  IABS R3, R7 ;  /* 0x0000000700037213 */ /* 0x000fe20000000000 */
[----:B------:R0:W-:Y:S01]  /*5660*/  STL [R1+0xc68], R8 ;  /* 0x000c680801007387 */ /* 0x0001e20000100800 */
[----:B------:R-:W-:Y:S01]  /*5670*/  IABS R79, R2 ;  /* 0x00000002004f7213 */ /* 0x000fe20000000000 */
[----:B------:R-:W-:Y:S02]  /*5680*/  IMAD.MOV R84, RZ, RZ, -R84 ;  /* 0x000000ffff547224 */ /* 0x000fe400078e0a54 */
[----:B------:R2:W-:Y:S01]  /*5690*/  STL [R1+0xcac], R7 ;  /* 0x000cac0701007387 */ /* 0x0005e20000100800 */
[----:B------:R-:W-:-:S03]  /*56a0*/  IMAD.HI.U32 R86, R6, R3, RZ ;  /* 0x0000000306567227 */ /* 0x000fc600078e00ff */
[----:B------:R3:W-:Y:S01]  /*56b0*/  STL [R1+0xd30], R2 ;  /* 0x000d300201007387 */ /* 0x0007e20000100800 */
[----:B------:R-:W-:-:S04]  /*56c0*/  IMAD.HI.U32 R89, R6, R79, RZ ;  /* 0x0000004f06597227 */ /* 0x000fc800078e00ff */
[C---:B0-----:R-:W-:Y:S02]  /*56d0*/  IMAD R8, R5.reuse, R88, R82 ;  /* 0x0000005805087224 */ /* 0x041fe400078e0252 */
[C---:B--2---:R-:W-:Y:S02]  /*56e0*/  IMAD R7, R5.reuse, R84, R81 ;  /* 0x0000005405077224 */ /* 0x044fe400078e0251 */
[----:B------:R-:W-:Y:S01]  /*56f0*/  IMAD.MOV R85, RZ, RZ, -R86 ;  /* 0x000000ffff557224 */ /* 0x000fe200078e0a56 */
[----:B------:R-:W-:Y:S01]  /*5700*/  STL [R1+0x40], R8 ;  /* 0x0000400801007387 */ /* 0x000fe20000100800 */
[C---:B---3--:R-:W-:Y:S02]  /*5710*/  IMAD R2, R5.reuse, R87, R80 ;  /* 0x0000005705027224 */ /* 0x048fe400078e0250 */
[----:B------:R-:W-:Y:S02]  /*5720*/  IMAD.MOV R83, RZ, RZ, -R89 ;  /* 0x000000ffff537224 */ /* 0x000fe400078e0a59 */
[----:B------:R-:W-:Y:S01]  /*5730*/  IMAD R3, R5, R85, R3 ;  /* 0x0000005505037224 */ /* 0x000fe200078e0203 */
[----:B------:R0:W-:Y:S01]  /*5740*/  STL [R1+0x184], R2 ;  /* 0x0001840201007387 */ /* 0x0001e20000100800 */
[----:B------:R-:W-:-:S02]  /*5750*/  IMAD.U32 R89, RZ, RZ, UR6 ;  /* 0x00000006ff597e24 */ /* 0x000fc4000f8e00ff */
[----:B------:R-:W-:Y:S01]  /*5760*/  IMAD.U32 R88, RZ, RZ, UR6 ;  /* 0x00000006ff587e24 */ /* 0x000fe2000f8e00ff */
[----:B------:R2:W-:Y:S01]  /*5770*/  STL [R1+0x4c], R7 ;  /* 0x00004c0701007387 */ /* 0x0005e20000100800 */
[----:B------:R-:W-:Y:S02]  /*5780*/  IMAD R89, R89, 0x2, R90 ;  /* 0x0000000259597824 */ /* 0x000fe400078e025a */
[----:B------:R-:W-:Y:S01]  /*5790*/  IMAD.U32 R87, RZ, RZ, UR6 ;  /* 0x00000006ff577e24 */ /* 0x000fe2000f8e00ff */
[----:B------:R3:W-:Y:S01]  /*57a0*/  STL [R1+0x168], R3 ;  /* 0x0001680301007387 */ /* 0x0007e20000100800 */
[----:B------:R-:W-:Y:S02]  /*57b0*/  IMAD R88, R88, 0x2, R89 ;  /* 0x0000000258587824 */ /* 0x000fe400078e0259 */
[----:B0-----:R-:W-:Y:S02]  /*57c0*/  IMAD R2, R5, R83, R79 ;  /* 0x0000005305027224 */ /* 0x001fe400078e024f */
[----:B------:R-:W-:Y:S01]  /*57d0*/  IMAD.U32 R86, RZ, RZ, UR6 ;  /* 0x00000006ff567e24 */ /* 0x000fe2000f8e00ff */
[----:B--2---:R-:W-:Y:S01]  /*57e0*/  LOP3.LUT R7, R0, 0x182, RZ, 0xfc, !PT ;  /* 0x0000018200077812 */ /* 0x004fe200078efcff */
[----:B------:R-:W-:Y:S01]  /*57f0*/  IMAD R87, R87, 0x2, R88 ;  /* 0x0000000257577824 */ /* 0x000fe200078e0258 */
[----:B------:R0:W-:Y:S01]  /*5800*/  STL [R1+0x48], R2 ;  /* 0x0000480201007387 */ /* 0x0001e20000100800 */
[----:B------:R-:W-:Y:S01]  /*5810*/  IMAD.U32 R85, RZ, RZ, UR6 ;  /* 0x00000006ff557e24 */ /* 0x000fe2000f8e00ff */
[----:B------:R-:W-:Y:S01]  /*5820*/  IABS R80, R7 ;  /* 0x0000000700507213 */ /* 0x000fe20000000000 */
[----:B------:R-:W-:Y:S01]  /*5830*/  IMAD R86, R86, 0x2, R87 ;  /* 0x0000000256567824 */ /* 0x000fe200078e0257 */
[----:B---3--:R-:W-:Y:S01]  /*5840*/  LOP3.LUT R3, R0, 0x188, RZ, 0xfc, !PT ;  /* 0x0000018800037812 */ /* 0x008fe200078efcff */
[----:B------:R1:W-:Y:S01]  /*5850*/  STL [R1+0xc5c], R7 ;  /* 0x000c5c0701007387 */ /* 0x0003e20000100800 */
[----:B------:R-:W-:-:S02]  /*5860*/  IMAD.U32 R84, RZ, RZ, UR6 ;  /* 0x00000006ff547e24 */ /* 0x000fc4000f8e00ff */
[----:B------:R-:W-:Y:S01]  /*5870*/  IMAD.HI.U32 R81, R6, R80, RZ ;  /* 0x0000005006517227 */ /* 0x000fe200078e00ff */
[----:B------:R2:W-:Y:S01]  /*5880*/  STL [R1+0xce8], R3 ;  /* 0x000ce80301007387 */ /* 0x0005e20000100800 */
[----:B0-----:R-:W-:Y:S02]  /*5890*/  LOP3.LUT R2, R0, 0x18a, RZ, 0xfc, !PT ;  /* 0x0000018a00027812 */ /* 0x001fe400078efcff */
[----:B------:R-:W-:Y:S02]  /*58a0*/  IMAD.MOV R81, RZ, RZ, -R81 ;  /* 0x000000ffff517224 */ /* 0x000fe400078e0a51 */
[----:B------:R-:W-:Y:S01]  /*58b0*/  IABS R79, R2 ;  /* 0x00000002004f7213 */ /* 0x000fe20000000000 */
[----:B------:R0:W-:Y:S01]  /*58c0*/  STL [R1+0xd04], R2 ;  /* 0x000d040201007387 */ /* 0x0001e20000100800 */
[----:B------:R-:W-:Y:S01]  /*58d0*/  IMAD R85, R85, 0x2, R86 ;  /* 0x0000000255557824 */ /* 0x000fe200078e0256 */
[----:B-1----:R-:W-:Y:S01]  /*58e0*/  LOP3.LUT R7, R74, 0x3f, RZ, 0xc0, !PT ;  /* 0x0000003f4a077812 */ /* 0x002fe200078ec0ff */
[----:B------:R-:W-:Y:S01]  /*58f0*/  IMAD.U32 R9, RZ, RZ, UR6 ;  /* 0x00000006ff097e24 */ /* 0x000fe2000f8e00ff */
[----:B--2---:R-:W-:Y:S01]  /*5900*/  IABS R3, R3 ;  /* 0x0000000300037213 */ /* 0x004fe20000000000 */
[----:B------:R-:W-:-:S04]  /*5910*/  IMAD.HI.U32 R83, R6, R79, RZ ;  /* 0x0000004f06537227 */ /* 0x000fc800078e00ff */
[----:B------:R-:W-:-:S04]  /*5920*/  IMAD.HI.U32 R82, R6, R3, RZ ;  /* 0x0000000306527227 */ /* 0x000fc800078e00ff */
[C---:B0-----:R-:W-:Y:S02]  /*5930*/  IMAD R2, R5.reuse, R81, R80 ;  /* 0x0000005105027224 */ /* 0x041fe400078e0250 */
[----:B------:R-:W-:Y:S02]  /*5940*/  IMAD.MOV R83, RZ, RZ, -R83 ;  /* 0x000000ffff537224 */ /* 0x000fe400078e0a53 */
[----:B------:R-:W-:Y:S01]  /*5950*/  IMAD.MOV R82, RZ, RZ, -R82 ;  /* 0x000000ffff527224 */ /* 0x000fe200078e0a52 */
[----:B------:R0:W-:Y:S01]  /*5960*/  STL [R1+0x164], R2 ;  /* 0x0001640201007387 */ /* 0x0001e20000100800 */
[----:B------:R-:W-:Y:S02]  /*5970*/  IMAD R84, R84, 0x2, R85 ;  /* 0x0000000254547824 */ /* 0x000fe400078e0255 */
[----:B------:R-:W-:Y:S02]  /*5980*/  IMAD R3, R5, R82, R3 ;  /* 0x0000005205037224 */ /* 0x000fe400078e0203 */
[----:B------:R-:W-:-:S02]  /*5990*/  IMAD.U32 R82, RZ, RZ, UR6 ;  /* 0x00000006ff527e24 */ /* 0x000fc4000f8e00ff */
[----:B------:R-:W-:Y:S01]  /*59a0*/  IMAD.U32 R81, RZ, RZ, UR6 ;  /* 0x00000006ff517e24 */ /* 0x000fe2000f8e00ff */
[----:B------:R1:W-:Y:S01]  /*59b0*/  STL [R1+0x58], R3 ;  /* 0x0000580301007387 */ /* 0x0003e20000100800 */
[----:B------:R-:W-:Y:S02]  /*59c0*/  IMAD.U32 R80, RZ, RZ, UR6 ;  /* 0x00000006ff507e24 */ /* 0x000fe4000f8e00ff */
[----:B0-----:R-:W-:Y:S02]  /*59d0*/  IMAD R2, R5, R83, R79 ;  /* 0x0000005305027224 */ /* 0x001fe400078e024f */
[----:B------:R-:W-:Y:S02]  /*59e0*/  IMAD.U32 R83, RZ, RZ, UR6 ;  /* 0x00000006ff537e24 */ /* 0x000fe4000f8e00ff */
[----:B------:R-:W-:Y:S01]  /*59f0*/  IMAD R8, R93, 0x40, R7 ;  /* 0x000000405d087824 */ /* 0x000fe200078e0207 */
[----:B------:R0:W-:Y:S01]  /*5a00*/  STL [R1+0x144], R2 ;  /* 0x0001440201007387 */ /* 0x0001e20000100800 */
[----:B------:R-:W-:Y:S01]  /*5a10*/  IMAD R83, R83, 0x2, R84 ;  /* 0x0000000253537824 */ /* 0x000fe200078e0254 */
[----:B-1----:R-:W-:-:S02]  /*5a20*/  LOP3.LUT R3, R0, 0x190, RZ, 0xfc, !PT ;  /* 0x0000019000037812 */ /* 0x002fc400078efcff */
[----:B------:R-:W-:Y:S01]  /*5a30*/  IABS R93, R8 ;  /* 0x00000008005d7213 */ /* 0x000fe20000000000 */
[----:B------:R-:W-:Y:S01]  /*5a40*/  IMAD R82, R82, 0x2, R83 ;  /* 0x0000000252527824 */ /* 0x000fe200078e0253 */
[----:B------:R-:W-:Y:S01]  /*5a50*/  ISETP.GE.AND P1, PT, R8, RZ, PT ;  /* 0x000000ff0800720c */ /* 0x000fe20003f26270 */
[----:B------:R1:W-:Y:S02]  /*5a60*/  STL [R1+0xc74], R3 ;  /* 0x000c740301007387 */ /* 0x0003e40000100800 */
[----:B------:R-:W-:Y:S01]  /*5a70*/  IMAD R81, R81, 0x2, R82 ;  /* 0x0000000251517824 */ /* 0x000fe200078e0252 */
[----:B0-----:R-:W-:-:S03]  /*5a80*/  LOP3.LUT R2, R0, 0x192, RZ, 0xfc, !PT ;  /* 0x0000019200027812 */ /* 0x001fc600078efcff */
[----:B------:R-:W-:Y:S01]  /*5a90*/  IMAD R80, R80, 0x2, R81 ;  /* 0x0000000250507824 */ /* 0x000fe200078e0251 */
[----:B------:R-:W-:Y:S01]  /*5aa0*/  IABS R79, R2 ;  /* 0x00000002004f7213 */ /* 0x000fe20000000000 */
[----:B------:R0:W-:Y:S01]  /*5ab0*/  STL [R1+0xc98], R2 ;  /* 0x000c980201007387 */ /* 0x0001e20000100800 */
[----:B-1----:R-:W-:Y:S01]  /*5ac0*/  IABS R3, R3 ;  /* 0x0000000300037213 */ /* 0x002fe20000000000 */
[----:B------:R-:W-:Y:S02]  /*5ad0*/  IMAD R66, R9, 0x2, R80 ;  /* 0x0000000209427824 */ /* 0x000fe400078e0250 */
[----:B------:R-:W-:Y:S01]  /*5ae0*/  STL [R1+0xa50], R8 ;  /* 0x000a500801007387 */ /* 0x000fe20000100800 */
[----:B------:R-:W-:-:S04]  /*5af0*/  IMAD.HI.U32 R9, R75, R93, RZ ;  /* 0x0000005d4b097227 */ /* 0x000fc800078e00ff */
[----:B------:R-:W-:-:S04]  /*5b00*/  IMAD.HI.U32 R10, R6, R3, RZ ;  /* 0x00000003060a7227 */ /* 0x000fc800078e00ff */
[----:B0-----:R-:W-:-:S04]  /*5b10*/  IMAD.HI.U32 R2, R6, R79, RZ ;  /* 0x0000004f06027227 */ /* 0x001fc800078e00ff */
[----:B------:R-:W-:Y:S02]  /*5b20*/  IMAD.MOV R13, RZ, RZ, -R10 ;  /* 0x000000ffff0d7224 */ /* 0x000fe400078e0a0a */
[----:B------:R-:W-:Y:S02]  /*5b30*/  IMAD.MOV R2, RZ, RZ, -R2 ;  /* 0x000000ffff027224 */ /* 0x000fe400078e0a02 */
[----:B------:R-:W-:Y:S02]  /*5b40*/  IMAD R11, R11, 0x2, R66 ;  /* 0x000000020b0b7824 */ /* 0x000fe400078e0242 */
[C---:B------:R-:W-:Y:S02]  /*5b50*/  IMAD R13, R5.reuse, R13, R3 ;  /* 0x0000000d050d7224 */ /* 0x040fe400078e0203 */
[----:B------:R-:W-:Y:S01]  /*5b60*/  IMAD R3, R5, R2, R79 ;  /* 0x0000000205037224 */ /* 0x000fe200078e024f */
[----:B------:R0:W-:Y:S01]  /*5b70*/  STL [R1+0x1c], R11 ;  /* 0x00001c0b01007387 */ /* 0x0001e20000100800 */
[----:B------:R-:W-:-:S02]  /*5b80*/  IMAD.U32 R10, RZ, RZ, UR6 ;  /* 0x00000006ff0a7e24 */ /* 0x000fc4000f8e00ff */
[----:B------:R-:W-:Y:S01]  /*5b90*/  IMAD.MOV R9, RZ, RZ, -R9 ;  /* 0x000000ffff097224 */ /* 0x000fe200078e0a09 */
[----:B------:R1:W-:Y:S01]  /*5ba0*/  STL [R1+0x54], R13 ;  /* 0x0000540d01007387 */ /* 0x0003e20000100800 */
[----:B------:R-:W-:Y:S02]  /*5bb0*/  IMAD.U32 R2, RZ, RZ, UR6 ;  /* 0x00000006ff027e24 */ /* 0x000fe4000f8e00ff */
[----:B------:R-:W-:Y:S01]  /*5bc0*/  IMAD R67, R10, 0x2, R11 ;  /* 0x000000020a437824 */ /* 0x000fe200078e020b */
[----:B------:R2:W-:Y:S01]  /*5bd0*/  STL [R1+0x124], R3 ;  /* 0x0001240301007387 */ /* 0x0005e20000100800 */
[----:B------:R-:W-:Y:S02]  /*5be0*/  IMAD.U32 R79, RZ, RZ, UR6 ;  /* 0x00000006ff4f7e24 */ /* 0x000fe4000f8e00ff */
[----:B------:R-:W-:Y:S01]  /*5bf0*/  IMAD R68, R2, 0x2, R67 ;  /* 0x0000000202447824 */ /* 0x000fe200078e0243 */
[----:B------:R3:W-:Y:S01]  /*5c00*/  STL [R1+0xbe0], R71 ;  /* 0x000be04701007387 */ /* 0x0007e20000100800 */
[----:B0-----:R-:W-:Y:S01]  /*5c10*/  IMAD.U32 R11, RZ, RZ, UR6 ;  /* 0x00000006ff0b7e24 */ /* 0x001fe2000f8e00ff */
[----:B-1----:R-:W-:Y:S01]  /*5c20*/  LOP3.LUT R13, R0, 0x19a, RZ, 0xfc, !PT ;  /* 0x0000019a000d7812 */ /* 0x002fe200078efcff */
[----:B------:R-:W-:Y:S01]  /*5c30*/  IMAD R69, R79, 0x2, R68 ;  /* 0x000000024f457824 */ /* 0x000fe200078e0244 */
[----:B------:R-:W-:Y:S01]  /*5c40*/  IABS R79, R71 ;  /* 0x00000047004f7213 */ /* 0x000fe20000000000 */
[----:B------:R-:W-:-:S02]  /*5c50*/  IMAD.U32 R66, RZ, RZ, UR6 ;  /* 0x00000006ff427e24 */ /* 0x000fc4000f8e00ff */
[----:B--2---:R-:W-:Y:S01]  /*5c60*/  IMAD R3, R78, R9, R93 ;  /* 0x000000094e037224 */ /* 0x004fe200078e025d */
[----:B------:R-:W-:Y:S01]  /*5c70*/  LOP3.LUT R9, R0, 0x1a0, RZ, 0xfc, !PT ;  /* 0x000001a000097812 */ /* 0x000fe200078efcff */
[----:B------:R-:W-:Y:S01]  /*5c80*/  IMAD.U32 R93, RZ, RZ, UR6 ;  /* 0x00000006ff5d7e24 */ /* 0x000fe2000f8e00ff */
[----:B------:R0:W-:Y:S01]  /*5c90*/  STL [R1+0xbd4], R13 ;  /* 0x000bd40d01007387 */ /* 0x0001e20000100800 */
[----:B------:R-:W-:Y:S01]  /*5ca0*/  IMAD.U32 R8, RZ, RZ, UR6 ;  /* 0x00000006ff087e24 */ /* 0x000fe2000f8e00ff */
[----:B------:R-:W-:Y:S01]  /*5cb0*/  ISETP.GT.U32.AND P0, PT, R78, R3, PT ;  /* 0x000000034e00720c */ /* 0x000fe20003f04070 */
[----:B------:R-:W-:Y:S01]  /*5cc0*/  IMAD R70, R93, 0x2, R69 ;  /* 0x000000025d467824 */ /* 0x000fe200078e0245 */
[----:B------:R-:W-:Y:S01]  /*5cd0*/  IABS R93, R13 ;  /* 0x0000000d005d7213 */ /* 0x000fe20000000000 */
[----:B------:R1:W-:Y:S02]  /*5ce0*/  STL [R1+0xc0c], R9 ;  /* 0x000c0c0901007387 */ /* 0x0003e40000100800 */
[----:B---3--:R-:W-:-:S02]  /*5cf0*/  IMAD R71, R11, 0x2, R70 ;  /* 0x000000020b477824 */ /* 0x008fc400078e0246 */
[----:B0-----:R-:W-:Y:S02]  /*5d00*/  IMAD.MOV.U32 R13, RZ, RZ, R79 ;  /* 0x000000ffff0d7224 */ /* 0x001fe400078e004f */
[----:B------:R-:W-:Y:S02]  /*5d10*/  IMAD.MOV.U32 R79, RZ, RZ, R93 ;  /* 0x000000ffff4f7224 */ /* 0x000fe400078e005d */
[----:B------:R-:W-:Y:S01]  /*5d20*/  IMAD R72, R10, 0x2, R71 ;  /* 0x000000020a487824 */ /* 0x000fe200078e0247 */
[----:B-1----:R-:W-:Y:S01]  /*5d30*/  IABS R9, R9 ;  /* 0x0000000900097213 */ /* 0x002fe20000000000 */
[----:B------:R-:W-:Y:S02]  /*5d40*/  @!P0 IMAD.IADD R3, R3, 0x1, -R78 ;  /* 0x0000000103038824 */ /* 0x000fe400078e0a4e */
[----:B------:R-:W-:-:S03]  /*5d50*/  IMAD.HI.U32 R10, R6, R13, RZ ;  /* 0x0000000d060a7227 */ /* 0x000fc600078e00ff */
[----:B------:R-:W-:Y:S01]  /*5d60*/  ISETP.GT.U32.AND P0, PT, R78, R3, PT ;  /* 0x000000034e00720c */ /* 0x000fe20003f04070 */
[----:B------:R-:W-:Y:S02]  /*5d70*/  IMAD.MOV.U32 R93, RZ, RZ, R9 ;  /* 0x000000ffff5d7224 */ /* 0x000fe400078e0009 */
[----:B------:R-:W-:-:S04]  /*5d80*/  IMAD.HI.U32 R9, R6, R79, RZ ;  /* 0x0000004f06097227 */ /* 0x000fc800078e00ff */
[----:B------:R-:W-:Y:S02]  /*5d90*/  IMAD R73, R2, 0x2, R72 ;  /* 0x0000000202497824 */ /* 0x000fe400078e0248 */
[----:B------:R-:W-:-:S04]  /*5da0*/  IMAD.HI.U32 R2, R6, R93, RZ ;  /* 0x0000005d06027227 */ /* 0x000fc800078e00ff */
[----:B------:R-:W-:Y:S02]  /*5db0*/  IMAD.MOV R11, RZ, RZ, -R10 ;  /* 0x000000ffff0b7224 */ /* 0x000fe400078e0a0a */
[----:B------:R-:W-:Y:S02]  /*5dc0*/  IMAD.MOV R10, RZ, RZ, -R9 ;  /* 0x000000ffff0a7224 */ /* 0x000fe400078e0a09 */
[----:B------:R-:W-:Y:S02]  /*5dd0*/  IMAD.U32 R9, RZ, RZ, UR6 ;  /* 0x00000006ff097e24 */ /* 0x000fe4000f8e00ff */
[----:B------:R-:W-:Y:S02]  /*5de0*/  IMAD R74, R66, 0x2, R73 ;  /* 0x00000002424a7824 */ /* 0x000fe400078e0249 */
[----:B------:R-:W-:Y:S02]  /*5df0*/  IMAD.MOV R2, RZ, RZ, -R2 ;  /* 0x000000ffff027224 */ /* 0x000fe400078e0a02 */
[----:B------:R-:W-:-:S02]  /*5e00*/  IMAD R11, R5, R11, R13 ;  /* 0x0000000b050b7224 */ /* 0x000fc400078e020d */
[----:B------:R-:W-:Y:S02]  /*5e10*/  IMAD R10, R5, R10, R79 ;  /* 0x0000000a050a7224 */ /* 0x000fe400078e024f */
[----:B------:R-:W-:Y:S01]  /*5e20*/  IMAD.U32 R79, RZ, RZ, UR6 ;  /* 0x00000006ff4f7e24 */ /* 0x000fe2000f8e00ff */
[----:B------:R-:W-:Y:S01]  /*5e30*/  STL [R1+0x44], R11 ;  /* 0x0000440b01007387 */ /* 0x000fe20000100800 */
[----:B------:R-:W-:Y:S02]  /*5e40*/  IMAD R75, R9, 0x2, R74 ;  /* 0x00000002094b7824 */ /* 0x000fe400078e024a */
[----:B------:R-:W-:Y:S01]  /*5e50*/  IMAD R2, R5, R2, R93 ;  /* 0x0000000205027224 */ /* 0x000fe200078e025d */
[----:B------:R-:W-:Y:S01]  /*5e60*/  STL [R1+0x108], R10 ;  /* 0x0001080a01007387 */ /* 0x000fe20000100800 */
[----:B------:R-:W-:Y:S01]  /*5e70*/  @!P0 IMAD.IADD R3, R3, 0x1, -R78 ;  /* 0x0000000103038824 */ /* 0x000fe200078e0a4e */
[----:B------:R-:W-:Y:S01]  /*5e80*/  ISETP.NE.AND P0, PT, R4, RZ, PT ;  /* 0x000000ff0400720c */ /* 0x000fe20003f05270 */
[----:B------:R-:W-:Y:S01]  /*5e90*/  IMAD.U32 R78, RZ, RZ, UR6 ;  /* 0x00000006ff4e7e24 */ /* 0x000fe2000f8e00ff */
[----:B------:R0:W-:Y:S01]  /*5ea0*/  STL [R1+0x50], R2 ;  /* 0x0000500201007387 */ /* 0x0001e20000100800 */
[----:B------:R-:W-:-:S02]  /*5eb0*/  IMAD R92, R79, 0x2, R75 ;  /* 0x000000024f5c7824 */ /* 0x000fc400078e024b */
[----:B------:R-:W-:Y:S02]  /*5ec0*/  IMAD.U32 R93, RZ, RZ, UR6 ;  /* 0x00000006ff5d7e24 */ /* 0x000fe4000f8e00ff */
[----:B------:R-:W-:-:S04]  /*5ed0*/  IMAD R91, R78, 0x2, R92 ;  /* 0x000000024e5b7824 */ /* 0x000fc800078e025c */
[----:B------:R-:W-:Y:S01]  /*5ee0*/  IMAD R13, R93, 0x2, R91 ;  /* 0x000000025d0d7824 */ /* 0x000fe200078e025b */
[----:B0-----:R-:W-:-:S04]  /*5ef0*/  LOP3.LUT R2, R0, 0x1a2, RZ, 0xfc, !PT ;  /* 0x000001a200027812 */ /* 0x001fc800078efcff */
[----:B------:R-:W-:Y:S01]  /*5f00*/  IABS R79, R2 ;  /* 0x00000002004f7213 */ /* 0x000fe20000000000 */
[----:B------:R0:W-:Y:S04]  /*5f10*/  STL [R1+0xb94], R2 ;  /* 0x000b940201007387 */ /* 0x0001e80000100800 */
[----:B------:R-:W-:-:S04]  /*5f20*/  IMAD.HI.U32 R93, R6, R79, RZ ;  /* 0x0000004f065d7227 */ /* 0x000fc800078e00ff */
[----:B------:R-:W-:Y:S02]  /*5f30*/  IMAD.MOV R93, RZ, RZ, -R93 ;  /* 0x000000ffff5d7224 */ /* 0x000fe400078e0a5d */
[----:B0-----:R-:W-:-:S04]  /*5f40*/  IMAD.U32 R2, RZ, RZ, UR6 ;  /* 0x00000006ff027e24 */ /* 0x001fc8000f8e00ff */
[----:B------:R-:W-:Y:S01]  /*5f50*/  IMAD R11, R2, 0x2, R13 ;  /* 0x00000002020b7824 */ /* 0x000fe200078e020d */
[----:B------:R-:W-:-:S03]  /*5f60*/  LOP3.LUT R2, R0, 0x1a8, RZ, 0xfc, !PT ;  /* 0x000001a800027812 */ /* 0x000fc600078efcff */
[----:B------:R-:W-:Y:S02]  /*5f70*/  IMAD R10, R78, 0x2, R11 ;  /* 0x000000024e0a7824 */ /* 0x000fe400078e020b */
[----:B------:R-:W-:Y:S01]  /*5f80*/  IMAD.MOV.U32 R78, RZ, RZ, R3 ;  /* 0x000000ffff4e7224 */ /* 0x000fe200078e0003 */
[----:B------:R-:W-:Y:S01]  /*5f90*/  IABS R3, R2 ;  /* 0x0000000200037213 */ /* 0x000fe20000000000 */
[----:B------:R-:W-:Y:S01]  /*5fa0*/  IMAD R9, R8, 0x2, R10 ;  /* 0x0000000208097824 */ /* 0x000fe200078e020a */
[----:B------:R0:W-:Y:S01]  /*5fb0*/  STL [R1+0xb98], R2 ;  /* 0x000b980201007387 */ /* 0x0001e20000100800 */
[----:B------:R-:W-:Y:S02]  /*5fc0*/  IMAD R8, R5, R93, R79 ;  /* 0x0000005d05087224 */ /* 0x000fe400078e024f */
[----:B------:R-:W-:Y:S02]  /*5fd0*/  IMAD R93, R7, UR7, RZ ;  /* 0x00000007075d7c24 */ /* 0x000fe4000f8e02ff */
[----:B------:R-:W-:Y:S01]  /*5fe0*/  @!P1 IMAD.MOV R78, RZ, RZ, -R78 ;  /* 0x000000ffff4e9224 */ /* 0x000fe200078e0a4e */
[----:B------:R-:W-:Y:S01]  /*5ff0*/  @!P0 LOP3.LUT R78, RZ, R4, RZ, 0x33, !PT ;  /* 0x00000004ff4e8212 */ /* 0x000fe200078e33ff */
[----:B------:R1:W-:Y:S01]  /*6000*/  STL [R1+0x104], R8 ;  /* 0x0001040801007387 */ /* 0x0003e20000100800 */
[----:B------:R-:W-:Y:S01]  /*6010*/  LEA R4, P1, R93, UR18, 0x1 ;  /* 0x000000125d047c11 */ /* 0x000fe2000f8208ff */
[----:B------:R-:W-:-:S02]  /*6020*/  IMAD.U32 R79, RZ, RZ, UR6 ;  /* 0x00000006ff4f7e24 */ /* 0x000fc4000f8e00ff */
[----:B0-----:R-:W-:Y:S02]  /*6030*/  IMAD.U32 R2, RZ, RZ, UR6 ;  /* 0x00000006ff027e24 */ /* 0x001fe4000f8e00ff */
[----:B------:R0:W-:Y:S01]  /*6040*/  STL [R1+0xe3c], R4 ;  /* 0x000e3c0401007387 */ /* 0x0001e20000100800 */
[----:B------:R-:W-:Y:S02]  /*6050*/  IMAD R78, R78, UR4, RZ ;  /* 0x000000044e4e7c24 */ /* 0x000fe4000f8e02ff */
[----:B-1----:R-:W-:-:S04]  /*6060*/  IMAD R8, R2, 0x2, R9 ;  /* 0x0000000202087824 */ /* 0x002fc800078e0209 */
[----:B------:R-:W-:Y:S01]  /*6070*/  IMAD R7, R79, 0x2, R8 ;  /* 0x000000024f077824 */ /* 0x000fe200078e0208 */
[----:B------:R-:W-:Y:S01]  /*6080*/  LEA R79, P0, R78, UR16, 0x1 ;  /* 0x000000104e4f7c11 */ /* 0x000fe2000f8008ff */
[----:B0-----:R-:W-:Y:S01]  /*6090*/  IMAD.HI.U32 R4, R6, R3, RZ ;  /* 0x0000000306047227 */ /* 0x001fe200078e00ff */
[C---:B------:R-:W-:Y:S01]  /*60a0*/  ISETP.GT.U32.AND P4, PT, R5.reuse, R77, PT ;  /* 0x0000004d0500720c */ /* 0x040fe20003f84070 */
[----:B------:R-:W0:Y:S02]  /*60b0*/  LDCU UR16, c[0x0][0x39c] ;  /* 0x00007380ff1077ac */ /* 0x000e240008000800 */
[----:B------:R-:W-:Y:S02]  /*60c0*/  IMAD.MOV R4, RZ, RZ, -R4 ;  /* 0x000000ffff047224 */ /* 0x000fe400078e0a04 */
[----:B------:R-:W-:Y:S02]  /*60d0*/  IMAD R2, R2, 0x2, R7 ;  /* 0x0000000202027824 */ /* 0x000fe400078e0207 */
[----:B------:R-:W-:-:S02]  /*60e0*/  IMAD R3, R5, R4, R3 ;  /* 0x0000000405037224 */ /* 0x000fc400078e0203 */
[----:B------:R-:W2:Y:S01]  /*60f0*/  LDL.LU R4, [R1+0x1c] ;  /* 0x00001c0001047983 */ /* 0x000ea20000300800 */
[----:B------:R-:W-:Y:S02]  /*6100*/  LEA.HI.X.SX32 R78, R78, UR17, 0x1, P0 ;  /* 0x000000114e4e7c11 */ /* 0x000fe400080f0eff */
[----:B------:R-:W-:Y:S01]  /*6110*/  ISETP.GT.U32.AND P0, PT, R5, R76, PT ;  /* 0x0000004c0500720c */ /* 0x000fe20003f04070 */
[----:B------:R1:W-:Y:S02]  /*6120*/  STL [R1], R3 ;  /* 0x0000000301007387 */ /* 0x0003e40000100800 */
[----:B-1----:R-:W-:Y:S01]  /*6130*/  LEA.HI.X.SX32 R3, R93, UR19, 0x1, P1 ;  /* 0x000000135d037c11 */ /* 0x002fe200088f0eff */
[----:B------:R-:W-:Y:S01]  /*6140*/  IMAD R93, R66, 0x2, R2 ;  /* 0x00000002425d7824 */ /* 0x000fe200078e0202 */
[----:B------:R-:W-:-:S03]  /*6150*/  LEA R66, P1, R90, R79, 0x1 ;  /* 0x0000004f5a427211 */ /* 0x000fc600078208ff */
[----:B------:R1:W-:Y:S02]  /*6160*/  STL [R1+0xe40], R3 ;  /* 0x000e400301007387 */ /* 0x0003e40000100800 */
[----:B-1----:R-:W-:-:S05]  /*6170*/  LOP3.LUT R3, R0, 0x1aa, RZ, 0xfc, !PT ;  /* 0x000001aa00037812 */ /* 0x002fca00078efcff */
[----:B------:R-:W-:Y:S04]  /*6180*/  STL [R1+0xb90], R3 ;  /* 0x000b900301007387 */ /* 0x000fe80000100800 */
[----:B------:R1:W-:Y:S01]  /*6190*/  STL [R1+0x94], R66 ;  /* 0x0000944201007387 */ /* 0x0003e20000100800 */
[----:B------:R-:W-:Y:S02]  /*61a0*/  LEA.HI.X.SX32 R90, R90, R78, 0x1, P1 ;  /* 0x0000004e5a5a7211 */ /* 0x000fe400008f0eff */
[----:B-1----:R-:W-:-:S05]  /*61b0*/  LEA R66, P6, R89, R79, 0x1 ;  /* 0x0000004f59427211 */ /* 0x002fca00078c08ff */
[----:B------:R1:W-:Y:S02]  /*61c0*/  STL [R1+0x9c], R66 ;  /* 0x00009c4201007387 */ /* 0x0003e40000100800 */
[----:B-1----:R-:W-:-:S05]  /*61d0*/  LEA R66, P3, R88, R79, 0x1 ;  /* 0x0000004f58427211 */ /* 0x002fca00078608ff */
[----:B------:R1:W-:Y:S04]  /*61e0*/  STL [R1+0x98c], R66 ;  /* 0x00098c4201007387 */ /* 0x0003e80000100800 */
[----:B-1----:R-:W3:Y:S04]  /*61f0*/  LDL.LU R66, [R1+0xe70] ;  /* 0x000e700001427983 */ /* 0x002ee80000300800 */
[----:B------:R1:W-:Y:S02]  /*6200*/  STL [R1+0x90], R90 ;  /* 0x0000905a01007387 */ /* 0x0003e40000100800 */
[----:B-1----:R-:W-:-:S05]  /*6210*/  LEA R90, P5, R87, R79, 0x1 ;  /* 0x0000004f575a7211 */ /* 0x002fca00078a08ff */
[----:B------:R1:W-:Y:S02]  /*6220*/  STL [R1+0x988], R90 ;  /* 0x0009885a01007387 */ /* 0x0003e40000100800 */
[----:B-1----:R-:W-:Y:S02]  /*6230*/  LEA.HI.X.SX32 R90, R89, R78, 0x1, P6 ;  /* 0x0000004e595a7211 */ /* 0x002fe400030f0eff */
[----:B------:R-:W-:-:S03]  /*6240*/  LEA R89, P1, R86, R79, 0x1 ;  /* 0x0000004f56597211 */ /* 0x000fc600078208ff */
[----:B------:R1:W-:Y:S01]  /*6250*/  STL [R1+0x98], R90 ;  /* 0x0000985a01007387 */ /* 0x0003e20000100800 */
[----:B------:R-:W-:-:S03]  /*6260*/  LEA.HI.X.SX32 R86, R86, R78, 0x1, P1 ;  /* 0x0000004e56567211 */ /* 0x000fc600008f0eff */
[----:B------:R4:W-:Y:S01]  /*6270*/  STL [R1+0x984], R89 ;  /* 0x0009845901007387 */ /* 0x0009e20000100800 */
[-C--:B-1----:R-:W-:Y:S02]  /*6280*/  LEA.HI.X.SX32 R90, R88, R78.reuse, 0x1, P3 ;  /* 0x0000004e585a7211 */ /* 0x082fe400018f0eff */
[----:B------:R-:W-:Y:S02]  /*6290*/  LEA.HI.X.SX32 R88, R87, R78, 0x1, P5 ;  /* 0x0000004e57587211 */ /* 0x000fe400028f0eff */
[-C--:B----4-:R-:W-:Y:S01]  /*62a0*/  LEA R89, P6, R85, R79.reuse, 0x1 ;  /* 0x0000004f55597211 */ /* 0x090fe200078c08ff */
[----:B------:R1:W-:Y:S01]  /*62b0*/  STL [R1+0xa0], R90 ;  /* 0x0000a05a01007387 */ /* 0x0003e20000100800 */
[----:B------:R-:W-:-:S03]  /*62c0*/  LEA R87, P3, R84, R79, 0x1 ;  /* 0x0000004f54577211 */ /* 0x000fc600078608ff */
[----:B------:R-:W-:Y:S04]  /*62d0*/  STL [R1+0x980], R89 ;  /* 0x0009805901007387 */ /* 0x000fe80000100800 */
[----:B------:R4:W-:Y:S01]  /*62e0*/  STL [R1+0xa4], R88 ;  /* 0x0000a45801007387 */ /* 0x0009e20000100800 */
[----:B-1----:R-:W-:-:S03]  /*62f0*/  IMAD.U32 R90, RZ, RZ, UR6 ;  /* 0x00000006ff5a7e24 */ /* 0x002fc6000f8e00ff */
[----:B------:R1:W-:Y:S01]  /*6300*/  STL [R1+0x97c], R87 ;  /* 0x00097c5701007387 */ /* 0x0003e20000100800 */
[----:B------:R-:W-:-:S03]  /*6310*/  IMAD R90, R90, 0x2, R80 ;  /* 0x000000025a5a7824 */ /* 0x000fc600078e0250 */
[----:B------:R0:W-:Y:S01]  /*6320*/  STL [R1+0xa8], R86 ;  /* 0x0000a85601007387 */ /* 0x0001e20000100800 */
[----:B----4-:R-:W-:Y:S02]  /*6330*/  LEA R88, P5, R83, R79, 0x1 ;  /* 0x0000004f53587211 */ /* 0x010fe400078a08ff */
[----:B-1----:R-:W-:-:S03]  /*6340*/  LEA.HI.X.SX32 R87, R85, R78, 0x1, P6 ;  /* 0x0000004e55577211 */ /* 0x002fc600030f0eff */
[----:B------:R-:W-:Y:S01]  /*6350*/  STL [R1+0x978], R88 ;  /* 0x0009785801007387 */ /* 0x000fe20000100800 */
[-C--:B------:R-:W-:Y:S02]  /*6360*/  LEA.HI.X.SX32 R85, R84, R78.reuse, 0x1, P3 ;  /* 0x0000004e54557211 */ /* 0x080fe400018f0eff */
[CC--:B0-----:R-:W-:Y:S01]  /*6370*/  LEA R86, P1, R82.reuse, R79.reuse, 0x1 ;  /* 0x0000004f52567211 */ /* 0x0c1fe200078208ff */
[----:B------:R-:W-:Y:S01]  /*6380*/  STL [R1+0xac], R87 ;  /* 0x0000ac5701007387 */ /* 0x000fe20000100800 */
[-C--:B------:R-:W-:Y:S02]  /*6390*/  LEA R84, P6, R81, R79.reuse, 0x1 ;  /* 0x0000004f51547211 */ /* 0x080fe400078c08ff */
[-C--:B------:R-:W-:Y:S01]  /*63a0*/  LEA.HI.X.SX32 R83, R83, R78.reuse, 0x1, P5 ;  /* 0x0000004e53537211 */ /* 0x080fe200028f0eff */
[----:B------:R-:W-:Y:S01]  /*63b0*/  STL [R1+0x974], R86 ;  /* 0x0009745601007387 */ /* 0x000fe20000100800 */
[-C--:B------:R-:W-:Y:S02]  /*63c0*/  LEA.HI.X.SX32 R82, R82, R78.reuse, 0x1, P1 ;  /* 0x0000004e52527211 */ /* 0x080fe400008f0eff */
[----:B------:R-:W-:Y:S01]  /*63d0*/  LEA.HI.X.SX32 R81, R81, R78, 0x1, P6 ;  /* 0x0000004e51517211 */ /* 0x000fe200030f0eff */
[----:B------:R-:W-:Y:S04]  /*63e0*/  STL [R1+0xb0], R85 ;  /* 0x0000b05501007387 */ /* 0x000fe80000100800 */
[----:B------:R0:W-:Y:S04]  /*63f0*/  STL [R1+0x970], R84 ;  /* 0x0009705401007387 */ /* 0x0001e80000100800 */
[----:B------:R1:W-:Y:S01]  /*6400*/  STL [R1+0xb4], R83 ;  /* 0x0000b45301007387 */ /* 0x0003e20000100800 */
[----:B0-----:R-:W-:-:S02]  /*6410*/  LEA R84, P3, R80, R79, 0x1 ;  /* 0x0000004f50547211 */ /* 0x001fc400078608ff */
[----:B-1----:R-:W-:-:S03]  /*6420*/  LEA R83, P5, R90, R79, 0x1 ;  /* 0x0000004f5a537211 */ /* 0x002fc600078a08ff */
[----:B------:R-:W-:Y:S01]  /*6430*/  STL [R1+0x96c], R84 ;  /* 0x00096c5401007387 */ /* 0x000fe20000100800 */
[----:B------:R-:W-:-:S03]  /*6440*/  LEA.HI.X.SX32 R80, R80, R78, 0x1, P3 ;  /* 0x0000004e50507211 */ /* 0x000fc600018f0eff */
[----:B------:R-:W-:Y:S04]  /*6450*/  STL [R1+0xb8], R82 ;  /* 0x0000b85201007387 */ /* 0x000fe80000100800 */
[----:B------:R-:W-:Y:S04]  /*6460*/  STL [R1+0x968], R83 ;  /* 0x0009685301007387 */ /* 0x000fe80000100800 */
[----:B------:R0:W-:Y:S02]  /*6470*/  STL [R1+0xbc], R81 ;  /* 0x0000bc5101007387 */ /* 0x0001e40000100800 */
[----:B0-----:R-:W-:-:S02]  /*6480*/  LEA R81, P6, R67, R79, 0x1 ;  /* 0x0000004f43517211 */ /* 0x001fc400078c08ff */
[----:B--2---:R-:W-:-:S05]  /*6490*/  LEA R82, P1, R4, R79, 0x1 ;  /* 0x0000004f04527211 */ /* 0x004fca00078208ff */
[----:B------:R0:W-:Y:S04]  /*64a0*/  STL [R1+0x964], R82 ;  /* 0x0009645201007387 */ /* 0x0001e80000100800 */
[----:B------:R1:W-:Y:S04]  /*64b0*/  STL [R1+0xc0], R80 ;  /* 0x0000c05001007387 */ /* 0x0003e80000100800 */
[----:B------:R2:W-:Y:S01]  /*64c0*/  STL [R1+0x8dc], R81 ;  /* 0x0008dc5101007387 */ /* 0x0005e20000100800 */
[----:B0-----:R-:W-:Y:S02]  /*64d0*/  LEA.HI.X.SX32 R82, R90, R78, 0x1, P5 ;  /* 0x0000004e5a527211 */ /* 0x001fe400028f0eff */
[----:B-1----:R-:W-:-:S03]  /*64e0*/  LEA R80, P3, R68, R79, 0x1 ;  /* 0x0000004f44507211 */ /* 0x002fc600078608ff */
[----:B------:R-:W-:Y:S01]  /*64f0*/  STL [R1+0xc4], R82 ;  /* 0x0000c45201007387 */ /* 0x000fe20000100800 */
[----:B--2---:R-:W-:-:S03]  /*6500*/  LEA.HI.X.SX32 R81, R4, R78, 0x1, P1 ;  /* 0x0000004e04517211 */ /* 0x004fc600008f0eff */
[----:B------:R0:W-:Y:S01]  /*6510*/  STL [R1+0x8e4], R80 ;  /* 0x0008e45001007387 */ /* 0x0001e20000100800 */
[----:B------:R-:W-:-:S03]  /*6520*/  LEA R4, P5, R69, R79, 0x1 ;  /* 0x0000004f45047211 */ /* 0x000fc600078a08ff */
[----:B------:R1:W-:Y:S01]  /*6530*/  STL [R1+0x8d4], R81 ;  /* 0x0008d45101007387 */ /* 0x0003e20000100800 */
[----:B0-----:R-:W-:-:S03]  /*6540*/  LEA.HI.X.SX32 R80, R67, R78, 0x1, P6 ;  /* 0x0000004e43507211 */ /* 0x001fc600030f0eff */
[----:B------:R-:W2:Y:S01]  /*6550*/  LDL.LU R67, [R1+0xe6c] ;  /* 0x000e6c0001437983 */ /* 0x000ea20000300800 */
[----:B-1----:R-:W-:-:S03]  /*6560*/  LEA.HI.X.SX32 R81, R68, R78, 0x1, P3 ;  /* 0x0000004e44517211 */ /* 0x002fc600018f0eff */
[----:B------:R0:W-:Y:S04]  /*6570*/  STL [R1+0x8ec], R4 ;  /* 0x0008ec0401007387 */ /* 0x0001e80000100800 */
[----:B------:R1:W-:Y:S04]  /*6580*/  STL [R1+0x8d8], R80 ;  /* 0x0008d85001007387 */ /* 0x0003e80000100800 */
[----:B------:R-:W4:Y:S01]  /*6590*/  LDL.LU R68, [R1+0xe68] ;  /* 0x000e680001447983 */ /* 0x000f220000300800 */
[----:B0-----:R-:W-:-:S05]  /*65a0*/  LEA R4, P1, R70, R79, 0x1 ;  /* 0x0000004f46047211 */ /* 0x001fca00078208ff */
[----:B------:R0:W-:Y:S01]  /*65b0*/  STL [R1+0x8f4], R4 ;  /* 0x0008f40401007387 */ /* 0x0001e20000100800 */
[----:B-1----:R-:W-:-:S03]  /*65c0*/  LEA.HI.X.SX32 R80, R69, R78, 0x1, P5 ;  /* 0x0000004e45507211 */ /* 0x002fc600028f0eff */
[----:B------:R1:W-:Y:S04]  /*65d0*/  STL [R1+0x8e0], R81 ;  /* 0x0008e05101007387 */ /* 0x0003e80000100800 */
[----:B------:R-:W2:Y:S01]  /*65e0*/  LDL.LU R69, [R1+0xe64] ;  /* 0x000e640001457983 */ /* 0x000ea20000300800 */
        /* <DEDUP_REMOVED lines=25> */
[----:B0-----:R-:W-:Y:S02]  /*6780*/  LEA R4, P3, R92, R79, 0x1 ;  /* 0x0000004f5c047211 */ /* 0x001fe400078608ff */
[----:B-1----:R-:W-:-:S03]  /*6790*/  LEA.HI.X.SX32 R80, R75, R78, 0x1, P6 ;  /* 0x0000004e4b507211 */ /* 0x002fc600030f0eff */
[----:B------:R0:W-:Y:S04]  /*67a0*/  STL [R1+0x924], R4 ;  /* 0x0009240401007387 */ /* 0x0001e80000100800 */
[----:B------:R1:W-:Y:S04]  /*67b0*/  STL [R1+0x910], R81 ;  /* 0x0009105101007387 */ /* 0x0003e80000100800 */
[----:B------:R-:W2:Y:S01]  /*67c0*/  LDL.LU R75, [R1+0xe4c] ;  /* 0x000e4c00014b7983 */ /* 0x000ea20000300800 */
[-C--:B0-----:R-:W-:Y:S02]  /*67d0*/  LEA R4, P5, R91, R79.reuse, 0x1 ;  /* 0x0000004f5b047211 */ /* 0x081fe400078a08ff */
[----:B-1----:R-:W-:-:S03]  /*67e0*/  LEA R81, P1, R13, R79, 0x1 ;  /* 0x0000004f0d517211 */ /* 0x002fc600078208ff */
[----:B------:R0:W-:Y:S04]  /*67f0*/  STL [R1+0x92c], R4 ;  /* 0x00092c0401007387 */ /* 0x0001e80000100800 */
[----:B------:R1:W-:Y:S01]  /*6800*/  STL [R1+0x918], R80 ;  /* 0x0009185001007387 */ /* 0x0003e20000100800 */
[----:B0-----:R-:W-:-:S03]  /*6810*/  LEA.HI.X.SX32 R4, R92, R78, 0x1, P3 ;  /* 0x0000004e5c047211 */ /* 0x001fc600018f0eff */
[----:B------:R0:W-:Y:S01]  /*6820*/  STL [R1+0x934], R81 ;  /* 0x0009345101007387 */ /* 0x0001e20000100800 */
[----:B-1----:R-:W-:-:S03]  /*6830*/  LEA R80, P6, R11, R79, 0x1 ;  /* 0x0000004f0b507211 */ /* 0x002fc600078c08ff */
[----:B------:R1:W-:Y:S01]  /*6840*/  STL [R1+0x920], R4 ;  /* 0x0009200401007387 */ /* 0x0003e20000100800 */
[----:B0-----:R-:W-:-:S03]  /*6850*/  LEA.HI.X.SX32 R81, R91, R78, 0x1, P5 ;  /* 0x0000004e5b517211 */ /* 0x001fc600028f0eff */
[----:B------:R0:W-:Y:S01]  /*6860*/  STL [R1+0x93c], R80 ;  /* 0x00093c5001007387 */ /* 0x0001e20000100800 */
[----:B-1----:R-:W-:-:S03]  /*6870*/  LEA R4, P3, R10, R79, 0x1 ;  /* 0x0000004f0a047211 */ /* 0x002fc600078608ff */
[----:B------:R-:W-:Y:S04]  /*6880*/  STL [R1+0x928], R81 ;  /* 0x0009285101007387 */ /* 0x000fe80000100800 */
[----:B------:R1:W-:Y:S01]  /*6890*/  STL [R1+0x944], R4 ;  /* 0x0009440401007387 */ /* 0x0003e20000100800 */
[----:B0-----:R-:W-:Y:S02]  /*68a0*/  LEA.HI.X.SX32 R80, R13, R78, 0x1, P1 ;  /* 0x0000004e0d507211 */ /* 0x001fe400008f0eff */
[----:B------:R-:W-:-:S03]  /*68b0*/  LEA R13, P5, R9, R79, 0x1 ;  /* 0x0000004f090d7211 */ /* 0x000fc600078a08ff */
[----:B------:R-:W-:Y:S01]  /*68c0*/  STL [R1+0x930], R80 ;  /* 0x0009305001007387 */ /* 0x000fe20000100800 */
[----:B-1----:R-:W-:-:S03]  /*68d0*/  LEA.HI.X.SX32 R4, R11, R78, 0x1, P6 ;  /* 0x0000004e0b047211 */ /* 0x002fc600030f0eff */
[----:B------:R-:W-:Y:S01]  /*68e0*/  STL [R1+0x94c], R13 ;  /* 0x00094c0d01007387 */ /* 0x000fe20000100800 */
[----:B------:R-:W-:Y:S02]  /*68f0*/  LEA R11, P1, R8, R79, 0x1 ;  /* 0x0000004f080b7211 */ /* 0x000fe400078208ff */
[-C--:B------:R-:W-:Y:S01]  /*6900*/  LEA.HI.X.SX32 R10, R10, R78.reuse, 0x1, P3 ;  /* 0x0000004e0a0a7211 */ /* 0x080fe200018f0eff */
[----:B------:R0:W-:Y:S01]  /*6910*/  STL [R1+0x938], R4 ;  /* 0x0009380401007387 */ /* 0x0001e20000100800 */
[----:B------:R-:W-:-:S03]  /*6920*/  LEA.HI.X.SX32 R9, R9, R78, 0x1, P5 ;  /* 0x0000004e09097211 */ /* 0x000fc600028f0eff */
[----:B------:R-:W-:Y:S01]  /*6930*/  STL [R1+0x954], R11 ;  /* 0x0009540b01007387 */ /* 0x000fe20000100800 */
[----:B0-----:R-:W-:-:S03]  /*6940*/  LEA R4, P3, R7, R79, 0x1 ;  /* 0x0000004f07047211 */ /* 0x001fc600078608ff */
[----:B------:R-:W-:Y:S04]  /*6950*/  STL [R1+0x940], R10 ;  /* 0x0009400a01007387 */ /* 0x000fe80000100800 */
[----:B------:R0:W-:Y:S01]  /*6960*/  STL [R1+0x95c], R4 ;  /* 0x00095c0401007387 */ /* 0x0001e20000100800 */
[----:B------:R-:W-:-:S03]  /*6970*/  LEA.HI.X.SX32 R7, R7, R78, 0x1, P3 ;  /* 0x0000004e07077211 */ /* 0x000fc600018f0eff */
[----:B------:R-:W-:Y:S01]  /*6980*/  STL [R1+0x948], R9 ;  /* 0x0009480901007387 */ /* 0x000fe20000100800 */
[----:B0-----:R-:W-:Y:S02]  /*6990*/  LEA.HI.X.SX32 R4, R8, R78, 0x1, P1 ;  /* 0x0000004e08047211 */ /* 0x001fe400008f0eff */
[----:B------:R-:W-:-:S03]  /*69a0*/  LEA R8, P1, R2, R79, 0x1 ;  /* 0x0000004f02087211 */ /* 0x000fc600078208ff */
[----:B------:R0:W-:Y:S04]  /*69b0*/  STL [R1+0x950], R4 ;  /* 0x0009500401007387 */ /* 0x0001e80000100800 */
[----:B------:R-:W-:Y:S01]  /*69c0*/  STL [R1+0x960], R8 ;  /* 0x0009600801007387 */ /* 0x000fe20000100800 */
[C---:B0-----:R-:W-:Y:S02]  /*69d0*/  LEA R4, P3, R93.reuse, R79, 0x1 ;  /* 0x0000004f5d047211 */ /* 0x041fe400078608ff */
[----:B------:R-:W-:Y:S02]  /*69e0*/  IABS R79, R3 ;  /* 0x00000003004f7213 */ /* 0x000fe40000000000 */
[-C--:B------:R-:W-:Y:S02]  /*69f0*/  LEA.HI.X.SX32 R3, R2, R78.reuse, 0x1, P1 ;  /* 0x0000004e02037211 */ /* 0x080fe400008f0eff */
[----:B------:R-:W-:Y:S01]  /*6a00*/  LEA.HI.X.SX32 R2, R93, R78, 0x1, P3 ;  /* 0x0000004e5d027211 */ /* 0x000fe200018f0eff */
[----:B------:R-:W-:Y:S01]  /*6a10*/  STL [R1+0x958], R7 ;  /* 0x0009580701007387 */ /* 0x000fe20000100800 */
[----:B------:R-:W-:-:S03]  /*6a20*/  IMAD.MOV.U32 R78, RZ, RZ, R79 ;  /* 0x000000ffff4e7224 */ /* 0x000fc600078e004f */
[----:B------:R-:W-:Y:S01]  /*6a30*/  STL [R1+0x8d0], R4 ;  /* 0x0008d00401007387 */ /* 0x000fe20000100800 */
[----:B------:R-:W-:-:S03]  /*6a40*/  IMAD.HI.U32 R90, R6, R78, RZ ;  /* 0x0000004e065a7227 */ /* 0x000fc600078e00ff */
[----:B------:R-:W-:Y:S04]  /*6a50*/  STL [R1+0xc8], R3 ;  /* 0x0000c80301007387 */ /* 0x000fe80000100800 */
[----:B------:R0:W-:Y:S01]  /*6a60*/  STL [R1+0x8cc], R2 ;  /* 0x0008cc0201007387 */ /* 0x0001e20000100800 */
[----:B------:R-:W-:Y:S01]  /*6a70*/  IMAD.MOV R90, RZ, RZ, -R90 ;  /* 0x000000ffff5a7224 */ /* 0x000fe200078e0a5a */
[----:B0-----:R-:W-:-:S04]  /*6a80*/  LOP3.LUT R2, R0, 0x1b0, RZ, 0xfc, !PT ;  /* 0x000001b000027812 */ /* 0x001fc800078efcff */
[----:B------:R-:W-:Y:S01]  /*6a90*/  IABS R79, R2 ;  /* 0x00000002004f7213 */ /* 0x000fe20000000000 */
[----:B------:R-:W-:-:S04]  /*6aa0*/  IMAD R90, R5, R90, R78 ;  /* 0x0000005a055a7224 */ /* 0x000fc800078e024e */
[----:B------:R-:W-:-:S04]  /*6ab0*/  IMAD.MOV.U32 R78, RZ, RZ, R79 ;  /* 0x000000ffff4e7224 */ /* 0x000fc800078e004f */
[----:B------:R-:W-:Y:S01]  /*6ac0*/  IMAD.HI.U32 R79, R6, R78, RZ ;  /* 0x0000004e064f7227 */ /* 0x000fe200078e00ff */
[----:B------:R0:W-:Y:S03]  /*6ad0*/  STL [R1+0xb8c], R2 ;  /* 0x000b8c0201007387 */ /* 0x0001e60000100800 */
[----:B------:R-:W-:Y:S01]  /*6ae0*/  IMAD.MOV R79, RZ, RZ, -R79 ;  /* 0x000000ffff4f7224 */ /* 0x000fe200078e0a4f */
[----:B------:R-:W-:Y:S03]  /*6af0*/  STL [R1+0xe44], R90 ;  /* 0x000e445a01007387 */ /* 0x000fe60000100800 */
[----:B------:R-:W-:Y:S01]  /*6b00*/  IMAD R78, R5, R79, R78 ;  /* 0x0000004f054e7224 */ /* 0x000fe200078e024e */
[----:B0-----:R-:W-:-:S05]  /*6b10*/  LOP3.LUT R2, R0, 0x1b2, RZ, 0xfc, !PT ;  /* 0x000001b200027812 */ /* 0x001fca00078efcff */
[----:B------:R-:W-:Y:S04]  /*6b20*/  STL [R1+0xb84], R2 ;  /* 0x000b840201007387 */ /* 0x000fe80000100800 */
[----:B------:R0:W-:Y:S04]  /*6b30*/  STL [R1+0xe48], R78 ;  /* 0x000e484e01007387 */ /* 0x0001e80000100800 */
[----:B0-----:R-:W3:Y:S01]  /*6b40*/  LDL.LU R78, [R1+0x220] ;  /* 0x00022000014e7983 */ /* 0x001ee20000300800 */
[----:B------:R-:W-:Y:S02]  /*6b50*/  IABS R80, R2 ;  /* 0x0000000200507213 */ /* 0x000fe40000000000 */
[----:B------:R-:W-:-:S03]  /*6b60*/  LOP3.LUT R2, R0, 0x1b8, RZ, 0xfc, !PT ;  /* 0x000001b800027812 */ /* 0x000fc600078efcff */
[----:B------:R-:W-:Y:S01]  /*6b70*/  IMAD.MOV.U32 R79, RZ, RZ, R80 ;  /* 0x000000ffff4f7224 */ /* 0x000fe200078e0050 */
[----:B------:R-:W-:Y:S01]  /*6b80*/  IABS R80, R2 ;  /* 0x0000000200507213 */ /* 0x000fe20000000000 */
[----:B------:R0:W-:Y:S02]  /*6b90*/  STL [R1+0xb88], R2 ;  /* 0x000b880201007387 */ /* 0x0001e40000100800 */
[----:B------:R-:W-:Y:S02]  /*6ba0*/  IMAD.HI.U32 R89, R6, R79, RZ ;  /* 0x0000004f06597227 */ /* 0x000fe400078e00ff */
[----:B------:R-:W4:Y:S04]  /*6bb0*/  LDL.LU R90, [R1+0x224] ;  /* 0x00022400015a7983 */ /* 0x000f280000300800 */
[----:B------:R-:W4:Y:S01]  /*6bc0*/  LDL.LU R3, [R1+0x228] ;  /* 0x0002280001037983 */ /* 0x000f220000300800 */
[----:B0-----:R-:W-:Y:S01]  /*6bd0*/  LOP3.LUT R2, R0, 0x1ba, RZ, 0xfc, !PT ;  /* 0x000001ba00027812 */ /* 0x001fe200078efcff */
[----:B------:R-:W-:-:S03]  /*6be0*/  IMAD.MOV R89, RZ, RZ, -R89 ;  /* 0x000000ffff597224 */ /* 0x000fc600078e0a59 */
[----:B------:R-:W-:Y:S01]  /*6bf0*/  IABS R81, R2 ;  /* 0x0000000200517213 */ /* 0x000fe20000000000 */
[----:B------:R0:W-:Y:S04]  /*6c00*/  STL [R1+0xb80], R2 ;  /* 0x000b800201007387 */ /* 0x0001e80000100800 */
[----:B------:R-:W4:Y:S01]  /*6c10*/  LDL.LU R88, [R1+0x23c] ;  /* 0x00023c0001587983 */ /* 0x000f220000300800 */
[----:B------:R-:W-:-:S03]  /*6c20*/  IMAD R89, R5, R89, R79 ;  /* 0x0000005905597224 */ /* 0x000fc600078e024f */
[----:B0-----:R-:W4:Y:S04]  /*6c30*/  LDL.LU R2, [R1+0x240] ;  /* 0x0002400001027983 */ /* 0x001f280000300800 */
[----:B------:R-:W4:Y:S01]  /*6c40*/  LDL.LU R4, [R1+0x244] ;  /* 0x0002440001047983 */ /* 0x000f220000300800 */
[----:B------:R-:W-:-:S04]  /*6c50*/  IMAD.MOV.U32 R79, RZ, RZ, R80 ;  /* 0x000000ffff4f7224 */ /* 0x000fc800078e0050 */
[----:B------:R-:W-:-:S04]  /*6c60*/  IMAD.HI.U32 R80, R6, R79, RZ ;  /* 0x0000004f06507227 */ /* 0x000fc800078e00ff */
[----:B------:R-:W-:-:S04]  /*6c70*/  IMAD.MOV R80, RZ, RZ, -R80 ;  /* 0x000000ffff507224 */ /* 0x000fc800078e0a50 */
[----:B------:R-:W-:Y:S02]  /*6c80*/  IMAD R79, R5, R80, R79 ;  /* 0x00000050054f7224 */ /* 0x000fe400078e024f */
[----:B------:R-:W-:-:S04]  /*6c90*/  IMAD.MOV.U32 R80, RZ, RZ, R81 ;  /* 0x000000ffff507224 */ /* 0x000fc800078e0051 */
[----:B------:R-:W-:Y:S01]  /*6ca0*/  IMAD.HI.U32 R81, R6, R80, RZ ;  /* 0x0000005006517227 */ /* 0x000fe200078e00ff */
[----:B------:R-:W-:-:S03]  /*6cb0*/  LOP3.LUT R7, R0, 0x1c0, RZ, 0xfc, !PT ;  /* 0x000001c000077812 */ /* 0x000fc600078efcff */
[----:B------:R-:W-:Y:S01]  /*6cc0*/  IMAD.MOV R81, RZ, RZ, -R81 ;  /* 0x000000ffff517224 */ /* 0x000fe200078e0a51 */
[----:B------:R-:W-:Y:S01]  /*6cd0*/  IABS R82, R7 ;  /* 0x0000000700527213 */ /* 0x000fe20000000000 */
[----:B------:R0:W-:Y:S02]  /*6ce0*/  STL [R1+0xb7c], R7 ;  /* 0x000b7c0701007387 */ /* 0x0001e40000100800 */
[----:B------:R-:W-:Y:S02]  /*6cf0*/  IMAD R8, R5, R81, R80 ;  /* 0x0000005105087224 */ /* 0x000fe400078e0250 */
[----:B0-----:R-:W4:Y:S04]  /*6d00*/  LDL.LU R7, [R1+0x248] ;  /* 0x0002480001077983 */ /* 0x001f280000300800 */
[----:B------:R-:W4:Y:S04]  /*6d10*/  LDL.LU R9, [R1+0x264] ;  /* 0x0002640001097983 */ /* 0x000f280000300800 */
[----:B------:R0:W-:Y:S02]  /*6d20*/  STL [R1+0x28], R8 ;  /* 0x0000280801007387 */ /* 0x0001e40000100800 */
[----:B0-----:R-:W-:-:S05]  /*6d30*/  LOP3.LUT R8, R0, 0x1c2, RZ, 0xfc, !PT ;  /* 0x000001c200087812 */ /* 0x001fca00078efcff */
[----:B------:R0:W-:Y:S04]  /*6d40*/  STL [R1+0xb78], R8 ;  /* 0x000b780801007387 */ /* 0x0001e80000100800 */
[----:B------:R-:W4:Y:S01]  /*6d50*/  LDL R91, [R1+0x288] ;  /* 0x00028800015b7983 */ /* 0x000f220000100800 */
[----:B--2---:R-:W-:Y:S01]  /*6d60*/  ISETP.GT.U32.AND P5, PT, R5, R75, PT ;  /* 0x0000004b0500720c */ /* 0x004fe20003fa4070 */
[----:B------:R-:W-:Y:S02]  /*6d70*/  IMAD.MOV.U32 R80, RZ, RZ, R82 ;  /* 0x000000ffff507224 */ /* 0x000fe400078e0052 */
[----:B------:R-:W2:Y:S10]  /*6d80*/  LDL.LU R10, [R1+0x268] ;  /* 0x00026800010a7983 */ /* 0x000eb40000300800 */
[--C-:B------:R-:W-:Y:S01]  /*6d90*/  @!P5 IMAD.IADD R75, R75, 0x1, -R5.reuse ;  /* 0x000000014b4bd824 */ /* 0x100fe200078e0a05 */
[C---:B------:R-:W-:Y:S01]  /*6da0*/  ISETP.GT.U32.AND P5, PT, R5.reuse, R70, PT ;  /* 0x000000460500720c */ /* 0x040fe20003fa4070 */
[----:B------:R-:W-:Y:S01]  /*6db0*/  IMAD.HI.U32 R81, R6, R80, RZ ;  /* 0x0000005006517227 */ /* 0x000fe200078e00ff */
[----:B------:R-:W-:Y:S01]  /*6dc0*/  IABS R82, R8 ;  /* 0x0000000800527213 */ /* 0x000fe20000000000 */
[----:B------:R-:W2:Y:S10]  /*6dd0*/  LDL.LU R11, [R1+0x284] ;  /* 0x00028400010b7983 */ /* 0x000eb40000300800 */
[----:B------:R-:W-:Y:S01]  /*6de0*/  @!P5 IMAD.IADD R70, R70, 0x1, -R5 ;  /* 0x000000014646d824 */ /* 0x000fe200078e0a05 */
[----:B------:R-:W-:-:S13]  /*6df0*/  ISETP.GT.U32.AND P5, PT, R5, R65, PT ;  /* 0x000000410500720c */ /* 0x000fda0003fa4070 */
[----:B------:R-:W-:Y:S01]  /*6e00*/  @!P5 IMAD.IADD R65, R65, 0x1, -R5 ;  /* 0x000000014141d824 */ /* 0x000fe200078e0a05 */
[----:B------:R-:W-:-:S13]  /*6e10*/  ISETP.GT.U32.AND P5, PT, R5, R60, PT ;  /* 0x0000003c0500720c */ /* 0x000fda0003fa4070 */
[----:B------:R-:W-:Y:S01]  /*6e20*/  @!P5 IMAD.IADD R60, R60, 0x1, -R5 ;  /* 0x000000013c3cd824 */ /* 0x000fe200078e0a05 */
[----:B------:R-:W-:-:S13]  /*6e30*/  ISETP.GT.U32.AND P5, PT, R5, R55, PT ;  /* 0x000000370500720c */ /* 0x000fda0003fa4070 */
[----:B------:R-:W-:Y:S01]  /*6e40*/  @!P5 IMAD.IADD R55, R55, 0x1, -R5 ;  /* 0x000000013737d824 */ /* 0x000fe200078e0a05 */
[----:B------:R-:W-:-:S13]  /*6e50*/  ISETP.GT.U32.AND P5, PT, R5, R50, PT ;  /* 0x000000320500720c */ /* 0x000fda0003fa4070 */
[----:B------:R-:W-:Y:S02]  /*6e60*/  @!P5 IMAD.IADD R50, R50, 0x1, -R5 ;  /* 0x000000013232d824 */ /* 0x000fe400078e0a05 */
[----:B------:R-:W-:-:S04]  /*6e70*/  IMAD.MOV R81, RZ, RZ, -R81 ;  /* 0x000000ffff517224 */ /* 0x000fc800078e0a51 */
[----:B------:R-:W-:Y:S02]  /*6e80*/  IMAD R80, R5, R81, R80 ;  /* 0x0000005105507224 */ /* 0x000fe400078e0250 */
[----:B------:R-:W-:Y:S01]  /*6e90*/  IMAD.MOV.U32 R81, RZ, RZ, R82 ;  /* 0x000000ffff517224 */ /* 0x000fe200078e0052 */
[----:B0-----:R-:W-:-:S03]  /*6ea0*/  LOP3.LUT R8, R0, 0x1c8, RZ, 0xfc, !PT ;  /* 0x000001c800087812 */ /* 0x001fc600078efcff */
[----:B------:R-:W-:Y:S01]  /*6eb0*/  IMAD.HI.U32 R82, R6, R81, RZ ;  /* 0x0000005106527227 */ /* 0x000fe200078e00ff */
[----:B------:R-:W-:-:S03]  /*6ec0*/  IABS R83, R8 ;  /* 0x0000000800537213 */ /* 0x000fc60000000000 */
[----:B------:R-:W-:Y:S01]  /*6ed0*/  IMAD.MOV R82, RZ, RZ, -R82 ;  /* 0x000000ffff527224 */ /* 0x000fe200078e0a52 */
[----:B------:R0:W-:Y:S01]  /*6ee0*/  STL [R1+0xb74], R8 ;  /* 0x000b740801007387 */ /* 0x0001e20000100800 */
[----:B---3--:R-:W-:-:S13]  /*6ef0*/  ISETP.GT.U32.AND P5, PT, R5, R78, PT ;  /* 0x0000004e0500720c */ /* 0x008fda0003fa4070 */
[----:B------:R-:W-:Y:S01]  /*6f00*/  @!P5 IMAD.IADD R78, R78, 0x1, -R5 ;  /* 0x000000014e4ed824 */ /* 0x000fe200078e0a05 */
[----:B------:R-:W-:-:S13]  /*6f10*/  ISETP.GT.U32.AND P5, PT, R5, R42, PT ;  /* 0x0000002a0500720c */ /* 0x000fda0003fa4070 */
[----:B------:R-:W-:Y:S01]  /*6f20*/  @!P5 IMAD.IADD R42, R42, 0x1, -R5 ;  /* 0x000000012a2ad824 */ /* 0x000fe200078e0a05 */
[----:B------:R-:W-:-:S13]  /*6f30*/  ISETP.GT.U32.AND P5, PT, R5, R39, PT ;  /* 0x000000270500720c */ /* 0x000fda0003fa4070 */
[----:B------:R-:W-:Y:S01]  /*6f40*/  @!P5 IMAD.IADD R39, R39, 0x1, -R5 ;  /* 0x000000012727d824 */ /* 0x000fe200078e0a05 */
[C---:B----4-:R-:W-:Y:S01]  /*6f50*/  ISETP.GT.U32.AND P5, PT, R5.reuse, R4, PT ;  /* 0x000000040500720c */ /* 0x050fe20003fa4070 */
[----:B0-----:R-:W-:-:S12]  /*6f60*/  IMAD R8, R5, R82, R81 ;  /* 0x0000005205087224 */ /* 0x001fd800078e0251 */
[----:B------:R-:W-:Y:S01]  /*6f70*/  @!P5 IMAD.IADD R4, R4, 0x1, -R5 ;  /* 0x000000010404d824 */ /* 0x000fe200078e0a05 */
[----:B------:R-:W-:Y:S01]  /*6f80*/  ISETP.GT.U32.AND P5, PT, R5, R33, PT ;  /* 0x000000210500720c */ /* 0x000fe20003fa4070 */
[----:B------:R0:W-:Y:S02]  /*6f90*/  STL [R1+0x1c], R8 ;  /* 0x00001c0801007387 */ /* 0x0001e40000100800 */
[----:B0-----:R-:W-:-:S10]  /*6fa0*/  LOP3.LUT R8, R0, 0x1ca, RZ, 0xfc, !PT ;  /* 0x000001ca00087812 */ /* 0x001fd400078efcff */
[----:B------:R-:W-:Y:S01]  /*6fb0*/  @!P5 IMAD.IADD R33, R33, 0x1, -R5 ;  /* 0x000000012121d824 */ /* 0x000fe200078e0a05 */
[----:B------:R-:W-:Y:S01]  /*6fc0*/  ISETP.GT.U32.AND P5, PT, R5, R28, PT ;  /* 0x0000001c0500720c */ /* 0x000fe20003fa4070 */
[----:B------:R0:W-:Y:S04]  /*6fd0*/  STL [R1+0xb70], R8 ;  /* 0x000b700801007387 */ /* 0x0001e80000100800 */
[----:B------:R-:W3:Y:S01]  /*6fe0*/  LDL.LU R13, [R1+0xe8] ;  /* 0x0000e800010d7983 */ /* 0x000ee20000300800 */
[----:B------:R-:W-:Y:S01]  /*6ff0*/  LOP3.LUT R84, R0, 0x1d0, RZ, 0xfc, !PT ;  /* 0x000001d000547812 */ /* 0x000fe200078efcff */
[----:B------:R-:W-:Y:S02]  /*7000*/  IMAD.MOV.U32 R81, RZ, RZ, R83 ;  /* 0x000000ffff517224 */ /* 0x000fe400078e0053 */
[----:B------:R-:W4:Y:S04]  /*7010*/  LDL.LU R92, [R1+0x128] ;  /* 0x00012800015c7983 */ /* 0x000f280000300800 */
[----:B------:R-:W-:Y:S01]  /*7020*/  @!P5 IMAD.IADD R28, R28, 0x1, -R5 ;  /* 0x000000011c1cd824 */ /* 0x000fe200078e0a05 */
[----:B------:R-:W-:-:S02]  /*7030*/  IABS R83, R8 ;  /* 0x0000000800537213 */ /* 0x000fc40000000000 */
[----:B0-----:R-:W4:Y:S01]  /*7040*/  LDL.LU R8, [R1+0x148] ;  /* 0x0001480001087983 */ /* 0x001f220000300800 */
[----:B------:R-:W-:-:S03]  /*7050*/  ISETP.GT.U32.AND P5, PT, R5, R91, PT ;  /* 0x0000005b0500720c */ /* 0x000fc60003fa4070 */
[----:B------:R-:W-:Y:S10]  /*7060*/  STL [R1+0xb6c], R84 ;  /* 0x000b6c5401007387 */ /* 0x000ff40000100800 */
[----:B------:R-:W-:-:S05]  /*7070*/  @!P5 IMAD.IADD R91, R91, 0x1, -R5 ;  /* 0x000000015b5bd824 */ /* 0x000fca00078e0a05 */
[----:B------:R0:W-:Y:S04]  /*7080*/  @!P5 STL [R1+0x288], R91 ;  /* 0x0002885b0100d387 */ /* 0x0001e80000100800 */
[----:B0-----:R-:W4:Y:S04]  /*7090*/  LDL.LU R91, [R1+0x1c4] ;  /* 0x0001c400015b7983 */ /* 0x001f280000300800 */
[----:B------:R-:W4:Y:S01]  /*70a0*/  LDL R87, [R1+0x1dc] ;  /* 0x0001dc0001577983 */ /* 0x000f220000100800 */
[----:B------:R-:W-:Y:S01]  /*70b0*/  @!P4 IMAD.IADD R77, R77, 0x1, -R5 ;  /* 0x000000014d4dc824 */ /* 0x000fe200078e0a05 */
[----:B------:R-:W-:-:S02]  /*70c0*/  ISETP.GT.U32.AND P4, PT, R5, R72, PT ;  /* 0x000000480500720c */ /* 0x000fc40003f84070 */
[C---:B------:R-:W-:Y:S01]  /*70d0*/  ISETP.GT.U32.AND P3, PT, R5.reuse, R73, PT ;  /* 0x000000490500720c */ /* 0x040fe20003f64070 */
[----:B------:R-:W-:Y:S01]  /*70e0*/  @!P0 IMAD.IADD R76, R76, 0x1, -R5 ;  /* 0x000000014c4c8824 */ /* 0x000fe200078e0a05 */
[C---:B------:R-:W-:Y:S02]  /*70f0*/  ISETP.GT.U32.AND P1, PT, R5.reuse, R74, PT ;  /* 0x0000004a0500720c */ /* 0x040fe40003f24070 */
[----:B------:R-:W-:-:S07]  /*7100*/  ISETP.GT.U32.AND P0, PT, R5, R71, PT ;  /* 0x000000470500720c */ /* 0x000fce0003f04070 */
[--C-:B------:R-:W-:Y:S01]  /*7110*/  @!P4 IMAD.IADD R72, R72, 0x1, -R5.reuse ;  /* 0x000000014848c824 */ /* 0x100fe200078e0a05 */
[----:B------:R-:W-:Y:S01]  /*7120*/  ISETP.GT.U32.AND P4, PT, R5, R67, PT ;  /* 0x000000430500720c */ /* 0x000fe20003f84070 */
[--C-:B------:R-:W-:Y:S01]  /*7130*/  @!P3 IMAD.IADD R73, R73, 0x1, -R5.reuse ;  /* 0x000000014949b824 */ /* 0x100fe200078e0a05 */
[C---:B------:R-:W-:Y:S01]  /*7140*/  ISETP.GT.U32.AND P3, PT, R5.reuse, R68, PT ;  /* 0x000000440500720c */ /* 0x040fe20003f64070 */
[--C-:B------:R-:W-:Y:S01]  /*7150*/  @!P1 IMAD.IADD R74, R74, 0x1, -R5.reuse ;  /* 0x000000014a4a9824 */ /* 0x100fe200078e0a05 */
[----:B------:R-:W-:Y:S01]  /*7160*/  ISETP.GT.U32.AND P1, PT, R5, R69, PT ;  /* 0x000000450500720c */ /* 0x000fe20003f24070 */
[----:B------:R-:W-:Y:S01]  /*7170*/  @!P0 IMAD.IADD R71, R71, 0x1, -R5 ;  /* 0x0000000147478824 */ /* 0x000fe200078e0a05 */
[----:B------:R-:W-:-:S07]  /*7180*/  ISETP.GT.U32.AND P0, PT, R5, R66, PT ;  /* 0x000000420500720c */ /* 0x000fce0003f04070 */
[--C-:B------:R-:W-:Y:S01]  /*7190*/  @!P4 IMAD.IADD R67, R67, 0x1, -R5.reuse ;  /* 0x000000014343c824 */ /* 0x100fe200078e0a05 */
[C---:B------:R-:W-:Y:S01]  /*71a0*/  ISETP.GT.U32.AND P4, PT, R5.reuse, R62, PT ;  /* 0x0000003e0500720c */ /* 0x040fe20003f84070 */
[--C-:B------:R-:W-:Y:S01]  /*71b0*/  @!P3 IMAD.IADD R68, R68, 0x1, -R5.reuse ;  /* 0x000000014444b824 */ /* 0x100fe200078e0a05 */
[----:B------:R-:W-:Y:S01]  /*71c0*/  ISETP.GT.U32.AND P3, PT, R5, R63, PT ;  /* 0x0000003f0500720c */ /* 0x000fe20003f64070 */
[--C-:B------:R-:W-:Y:S01]  /*71d0*/  @!P1 IMAD.IADD R69, R69, 0x1, -R5.reuse ;  /* 0x0000000145459824 */ /* 0x100fe200078e0a05 */
[C---:B------:R-:W-:Y:S01]  /*71e0*/  ISETP.GT.U32.AND P1, PT, R5.reuse, R64, PT ;  /* 0x000000400500720c */ /* 0x040fe20003f24070 */
[----:B------:R-:W-:Y:S01]  /*71f0*/  @!P0 IMAD.IADD R66, R66, 0x1, -R5 ;  /* 0x0000000142428824 */ /* 0x000fe200078e0a05 */
        /* <DEDUP_REMOVED lines=34> */
[C---:B------:R-:W-:Y:S01]  /*7420*/  ISETP.GT.U32.AND P4, PT, R5.reuse, R40, PT ;  /* 0x000000280500720c */ /* 0x040fe20003f84070 */
[--C-:B------:R-:W-:Y:S01]  /*7430*/  @!P3 IMAD.IADD R44, R44, 0x1, -R5.reuse ;  /* 0x000000012c2cb824 */ /* 0x100fe200078e0a05 */
[----:B------:R-:W-:Y:S01]  /*7440*/  ISETP.GT.U32.AND P3, PT, R5, R41, PT ;  /* 0x000000290500720c */ /* 0x000fe20003f64070 */
[--C-:B------:R-:W-:Y:S01]  /*7450*/  @!P1 IMAD.IADD R45, R45, 0x1, -R5.reuse ;  /* 0x000000012d2d9824 */ /* 0x100fe200078e0a05 */
[----:B------:R-:W-:Y:S01]  /*7460*/  ISETP.GT.U32.AND P1, PT, R5, R3, PT ;  /* 0x000000030500720c */ /* 0x000fe20003f24070 */
[----:B------:R-:W-:Y:S01]  /*7470*/  @!P0 IMAD.IADD R43, R43, 0x1, -R5 ;  /* 0x000000012b2b8824 */ /* 0x000fe200078e0a05 */
[----:B------:R-:W-:-:S07]  /*7480*/  ISETP.GT.U32.AND P0, PT, R5, R88, PT ;  /* 0x000000580500720c */ /* 0x000fce0003f04070 */
[--C-:B------:R-:W-:Y:S01]  /*7490*/  @!P4 IMAD.IADD R40, R40, 0x1, -R5.reuse ;  /* 0x000000012828c824 */ /* 0x100fe200078e0a05 */
[----:B------:R-:W-:Y:S01]  /*74a0*/  ISETP.GT.U32.AND P4, PT, R5, R37, PT ;  /* 0x000000250500720c */ /* 0x000fe20003f84070 */
        /* <DEDUP_REMOVED lines=9> */
[C---:B------:R-:W-:Y:S01]  /*7540*/  ISETP.GT.U32.AND P3, PT, R5.reuse, R34, PT ;  /* 0x000000220500720c */ /* 0x040fe20003f64070 */
        /* <DEDUP_REMOVED lines=11> */
[----:B--2---:R-:W-:-:S07]  /*7600*/  ISETP.GT.U32.AND P0, PT, R5, R10, PT ;  /* 0x0000000a0500720c */ /* 0x004fce0003f04070 */
[--C-:B------:R-:W-:Y:S01]  /*7610*/  @!P4 IMAD.IADD R31, R31, 0x1, -R5.reuse ;  /* 0x000000011f1fc824 */ /* 0x100fe200078e0a05 */
[C---:B------:R-:W-:Y:S01]  /*7620*/  ISETP.GT.U32.AND P4, PT, R5.reuse, R26, PT ;  /* 0x0000001a0500720c */ /* 0x040fe20003f84070 */
[--C-:B------:R-:W-:Y:S01]  /*7630*/  @!P3 IMAD.IADD R30, R30, 0x1, -R5.reuse ;  /* 0x000000011e1eb824 */ /* 0x100fe200078e0a05 */
[C---:B------:R-:W-:Y:S02]  /*7640*/  ISETP.GT.U32.AND P3, PT, R5.reuse, R11, PT ;  /* 0x0000000b0500720c */ /* 0x040fe40003f64070 */
[----:B------:R-:W-:Y:S01]  /*7650*/  ISETP.GT.U32.AND P5, PT, R5, R20, PT ;  /* 0x000000140500720c */ /* 0x000fe20003fa4070 */
[--C-:B------:R-:W-:Y:S01]  /*7660*/  @!P1 IMAD.IADD R9, R9, 0x1, -R5.reuse ;  /* 0x0000000109099824 */ /* 0x100fe200078e0a05 */
[----:B------:R-:W-:Y:S01]  /*7670*/  ISETP.GT.U32.AND P1, PT, R5, R29, PT ;  /* 0x0000001d0500720c */ /* 0x000fe20003f24070 */
[----:B------:R-:W-:-:S06]  /*7680*/  @!P0 IMAD.IADD R10, R10, 0x1, -R5 ;  /* 0x000000010a0a8824 */ /* 0x000fcc00078e0a05 */
[--C-:B------:R-:W-:Y:S01]  /*7690*/  @!P4 IMAD.IADD R26, R26, 0x1, -R5.reuse ;  /* 0x000000011a1ac824 */ /* 0x100fe200078e0a05 */
[----:B------:R-:W-:Y:S01]  /*76a0*/  ISETP.GT.U32.AND P4, PT, R5, R22, PT ;  /* 0x000000160500720c */ /* 0x000fe20003f84070 */
[--C-:B------:R-:W-:Y:S01]  /*76b0*/  @!P3 IMAD.IADD R11, R11, 0x1, -R5.reuse ;  /* 0x000000010b0bb824 */ /* 0x100fe200078e0a05 */
[C---:B------:R-:W-:Y:S02]  /*76c0*/  ISETP.GT.U32.AND P0, PT, R5.reuse, R27, PT ;  /* 0x0000001b0500720c */ /* 0x040fe40003f04070 */
[----:B------:R-:W-:Y:S01]  /*76d0*/  ISETP.GT.U32.AND P3, PT, R5, R25, PT ;  /* 0x000000190500720c */ /* 0x000fe20003f64070 */
[--C-:B------:R-:W-:Y:S02]  /*76e0*/  @!P5 IMAD.IADD R20, R20, 0x1, -R5.reuse ;  /* 0x000000011414d824 */ /* 0x100fe400078e0a05 */
[----:B------:R-:W-:-:S06]  /*76f0*/  @!P1 IMAD.IADD R29, R29, 0x1, -R5 ;  /* 0x000000011d1d9824 */ /* 0x000fcc00078e0a05 */
[--C-:B------:R-:W-:Y:S01]  /*7700*/  @!P4 IMAD.IADD R22, R22, 0x1, -R5.reuse ;  /* 0x000000011616c824 */ /* 0x100fe200078e0a05 */
[----:B------:R-:W-:Y:S01]  /*7710*/  ISETP.GT.U32.AND P4, PT, R5, R19, PT ;  /* 0x000000130500720c */ /* 0x000fe20003f84070 */
[--C-:B------:R-:W-:Y:S01]  /*7720*/  @!P0 IMAD.IADD R27, R27, 0x1, -R5.reuse ;  /* 0x000000011b1b8824 */ /* 0x100fe200078e0a05 */
[----:B------:R-:W-:Y:S01]  /*7730*/  ISETP.GT.U32.AND P1, PT, R5, R24, PT ;  /* 0x000000180500720c */ /* 0x000fe20003f24070 */
[----:B------:R-:W-:Y:S01]  /*7740*/  @!P3 IMAD.IADD R25, R25, 0x1, -R5 ;  /* 0x000000011919b824 */ /* 0x000fe200078e0a05 */
[C---:B------:R-:W-:Y:S02]  /*7750*/  ISETP.GT.U32.AND P0, PT, R5.reuse, R23, PT ;  /* 0x000000170500720c */ /* 0x040fe40003f04070 */
[----:B------:R-:W-:Y:S01]  /*7760*/  ISETP.GT.U32.AND P3, PT, R5, R18, PT ;  /* 0x000000120500720c */ /* 0x000fe20003f64070 */
[----:B------:R-:W-:-:S06]  /*7770*/  IMAD.HI.U32 R82, R6, R81, RZ ;  /* 0x0000005106527227 */ /* 0x000fcc00078e00ff */
[--C-:B------:R-:W-:Y:S01]  /*7780*/  @!P4 IMAD.IADD R19, R19, 0x1, -R5.reuse ;  /* 0x000000011313c824 */ /* 0x100fe200078e0a05 */
[C---:B------:R-:W-:Y:S01]  /*7790*/  ISETP.GT.U32.AND P4, PT, R5.reuse, R14, PT ;  /* 0x0000000e0500720c */ /* 0x040fe20003f84070 */
[----:B------:R-:W-:Y:S02]  /*77a0*/  IMAD.MOV R82, RZ, RZ, -R82 ;  /* 0x000000ffff527224 */ /* 0x000fe400078e0a52 */
[--C-:B------:R-:W-:Y:S01]  /*77b0*/  @!P1 IMAD.IADD R24, R24, 0x1, -R5.reuse ;  /* 0x0000000118189824 */ /* 0x100fe200078e0a05 */
[----:B------:R-:W-:Y:S01]  /*77c0*/  ISETP.GT.U32.AND P1, PT, R5, R21, PT ;  /* 0x000000150500720c */ /* 0x000fe20003f24070 */
[----:B------:R-:W-:Y:S01]  /*77d0*/  @!P0 IMAD.IADD R23, R23, 0x1, -R5 ;  /* 0x0000000117178824 */ /* 0x000fe200078e0a05 */
[C---:B------:R-:W-:Y:S01]  /*77e0*/  ISETP.GT.U32.AND P0, PT, R5.reuse, R16, PT ;  /* 0x000000100500720c */ /* 0x040fe20003f04070 */
[----:B------:R-:W-:Y:S02]  /*77f0*/  IMAD R81, R5, R82, R81 ;  /* 0x0000005205517224 */ /* 0x000fe400078e0251 */
[----:B------:R-:W-:-:S02]  /*7800*/  @!P3 IMAD.IADD R18, R18, 0x1, -R5 ;  /* 0x000000011212b824 */ /* 0x000fc400078e0a05 */
[----:B------:R-:W-:Y:S02]  /*7810*/  IMAD.MOV.U32 R82, RZ, RZ, R83 ;  /* 0x000000ffff527224 */ /* 0x000fe400078e0053 */
[----:B------:R-:W-:Y:S02]  /*7820*/  @!P4 IMAD.IADD R14, R14, 0x1, -R5 ;  /* 0x000000010e0ec824 */ /* 0x000fe400078e0a05 */
[----:B------:R-:W-:Y:S01]  /*7830*/  IMAD.HI.U32 R83, R6, R82, RZ ;  /* 0x0000005206537227 */ /* 0x000fe200078e00ff */
[----:B---3--:R-:W-:-:S13]  /*7840*/  ISETP.GT.U32.AND P5, PT, R5, R13, PT ;  /* 0x0000000d0500720c */ /* 0x008fda0003fa4070 */
[----:B------:R-:W-:Y:S01]  /*7850*/  @!P5 IMAD.IADD R13, R13, 0x1, -R5 ;  /* 0x000000010d0dd824 */ /* 0x000fe200078e0a05 */
[C---:B------:R-:W-:Y:S02]  /*7860*/  ISETP.GT.U32.AND P5, PT, R5.reuse, R15, PT ;  /* 0x0000000f0500720c */ /* 0x040fe40003fa4070 */
[----:B----4-:R-:W-:Y:S01]  /*7870*/  ISETP.GT.U32.AND P3, PT, R5, R92, PT ;  /* 0x0000005c0500720c */ /* 0x010fe20003f64070 */
[----:B------:R-:W-:-:S10]  /*7880*/  IMAD.MOV R83, RZ, RZ, -R83 ;  /* 0x000000ffff537224 */ /* 0x000fd400078e0a53 */
[--C-:B------:R-:W-:Y:S01]  /*7890*/  @!P5 IMAD.IADD R15, R15, 0x1, -R5.reuse ;  /* 0x000000010f0fd824 */ /* 0x100fe200078e0a05 */
[----:B------:R-:W-:Y:S01]  /*78a0*/  ISETP.GT.U32.AND P5, PT, R5, R76, PT ;  /* 0x0000004c0500720c */ /* 0x000fe20003fa4070 */
[--C-:B------:R-:W-:Y:S01]  /*78b0*/  @!P1 IMAD.IADD R21, R21, 0x1, -R5.reuse ;  /* 0x0000000115159824 */ /* 0x100fe200078e0a05 */
[----:B------:R-:W-:Y:S01]  /*78c0*/  IABS R84, R84 ;  /* 0x0000005400547213 */ /* 0x000fe20000000000 */
[C---:B------:R-:W-:Y:S01]  /*78d0*/  IMAD R82, R5.reuse, R83, R82 ;  /* 0x0000005305527224 */ /* 0x040fe200078e0252 */
[C---:B------:R-:W-:Y:S01]  /*78e0*/  ISETP.GT.U32.AND P1, PT, R5.reuse, R17, PT ;  /* 0x000000110500720c */ /* 0x040fe20003f24070 */
[--C-:B------:R-:W-:Y:S01]  /*78f0*/  @!P0 IMAD.IADD R16, R16, 0x1, -R5.reuse ;  /* 0x0000000110108824 */ /* 0x100fe200078e0a05 */
[----:B------:R-:W-:Y:S01]  /*7900*/  LOP3.LUT R85, R0, 0x1d2, RZ, 0xfc, !PT ;  /* 0x000001d200557812 */ /* 0x000fe200078efcff */
[----:B------:R-:W-:Y:S01]  /*7910*/  @!P3 IMAD.IADD R92, R92, 0x1, -R5 ;  /* 0x000000015c5cb824 */ /* 0x000fe200078e0a05 */
[C---:B------:R-:W-:Y:S02]  /*7920*/  ISETP.GT.U32.AND P0, PT, R5.reuse, R8, PT ;  /* 0x000000080500720c */ /* 0x040fe40003f04070 */
[----:B------:R-:W-:Y:S01]  /*7930*/  ISETP.GT.U32.AND P3, PT, R5, R12, PT ;  /* 0x0000000c0500720c */ /* 0x000fe20003f64070 */
[----:B------:R-:W-:Y:S01]  /*7940*/  STL [R1+0x2c], R82 ;  /* 0x00002c5201007387 */ /* 0x000fe20000100800 */
[----:B------:R-:W-:-:S02]  /*7950*/  IMAD.MOV.U32 R83, RZ, RZ, R84 ;  /* 0x000000ffff537224 */ /* 0x000fc400078e0054 */
[--C-:B------:R-:W-:Y:S01]  /*7960*/  @!P5 IMAD.IADD R76, R76, 0x1, -R5.reuse ;  /* 0x000000014c4cd824 */ /* 0x100fe200078e0a05 */
[C---:B------:R-:W-:Y:S01]  /*7970*/  ISETP.GT.U32.AND P5, PT, R5.reuse, R71, PT ;  /* 0x000000470500720c */ /* 0x040fe20003fa4070 */
[----:B------:R0:W-:Y:S01]  /*7980*/  STL [R1+0xb68], R85 ;  /* 0x000b685501007387 */ /* 0x0001e20000100800 */
[----:B------:R-:W-:Y:S02]  /*7990*/  ISETP.GT.U32.AND P4, PT, R5, R87, PT ;  /* 0x000000570500720c */ /* 0x000fe40003f84070 */
[----:B------:R-:W-:Y:S02]  /*79a0*/  IABS R84, R85 ;  /* 0x0000005500547213 */ /* 0x000fe40000000000 */
[----:B0-----:R-:W-:Y:S01]  /*79b0*/  LOP3.LUT R85, R0, 0x1d8, RZ, 0xfc, !PT ;  /* 0x000001d800557812 */ /* 0x001fe200078efcff */
[--C-:B------:R-:W-:Y:S01]  /*79c0*/  @!P1 IMAD.IADD R17, R17, 0x1, -R5.reuse ;  /* 0x0000000111119824 */ /* 0x100fe200078e0a05 */
[----:B------:R-:W-:Y:S01]  /*79d0*/  ISETP.GT.U32.AND P1, PT, R5, R91, PT ;  /* 0x0000005b0500720c */ /* 0x000fe20003f24070 */
[----:B------:R-:W-:-:S02]  /*79e0*/  @!P0 IMAD.IADD R8, R8, 0x1, -R5 ;  /* 0x0000000108088824 */ /* 0x000fc400078e0a05 */
[----:B------:R0:W-:Y:S04]  /*79f0*/  STL [R1+0xb64], R85 ;  /* 0x000b645501007387 */ /* 0x0001e80000100800 */
[--C-:B------:R-:W-:Y:S01]  /*7a00*/  @!P4 IMAD.IADD R87, R87, 0x1, -R5.reuse ;  /* 0x000000015757c824 */ /* 0x100fe200078e0a05 */
[----:B------:R-:W-:Y:S01]  /*7a10*/  ISETP.GT.U32.AND P0, PT, R5, R77, PT ;  /* 0x0000004d0500720c */ /* 0x000fe20003f04070 */
[----:B------:R-:W-:-:S03]  /*7a20*/  @!P3 IMAD.IADD R12, R12, 0x1, -R5 ;  /* 0x000000010c0cb824 */ /* 0x000fc600078e0a05 */
[----:B------:R-:W-:Y:S01]  /*7a30*/  @!P4 STL [R1+0x1dc], R87 ;  /* 0x0001dc570100c387 */ /* 0x000fe20000100800 */
[C---:B------:R-:W-:Y:S02]  /*7a40*/  ISETP.GT.U32.AND P4, PT, R5.reuse, R73, PT ;  /* 0x000000490500720c */ /* 0x040fe40003f84070 */
[----:B------:R-:W-:Y:S01]  /*7a50*/  ISETP.GT.U32.AND P3, PT, R5, R74, PT ;  /* 0x0000004a0500720c */ /* 0x000fe20003f64070 */
[--C-:B------:R-:W-:Y:S01]  /*7a60*/  @!P5 IMAD.IADD R71, R71, 0x1, -R5.reuse ;  /* 0x000000014747d824 */ /* 0x100fe200078e0a05 */
[----:B------:R-:W-:Y:S01]  /*7a70*/  ISETP.GT.U32.AND P5, PT, R5, R66, PT ;  /* 0x000000420500720c */ /* 0x000fe20003fa4070 */
[--C-:B------:R-:W-:Y:S01]  /*7a80*/  @!P1 IMAD.IADD R91, R91, 0x1, -R5.reuse ;  /* 0x000000015b5b9824 */ /* 0x100fe200078e0a05 */
[----:B------:R-:W-:Y:S02]  /*7a90*/  ISETP.GT.U32.AND P1, PT, R5, R75, PT ;  /* 0x0000004b0500720c */ /* 0x000fe40003f24070 */
[----:B------:R-:W-:Y:S01]  /*7aa0*/  @!P0 IMAD.IADD R77, R77, 0x1, -R5 ;  /* 0x000000014d4d8824 */ /* 0x000fe200078e0a05 */
[----:B------:R-:W-:-:S04]  /*7ab0*/  ISETP.GT.U32.AND P0, PT, R5, R72, PT ;  /* 0x000000480500720c */ /* 0x000fc80003f04070 */
[--C-:B------:R-:W-:Y:S01]  /*7ac0*/  @!P4 IMAD.IADD R73, R73, 0x1, -R5.reuse ;  /* 0x000000014949c824 */ /* 0x100fe200078e0a05 */
[C---:B------:R-:W-:Y:S01]  /*7ad0*/  ISETP.GT.U32.AND P4, PT, R5.reuse, R68, PT ;  /* 0x000000440500720c */ /* 0x040fe20003f84070 */
[--C-:B------:R-:W-:Y:S01]  /*7ae0*/  @!P3 IMAD.IADD R74, R74, 0x1, -R5.reuse ;  /* 0x000000014a4ab824 */ /* 0x100fe200078e0a05 */
[C---:B------:R-:W-:Y:S01]  /*7af0*/  ISETP.GT.U32.AND P3, PT, R5.reuse, R69, PT ;  /* 0x000000450500720c */ /* 0x040fe20003f64070 */
[--C-:B------:R-:W-:Y:S01]  /*7b00*/  @!P5 IMAD.IADD R66, R66, 0x1, -R5.reuse ;  /* 0x000000014242d824 */ /* 0x100fe200078e0a05 */
[----:B------:R-:W-:Y:S01]  /*7b10*/  ISETP.GT.U32.AND P5, PT, R5, R61, PT ;  /* 0x0000003d0500720c */ /* 0x000fe20003fa4070 */
[--C-:B------:R-:W-:Y:S01]  /*7b20*/  @!P1 IMAD.IADD R75, R75, 0x1, -R5.reuse ;  /* 0x000000014b4b9824 */ /* 0x100fe200078e0a05 */
[C---:B------:R-:W-:Y:S02]  /*7b30*/  ISETP.GT.U32.AND P1, PT, R5.reuse, R70, PT ;  /* 0x000000460500720c */ /* 0x040fe40003f24070 */
[----:B------:R-:W-:Y:S01]  /*7b40*/  @!P0 IMAD.IADD R72, R72, 0x1, -R5 ;  /* 0x0000000148488824 */ /* 0x000fe200078e0a05 */
[----:B------:R-:W-:-:S04]  /*7b50*/  ISETP.GT.U32.AND P0, PT, R5, R67, PT ;  /* 0x000000430500720c */ /* 0x000fc80003f04070 */
[--C-:B------:R-:W-:Y:S01]  /*7b60*/  @!P4 IMAD.IADD R68, R68, 0x1, -R5.reuse ;  /* 0x000000014444c824 */ /* 0x100fe200078e0a05 */
[----:B------:R-:W-:Y:S01]  /*7b70*/  ISETP.GT.U32.AND P4, PT, R5, R63, PT ;  /* 0x0000003f0500720c */ /* 0x000fe20003f84070 */
[--C-:B------:R-:W-:Y:S01]  /*7b80*/  @!P3 IMAD.IADD R69, R69, 0x1, -R5.reuse ;  /* 0x000000014545b824 */ /* 0x100fe200078e0a05 */
[----:B------:R-:W-:Y:S01]  /*7b90*/  ISETP.GT.U32.AND P3, PT, R5, R64, PT ;  /* 0x000000400500720c */ /* 0x000fe20003f64070 */
[----:B------:R-:W-:Y:S01]  /*7ba0*/  @!P5 IMAD.IADD R61, R61, 0x1, -R5 ;  /* 0x000000013d3dd824 */ /* 0x000fe200078e0a05 */
[----:B------:R-:W-:Y:S01]  /*7bb0*/  ISETP.GT.U32.AND P5, PT, R5, R56, PT ;  /* 0x000000380500720c */ /* 0x000fe20003fa4070 */
[----:B------:R-:W-:-:S04]  /*7bc0*/  IMAD.HI.U32 R82, R6, R83, RZ ;  /* 0x0000005306527227 */ /* 0x000fc800078e00ff */
[----:B------:R-:W-:Y:S02]  /*7bd0*/  IMAD.MOV R82, RZ, RZ, -R82 ;  /* 0x000000ffff527224 */ /* 0x000fe400078e0a52 */
[----:B------:R-:W-:Y:S01]  /*7be0*/  @!P1 IMAD.IADD R70, R70, 0x1, -R5 ;  /* 0x0000000146469824 */ /* 0x000fe200078e0a05 */
[C---:B------:R-:W-:Y:S01]  /*7bf0*/  ISETP.GT.U32.AND P1, PT, R5.reuse, R65, PT ;  /* 0x000000410500720c */ /* 0x040fe20003f24070 */
[----:B------:R-:W-:Y:S02]  /*7c00*/  IMAD R83, R5, R82, R83 ;  /* 0x0000005205537224 */ /* 0x000fe400078e0253 */
[--C-:B------:R-:W-:Y:S01]  /*7c10*/  @!P4 IMAD.IADD R63, R63, 0x1, -R5.reuse ;  /* 0x000000013f3fc824 */ /* 0x100fe200078e0a05 */
[----:B------:R-:W-:Y:S01]  /*7c20*/  ISETP.GT.U32.AND P4, PT, R5, R58, PT ;  /* 0x0000003a0500720c */ /* 0x000fe20003f84070 */
[----:B------:R-:W-:Y:S02]  /*7c30*/  IMAD.MOV.U32 R82, RZ, RZ, R84 ;  /* 0x000000ffff527224 */ /* 0x000fe400078e0054 */
[--C-:B------:R-:W-:Y:S01]  /*7c40*/  @!P0 IMAD.IADD R67, R67, 0x1, -R5.reuse ;  /* 0x0000000143438824 */ /* 0x100fe200078e0a05 */
[C---:B------:R-:W-:Y:S01]  /*7c50*/  ISETP.GT.U32.AND P0, PT, R5.reuse, R62, PT ;  /* 0x0000003e0500720c */ /* 0x040fe20003f04070 */
[----:B------:R-:W-:Y:S01]  /*7c60*/  @!P3 IMAD.IADD R64, R64, 0x1, -R5 ;  /* 0x000000014040b824 */ /* 0x000fe200078e0a05 */
[----:B------:R-:W-:Y:S01]  /*7c70*/  ISETP.GT.U32.AND P3, PT, R5, R59, PT ;  /* 0x0000003b0500720c */ /* 0x000fe20003f64070 */
[----:B------:R-:W-:-:S04]  /*7c80*/  IMAD.HI.U32 R84, R6, R82, RZ ;  /* 0x0000005206547227 */ /* 0x000fc800078e00ff */
[--C-:B------:R-:W-:Y:S01]  /*7c90*/  @!P5 IMAD.IADD R56, R56, 0x1, -R5.reuse ;  /* 0x000000013838d824 */ /* 0x100fe200078e0a05 */
[----:B------:R-:W-:Y:S01]  /*7ca0*/  ISETP.GT.U32.AND P5, PT, R5, R51, PT ;  /* 0x000000330500720c */ /* 0x000fe20003fa4070 */
[----:B------:R-:W-:Y:S01]  /*7cb0*/  IMAD.MOV R84, RZ, RZ, -R84 ;  /* 0x000000ffff547224 */ /* 0x000fe200078e0a54 */
[----:B0-----:R-:W-:Y:S01]  /*7cc0*/  IABS R85, R85 ;  /* 0x0000005500557213 */ /* 0x001fe20000000000 */
[--C-:B------:R-:W-:Y:S02]  /*7cd0*/  @!P1 IMAD.IADD R65, R65, 0x1, -R5.reuse ;  /* 0x0000000141419824 */ /* 0x100fe400078e0a05 */
[C---:B------:R-:W-:Y:S01]  /*7ce0*/  IMAD R82, R5.reuse, R84, R82 ;  /* 0x0000005405527224 */ /* 0x040fe200078e0252 */
[C---:B------:R-:W-:Y:S01]  /*7cf0*/  ISETP.GT.U32.AND P1, PT, R5.reuse, R60, PT ;  /* 0x0000003c0500720c */ /* 0x040fe20003f24070 */
[--C-:B------:R-:W-:Y:S01]  /*7d00*/  @!P4 IMAD.IADD R58, R58, 0x1, -R5.reuse ;  /* 0x000000013a3ac824 */ /* 0x100fe200078e0a05 */
[C---:B------:R-:W-:Y:S01]  /*7d10*/  ISETP.GT.U32.AND P4, PT, R5.reuse, R53, PT ;  /* 0x000000350500720c */ /* 0x040fe20003f84070 */
[--C-:B------:R-:W-:Y:S01]  /*7d20*/  @!P0 IMAD.IADD R62, R62, 0x1, -R5.reuse ;  /* 0x000000013e3e8824 */ /* 0x100fe200078e0a05 */
[----:B------:R-:W-:Y:S01]  /*7d30*/  ISETP.GT.U32.AND P0, PT, R5, R57, PT ;  /* 0x000000390500720c */ /* 0x000fe20003f04070 */
[--C-:B------:R-:W-:Y:S01]  /*7d40*/  @!P3 IMAD.IADD R59, R59, 0x1, -R5.reuse ;  /* 0x000000013b3bb824 */ /* 0x100fe200078e0a05 */
[----:B------:R-:W-:Y:S01]  /*7d50*/  ISETP.GT.U32.AND P3, PT, R5, R54, PT ;  /* 0x000000360500720c */ /* 0x000fe20003f64070 */
[----:B------:R0:W-:Y:S01]  /*7d60*/  STL [R1+0x18], R82 ;  /* 0x0000185201007387 */ /* 0x0001e20000100800 */
[----:B------:R-:W-:Y:S01]  /*7d70*/  @!P5 IMAD.IADD R51, R51, 0x1, -R5 ;  /* 0x000000013333d824 */ /* 0x000fe200078e0a05 */
[----:B------:R-:W-:-:S02]  /*7d80*/  ISETP.GT.U32.AND P5, PT, R5, R46, PT ;  /* 0x0000002e0500720c */ /* 0x000fc40003fa4070 */
[----:B------:R-:W-:Y:S01]  /*7d90*/  LOP3.LUT R86, R0, 0x1da, RZ, 0xfc, !PT ;  /* 0x000001da00567812 */ /* 0x000fe200078efcff */
[----:B0-----:R-:W-:-:S04]  /*7da0*/  IMAD.MOV.U32 R82, RZ, RZ, R85 ;  /* 0x000000ffff527224 */ /* 0x001fc800078e0055 */
[----:B------:R-:W-:Y:S01]  /*7db0*/  IMAD.HI.U32 R84, R6, R82, RZ ;  /* 0x0000005206547227 */ /* 0x000fe200078e00ff */
[----:B------:R-:W-:-:S03]  /*7dc0*/  IABS R85, R86 ;  /* 0x0000005600557213 */ /* 0x000fc60000000000 */
[----:B------:R-:W-:Y:S02]  /*7dd0*/  IMAD.MOV R84, RZ, RZ, -R84 ;  /* 0x000000ffff547224 */ /* 0x000fe400078e0a54 */
[--C-:B------:R-:W-:Y:S01]  /*7de0*/  @!P1 IMAD.IADD R60, R60, 0x1, -R5.reuse ;  /* 0x000000013c3c9824 */ /* 0x100fe200078e0a05 */
[----:B------:R-:W-:Y:S01]  /*7df0*/  ISETP.GT.U32.AND P1, PT, R5, R55, PT ;  /* 0x000000370500720c */ /* 0x000fe20003f24070 */
[--C-:B------:R-:W-:Y:S01]  /*7e00*/  @!P4 IMAD.IADD R53, R53, 0x1, -R5.reuse ;  /* 0x000000013535c824 */ /* 0x100fe200078e0a05 */
[----:B------:R-:W-:Y:S01]  /*7e10*/  ISETP.GT.U32.AND P4, PT, R5, R48, PT ;  /* 0x000000300500720c */ /* 0x000fe20003f84070 */
[--C-:B------:R-:W-:Y:S01]  /*7e20*/  @!P0 IMAD.IADD R57, R57, 0x1, -R5.reuse ;  /* 0x0000000139398824 */ /* 0x100fe200078e0a05 */
[C---:B------:R-:W-:Y:S01]  /*7e30*/  ISETP.GT.U32.AND P0, PT, R5.reuse, R52, PT ;  /* 0x000000340500720c */ /* 0x040fe20003f04070 */
[----:B------:R-:W-:Y:S01]  /*7e40*/  @!P3 IMAD.IADD R54, R54, 0x1, -R5 ;  /* 0x000000013636b824 */ /* 0x000fe200078e0a05 */
[C---:B------:R-:W-:Y:S01]  /*7e50*/  ISETP.GT.U32.AND P3, PT, R5.reuse, R49, PT ;  /* 0x000000310500720c */ /* 0x040fe20003f64070 */
[----:B------:R-:W-:-:S02]  /*7e60*/  IMAD R82, R5, R84, R82 ;  /* 0x0000005405527224 */ /* 0x000fc400078e0252 */
[----:B------:R-:W-:Y:S02]  /*7e70*/  IMAD.MOV.U32 R84, RZ, RZ, R85 ;  /* 0x000000ffff547224 */ /* 0x000fe400078e0055 */
[----:B------:R-:W-:Y:S01]  /*7e80*/  @!P5 IMAD.IADD R46, R46, 0x1, -R5 ;  /* 0x000000012e2ed824 */ /* 0x000fe200078e0a05 */
[----:B------:R-:W-:Y:S01]  /*7e90*/  ISETP.GT.U32.AND P5, PT, R5, R43, PT ;  /* 0x0000002b0500720c */ /* 0x000fe20003fa4070 */
[----:B------:R-:W-:Y:S01]  /*7ea0*/  IMAD.HI.U32 R85, R6, R84, RZ ;  /* 0x0000005406557227 */ /* 0x000fe200078e00ff */
[----:B------:R0:W-:Y:S03]  /*7eb0*/  STL [R1+0xb60], R86 ;  /* 0x000b605601007387 */ /* 0x0001e60000100800 */
[----:B------:R-:W-:Y:S02]  /*7ec0*/  IMAD.MOV R85, RZ, RZ, -R85 ;  /* 0x000000ffff557224 */ /* 0x000fe400078e0a55 */
[--C-:B------:R-:W-:Y:S01]  /*7ed0*/  @!P1 IMAD.IADD R55, R55, 0x1, -R5.reuse ;  /* 0x0000000137379824 */ /* 0x100fe200078e0a05 */
[C---:B------:R-:W-:Y:S01]  /*7ee0*/  ISETP.GT.U32.AND P1, PT, R5.reuse, R50, PT ;  /* 0x000000320500720c */ /* 0x040fe20003f24070 */
[--C-:B------:R-:W-:Y:S01]  /*7ef0*/  @!P4 IMAD.IADD R48, R48, 0x1, -R5.reuse ;  /* 0x000000013030c824 */ /* 0x100fe200078e0a05 */
[----:B0-----:R-:W-:Y:S01]  /*7f00*/  LOP3.LUT R86, R0, 0x1e0, RZ, 0xfc, !PT ;  /* 0x000001e000567812 */ /* 0x001fe200078efcff */
[--C-:B------:R-:W-:Y:S01]  /*7f10*/  @!P0 IMAD.IADD R52, R52, 0x1, -R5.reuse ;  /* 0x0000000134348824 */ /* 0x100fe200078e0a05 */
[C---:B------:R-:W-:Y:S01]  /*7f20*/  ISETP.GT.U32.AND P4, PT, R5.reuse, R44, PT ;  /* 0x0000002c0500720c */ /* 0x040fe20003f84070 */
[C---:B------:R-:W-:Y:S01]  /*7f30*/  IMAD R84, R5.reuse, R85, R84 ;  /* 0x0000005505547224 */ /* 0x040fe200078e0254 */
[----:B------:R-:W-:Y:S01]  /*7f40*/  ISETP.GT.U32.AND P0, PT, R5, R47, PT ;  /* 0x0000002f0500720c */ /* 0x000fe20003f04070 */
[----:B------:R0:W-:Y:S01]  /*7f50*/  STL [R1+0xb5c], R86 ;  /* 0x000b5c5601007387 */ /* 0x0001e20000100800 */
[--C-:B------:R-:W-:Y:S01]  /*7f60*/  @!P3 IMAD.IADD R49, R49, 0x1, -R5.reuse ;  /* 0x000000013131b824 */ /* 0x100fe200078e0a05 */
[----:B------:R-:W-:Y:S01]  /*7f70*/  ISETP.GT.U32.AND P3, PT, R5, R45, PT ;  /* 0x0000002d0500720c */ /* 0x000fe20003f64070 */
[----:B------:R-:W-:Y:S01]  /*7f80*/  @!P5 IMAD.IADD R43, R43, 0x1, -R5 ;  /* 0x000000012b2bd824 */ /* 0x000fe200078e0a05 */
[----:B------:R-:W-:Y:S01]  /*7f90*/  ISETP.GT.U32.AND P5, PT, R5, R88, PT ;  /* 0x000000580500720c */ /* 0x000fe20003fa4070 */
[----:B------:R1:W-:Y:S01]  /*7fa0*/  STL [R1+0xc], R84 ;  /* 0x00000c5401007387 */ /* 0x0003e20000100800 */
[----:B0-----:R-:W-:-:S05]  /*7fb0*/  IABS R86, R86 ;  /* 0x0000005600567213 */ /* 0x001fca0000000000 */
[----:B-1----:R-:W-:Y:S01]  /*7fc0*/  IMAD.MOV.U32 R84, RZ, RZ, R86 ;  /* 0x000000ffff547224 */ /* 0x002fe200078e0056 */
[----:B------:R-:W-:Y:S01]  /*7fd0*/  LOP3.LUT R87, R0, 0x1e2, RZ, 0xfc, !PT ;  /* 0x000001e200577812 */ /* 0x000fe200078efcff */
[----:B------:R-:W-:Y:S02]  /*7fe0*/  @!P1 IMAD.IADD R50, R50, 0x1, -R5 ;  /* 0x0000000132329824 */ /* 0x000fe400078e0a05 */
[----:B------:R-:W-:Y:S01]  /*7ff0*/  IMAD.HI.U32 R85, R6, R84, RZ ;  /* 0x0000005406557227 */ /* 0x000fe200078e00ff */
[----:B------:R-:W-:-:S03]  /*8000*/  ISETP.GT.U32.AND P1, PT, R5, R78, PT ;  /* 0x0000004e0500720c */ /* 0x000fc60003f24070 */
[--C-:B------:R-:W-:Y:S01]  /*8010*/  @!P4 IMAD.IADD R44, R44, 0x1, -R5.reuse ;  /* 0x000000012c2cc824 */ /* 0x100fe200078e0a05 */
[----:B------:R-:W-:Y:S01]  /*8020*/  ISETP.GT.U32.AND P4, PT, R5, R41, PT ;  /* 0x000000290500720c */ /* 0x000fe20003f84070 */
[----:B------:R-:W-:Y:S01]  /*8030*/  @!P0 IMAD.IADD R47, R47, 0x1, -R5 ;  /* 0x000000012f2f8824 */ /* 0x000fe200078e0a05 */
[----:B------:R-:W-:Y:S01]  /*8040*/  IABS R86, R87 ;  /* 0x0000005700567213 */ /* 0x000fe20000000000 */
[----:B------:R-:W-:Y:S01]  /*8050*/  IMAD.MOV R85, RZ, RZ, -R85 ;  /* 0x000000ffff557224 */ /* 0x000fe200078e0a55 */
[----:B------:R-:W-:Y:S01]  /*8060*/  ISETP.GT.U32.AND P0, PT, R5, R90, PT ;  /* 0x0000005a0500720c */ /* 0x000fe20003f04070 */
[--C-:B------:R-:W-:Y:S01]  /*8070*/  @!P3 IMAD.IADD R45, R45, 0x1, -R5.reuse ;  /* 0x000000012d2db824 */ /* 0x100fe200078e0a05 */
[C---:B------:R-:W-:Y:S01]  /*8080*/  ISETP.GT.U32.AND P3, PT, R5.reuse, R3, PT ;  /* 0x000000030500720c */ /* 0x040fe20003f64070 */
[----:B------:R-:W-:Y:S01]  /*8090*/  @!P5 IMAD.IADD R88, R88, 0x1, -R5 ;  /* 0x000000015858d824 */ /* 0x000fe200078e0a05 */
[C---:B------:R-:W-:Y:S01]  /*80a0*/  ISETP.GT.U32.AND P5, PT, R5.reuse, R36, PT ;  /* 0x000000240500720c */ /* 0x040fe20003fa4070 */
[----:B------:R-:W-:-:S02]  /*80b0*/  IMAD R84, R5, R85, R84 ;  /* 0x0000005505547224 */ /* 0x000fc400078e0254 */
[----:B------:R-:W-:Y:S01]  /*80c0*/  IMAD.MOV.U32 R85, RZ, RZ, R86 ;  /* 0x000000ffff557224 */ /* 0x000fe200078e0056 */
[----:B------:R0:W-:Y:S03]  /*80d0*/  STL [R1+0xb58], R87 ;  /* 0x000b585701007387 */ /* 0x0001e60000100800 */
[----:B------:R-:W-:-:S04]  /*80e0*/  IMAD.HI.U32 R93, R6, R85, RZ ;  /* 0x00000055065d7227 */ /* 0x000fc800078e00ff */
[--C-:B------:R-:W-:Y:S01]  /*80f0*/  @!P1 IMAD.IADD R78, R78, 0x1, -R5.reuse ;  /* 0x000000014e4e9824 */ /* 0x100fe200078e0a05 */
[----:B0-----:R-:W-:Y:S01]  /*8100*/  LOP3.LUT R87, R0, 0x1e8, RZ, 0xfc, !PT ;  /* 0x000001e800577812 */ /* 0x001fe200078efcff */
[----:B------:R-:W-:Y:S01]  /*8110*/  @!P4 IMAD.IADD R41, R41, 0x1, -R5 ;  /* 0x000000012929c824 */ /* 0x000fe200078e0a05 */
[C---:B------:R-:W-:Y:S01]  /*8120*/  ISETP.GT.U32.AND P1, PT, R5.reuse, R42, PT ;  /* 0x0000002a0500720c */ /* 0x040fe20003f24070 */
[----:B------:R-:W-:Y:S01]  /*8130*/  IMAD.MOV R93, RZ, RZ, -R93 ;  /* 0x000000ffff5d7224 */ /* 0x000fe200078e0a5d */
[----:B------:R-:W-:Y:S01]  /*8140*/  IABS R86, R87 ;  /* 0x0000005700567213 */ /* 0x000fe20000000000 */
[--C-:B------:R-:W-:Y:S01]  /*8150*/  @!P0 IMAD.IADD R90, R90, 0x1, -R5.reuse ;  /* 0x000000015a5a8824 */ /* 0x100fe200078e0a05 */
[----:B------:R-:W-:Y:S01]  /*8160*/  ISETP.GT.U32.AND P4, PT, R5, R2, PT ;  /* 0x000000020500720c */ /* 0x000fe20003f84070 */
[----:B------:R-:W-:Y:S01]  /*8170*/  @!P3 IMAD.IADD R3, R3, 0x1, -R5 ;  /* 0x000000010303b824 */ /* 0x000fe200078e0a05 */
[C---:B------:R-:W-:Y:S01]  /*8180*/  ISETP.GT.U32.AND P0, PT, R5.reuse, R40, PT ;  /* 0x000000280500720c */ /* 0x040fe20003f04070 */
[----:B------:R0:W-:Y:S01]  /*8190*/  STL [R1+0xb54], R87 ;  /* 0x000b545701007387 */ /* 0x0001e20000100800 */
[C---:B------:R-:W-:Y:S01]  /*81a0*/  ISETP.GT.U32.AND P3, PT, R5.reuse, R38, PT ;  /* 0x000000260500720c */ /* 0x040fe20003f64070 */
[----:B------:R-:W-:-:S02]  /*81b0*/  IMAD R93, R5, R93, R85 ;  /* 0x0000005d055d7224 */ /* 0x000fc400078e0255 */
[----:B------:R-:W-:Y:S01]  /*81c0*/  @!P5 IMAD.IADD R36, R36, 0x1, -R5 ;  /* 0x000000012424d824 */ /* 0x000fe200078e0a05 */
[C---:B------:R-:W-:Y:S01]  /*81d0*/  ISETP.GT.U32.AND P5, PT, R5.reuse, R32, PT ;  /* 0x000000200500720c */ /* 0x040fe20003fa4070 */
[----:B------:R-:W-:Y:S01]  /*81e0*/  IMAD.HI.U32 R85, R6, R86, RZ ;  /* 0x0000005606557227 */ /* 0x000fe200078e00ff */
[----:B------:R1:W-:Y:S01]  /*81f0*/  STL [R1+0x220], R78 ;  /* 0x0002204e01007387 */ /* 0x0003e20000100800 */
[----:B0-----:R-:W-:Y:S02]  /*8200*/  LOP3.LUT R87, R0, 0x1ea, RZ, 0xfc, !PT ;  /* 0x000001ea00577812 */ /* 0x001fe400078efcff */
[----:B------:R-:W-:Y:S01]  /*8210*/  IMAD.MOV R85, RZ, RZ, -R85 ;  /* 0x000000ffff557224 */ /* 0x000fe200078e0a55 */
[----:B-1----:R0:W5:Y:S04]  /*8220*/  LDL.LU R78, [R1+0xe48] ;  /* 0x000e4800014e7983 */ /* 0x0021680000300800 */
[----:B------:R1:W-:Y:S01]  /*8230*/  STL [R1+0xb50], R87 ;  /* 0x000b505701007387 */ /* 0x0003e20000100800 */
[----:B------:R-:W-:-:S02]  /*8240*/  IMAD R86, R5, R85, R86 ;  /* 0x0000005505567224 */ /* 0x000fc400078e0256 */
[--C-:B------:R-:W-:Y:S01]  /*8250*/  @!P1 IMAD.IADD R42, R42, 0x1, -R5.reuse ;  /* 0x000000012a2a9824 */ /* 0x100fe200078e0a05 */
[----:B------:R2:W-:Y:S01]  /*8260*/  STL [R1+0x224], R90 ;  /* 0x0002245a01007387 */ /* 0x0005e20000100800 */
[--C-:B------:R-:W-:Y:S01]  /*8270*/  @!P4 IMAD.IADD R2, R2, 0x1, -R5.reuse ;  /* 0x000000010202c824 */ /* 0x100fe200078e0a05 */
[----:B-1----:R-:W-:Y:S01]  /*8280*/  IABS R87, R87 ;  /* 0x0000005700577213 */ /* 0x002fe20000000000 */
[--C-:B------:R-:W-:Y:S01]  /*8290*/  @!P0 IMAD.IADD R40, R40, 0x1, -R5.reuse ;  /* 0x0000000128288824 */ /* 0x100fe200078e0a05 */
[C---:B------:R-:W-:Y:S01]  /*82a0*/  ISETP.GT.U32.AND P1, PT, R5.reuse, R39, PT ;  /* 0x000000270500720c */ /* 0x040fe20003f24070 */
[----:B------:R-:W-:Y:S01]  /*82b0*/  @!P3 IMAD.IADD R38, R38, 0x1, -R5 ;  /* 0x000000012626b824 */ /* 0x000fe200078e0a05 */
[C---:B------:R-:W-:Y:S01]  /*82c0*/  ISETP.GT.U32.AND P4, PT, R5.reuse, R34, PT ;  /* 0x000000220500720c */ /* 0x040fe20003f84070 */
[----:B------:R-:W-:Y:S01]  /*82d0*/  IMAD.MOV.U32 R85, RZ, RZ, R87 ;  /* 0x000000ffff557224 */ /* 0x000fe200078e0057 */
[----:B--2---:R0:W5:Y:S01]  /*82e0*/  LDL.LU R90, [R1+0xe44] ;  /* 0x000e4400015a7983 */ /* 0x0041620000300800 */
[----:B------:R-:W-:-:S02]  /*82f0*/  ISETP.GT.U32.AND P0, PT, R5, R37, PT ;  /* 0x000000250500720c */ /* 0x000fc40003f04070 */
[----:B------:R-:W-:Y:S01]  /*8300*/  ISETP.GT.U32.AND P3, PT, R5, R35, PT ;  /* 0x000000230500720c */ /* 0x000fe20003f64070 */
[----:B------:R1:W-:Y:S01]  /*8310*/  STL [R1+0x228], R3 ;  /* 0x0002280301007387 */ /* 0x0003e20000100800 */
[----:B------:R-:W-:-:S04]  /*8320*/  IMAD.HI.U32 R87, R6, R85, RZ ;  /* 0x0000005506577227 */ /* 0x000fc800078e00ff */
[----:B------:R-:W-:Y:S01]  /*8330*/  @!P5 IMAD.IADD R32, R32, 0x1, -R5 ;  /* 0x000000012020d824 */ /* 0x000fe200078e0a05 */
[----:B------:R-:W-:Y:S02]  /*8340*/  ISETP.GT.U32.AND P5, PT, R5, R10, PT ;  /* 0x0000000a0500720c */ /* 0x000fe40003fa4070 */
[----:B-1----:R-:W-:Y:S01]  /*8350*/  LOP3.LUT R3, R0, 0x1f0, RZ, 0xfc, !PT ;  /* 0x000001f000037812 */ /* 0x002fe200078efcff */
[----:B------:R-:W-:-:S04]  /*8360*/  IMAD.MOV R87, RZ, RZ, -R87 ;  /* 0x000000ffff577224 */ /* 0x000fc800078e0a57 */
[----:B------:R-:W-:Y:S04]  /*8370*/  STL [R1+0xb4c], R3 ;  /* 0x000b4c0301007387 */ /* 0x000fe80000100800 */
[----:B------:R1:W-:Y:S01]  /*8380*/  STL [R1+0x23c], R88 ;  /* 0x00023c5801007387 */ /* 0x0003e20000100800 */
[--C-:B------:R-:W-:Y:S01]  /*8390*/  @!P1 IMAD.IADD R39, R39, 0x1, -R5.reuse ;  /* 0x0000000127279824 */ /* 0x100fe200078e0a05 */
[C---:B------:R-:W-:Y:S01]  /*83a0*/  ISETP.GT.U32.AND P1, PT, R5.reuse, R4, PT ;  /* 0x000000040500720c */ /* 0x040fe20003f24070 */
[--C-:B------:R-:W-:Y:S01]  /*83b0*/  @!P4 IMAD.IADD R34, R34, 0x1, -R5.reuse ;  /* 0x000000012222c824 */ /* 0x100fe200078e0a05 */
[----:B------:R-:W-:Y:S01]  /*83c0*/  ISETP.GT.U32.AND P4, PT, R5, R30, PT ;  /* 0x0000001e0500720c */ /* 0x000fe20003f84070 */
[----:B------:R-:W-:Y:S01]  /*83d0*/  @!P0 IMAD.IADD R37, R37, 0x1, -R5 ;  /* 0x0000000125258824 */ /* 0x000fe200078e0a05 */
[----:B-1----:R-:W-:Y:S01]  /*83e0*/  IABS R88, R3 ;  /* 0x0000000300587213 */ /* 0x002fe20000000000 */
[C---:B------:R-:W-:Y:S01]  /*83f0*/  IMAD R3, R5.reuse, R87, R85 ;  /* 0x0000005705037224 */ /* 0x040fe200078e0255 */
[----:B------:R-:W-:Y:S01]  /*8400*/  ISETP.GT.U32.AND P0, PT, R5, R7, PT ;  /* 0x000000070500720c */ /* 0x000fe20003f04070 */
[--C-:B------:R-:W-:Y:S01]  /*8410*/  @!P3 IMAD.IADD R35, R35, 0x1, -R5.reuse ;  /* 0x000000012323b824 */ /* 0x100fe200078e0a05 */
[C---:B------:R-:W-:Y:S01]  /*8420*/  ISETP.GT.U32.AND P3, PT, R5.reuse, R9, PT ;  /* 0x000000090500720c */ /* 0x040fe20003f64070 */
[----:B------:R-:W-:Y:S01]  /*8430*/  IMAD.MOV.U32 R85, RZ, RZ, R88 ;  /* 0x000000ffff557224 */ /* 0x000fe200078e0058 */
[----:B------:R-:W-:Y:S01]  /*8440*/  STL [R1+0x34], R3 ;  /* 0x0000340301007387 */ /* 0x000fe20000100800 */
[----:B------:R-:W-:Y:S01]  /*8450*/  @!P5 IMAD.IADD R10, R10, 0x1, -R5 ;  /* 0x000000010a0ad824 */ /* 0x000fe200078e0a05 */
[----:B------:R-:W-:Y:S01]  /*8460*/  ISETP.GT.U32.AND P5, PT, R5, R27, PT ;  /* 0x0000001b0500720c */ /* 0x000fe20003fa4070 */
[----:B------:R-:W-:Y:S01]  /*8470*/  IMAD.HI.U32 R87, R6, R85, RZ ;  /* 0x0000005506577227 */ /* 0x000fe200078e00ff */
[----:B------:R1:W-:Y:S03]  /*8480*/  STL [R1+0x240], R2 ;  /* 0x0002400201007387 */ /* 0x0003e60000100800 */
[----:B------:R-:W-:Y:S01]  /*8490*/  IMAD.MOV R87, RZ, RZ, -R87 ;  /* 0x000000ffff577224 */ /* 0x000fe200078e0a57 */
[----:B-1----:R-:W-:-:S04]  /*84a0*/  LOP3.LUT R2, R0, 0x1f2, RZ, 0xfc, !PT ;  /* 0x000001f200027812 */ /* 0x002fc800078efcff */
[----:B------:R-:W-:Y:S01]  /*84b0*/  IABS R88, R2 ;  /* 0x0000000200587213 */ /* 0x000fe20000000000 */
[----:B------:R-:W-:Y:S02]  /*84c0*/  @!P1 IMAD.IADD R4, R4, 0x1, -R5 ;  /* 0x0000000104049824 */ /* 0x000fe400078e0a05 */
[C---:B------:R-:W-:Y:S02]  /*84d0*/  IMAD R85, R5.reuse, R87, R85 ;  /* 0x0000005705557224 */ /* 0x040fe400078e0255 */
[--C-:B------:R-:W-:Y:S01]  /*84e0*/  @!P4 IMAD.IADD R30, R30, 0x1, -R5.reuse ;  /* 0x000000011e1ec824 */ /* 0x100fe200078e0a05 */
[----:B------:R-:W-:Y:S01]  /*84f0*/  ISETP.GT.U32.AND P4, PT, R5, R11, PT ;  /* 0x0000000b0500720c */ /* 0x000fe20003f84070 */
[--C-:B------:R-:W-:Y:S01]  /*8500*/  @!P0 IMAD.IADD R7, R7, 0x1, -R5.reuse ;  /* 0x0000000107078824 */ /* 0x100fe200078e0a05 */
[----:B------:R1:W-:Y:S01]  /*8510*/  STL [R1+0xb48], R2 ;  /* 0x000b480201007387 */ /* 0x0003e20000100800 */
[----:B------:R-:W-:Y:S02]  /*8520*/  IMAD.MOV.U32 R87, RZ, RZ, R88 ;  /* 0x000000ffff577224 */ /* 0x000fe400078e0058 */
[----:B------:R-:W-:Y:S01]  /*8530*/  @!P3 IMAD.IADD R9, R9, 0x1, -R5 ;  /* 0x000000010909b824 */ /* 0x000fe200078e0a05 */
[----:B------:R-:W-:Y:S01]  /*8540*/  STL [R1+0x244], R4 ;  /* 0x0002440401007387 */ /* 0x000fe20000100800 */
[----:B------:R-:W-:Y:S01]  /*8550*/  IMAD.HI.U32 R88, R6, R87, RZ ;  /* 0x0000005706587227 */ /* 0x000fe200078e00ff */
[----:B-1----:R-:W-:-:S03]  /*8560*/  LOP3.LUT R2, R0, 0x1f8, RZ, 0xfc, !PT ;  /* 0x000001f800027812 */ /* 0x002fc600078efcff */
[----:B------:R-:W-:Y:S01]  /*8570*/  @!P5 IMAD.IADD R27, R27, 0x1, -R5 ;  /* 0x000000011b1bd824 */ /* 0x000fe200078e0a05 */
[----:B------:R-:W-:Y:S01]  /*8580*/  STL [R1+0x248], R7 ;  /* 0x0002480701007387 */ /* 0x000fe20000100800 */
[C---:B------:R-:W-:Y:S01]  /*8590*/  ISETP.GT.U32.AND P5, PT, R5.reuse, R20, PT ;  /* 0x000000140500720c */ /* 0x040fe20003fa4070 */
[----:B------:R-:W-:Y:S02]  /*85a0*/  IMAD.MOV R88, RZ, RZ, -R88 ;  /* 0x000000ffff587224 */ /* 0x000fe400078e0a58 */
[----:B------:R-:W-:Y:S04]  /*85b0*/  STL [R1+0x264], R9 ;  /* 0x0002640901007387 */ /* 0x000fe80000100800 */
[----:B------:R1:W-:Y:S01]  /*85c0*/  STL [R1+0xb44], R2 ;  /* 0x000b440201007387 */ /* 0x0003e20000100800 */
[----:B------:R-:W-:-:S02]  /*85d0*/  IMAD R3, R5, R88, R87 ;  /* 0x0000005805037224 */ /* 0x000fc400078e0257 */
[--C-:B------:R-:W-:Y:S01]  /*85e0*/  @!P4 IMAD.IADD R11, R11, 0x1, -R5.reuse ;  /* 0x000000010b0bc824 */ /* 0x100fe200078e0a05 */
[----:B-1----:R-:W-:Y:S01]  /*85f0*/  IABS R2, R2 ;  /* 0x0000000200027213 */ /* 0x002fe20000000000 */
[----:B------:R-:W-:Y:S04]  /*8600*/  STL [R1+0x268], R10 ;  /* 0x0002680a01007387 */ /* 0x000fe80000100800 */
[----:B------:R-:W-:Y:S01]  /*8610*/  IMAD.MOV.U32 R87, RZ, RZ, R2 ;  /* 0x000000ffff577224 */ /* 0x000fe200078e0002 */
[----:B------:R-:W-:Y:S01]  /*8620*/  LOP3.LUT R2, R0, 0x1fa, RZ, 0xfc, !PT ;  /* 0x000001fa00027812 */ /* 0x000fe200078efcff */
[----:B------:R1:W-:Y:S01]  /*8630*/  STL [R1+0x30], R3 ;  /* 0x0000300301007387 */ /* 0x0003e20000100800 */
[----:B------:R-:W-:Y:S01]  /*8640*/  @!P5 IMAD.IADD R20, R20, 0x1, -R5 ;  /* 0x000000011414d824 */ /* 0x000fe200078e0a05 */
[----:B------:R-:W-:-:S02]  /*8650*/  ISETP.GT.U32.AND P5, PT, R5, R13, PT ;  /* 0x0000000d0500720c */ /* 0x000fc40003fa4070 */
[----:B------:R-:W-:Y:S04]  /*8660*/  STL [R1+0x284], R11 ;  /* 0x0002840b01007387 */ /* 0x000fe80000100800 */
[----:B------:R2:W-:Y:S04]  /*8670*/  STL [R1+0xb40], R2 ;  /* 0x000b400201007387 */ /* 0x0005e80000100800 */
[----:B-1----:R-:W3:Y:S01]  /*8680*/  LDL R3, [R1+0xac0] ;  /* 0x000ac00001037983 */ /* 0x002ee20000100800 */
[----:B------:R-:W-:-:S03]  /*8690*/  IMAD.HI.U32 R88, R6, R87, RZ ;  /* 0x0000005706587227 */ /* 0x000fc600078e00ff */
[----:B------:R-:W4:Y:S01]  /*86a0*/  LDL R4, [R1+0xac4] ;  /* 0x000ac40001047983 */ /* 0x000f220000100800 */
[----:B------:R-:W-:Y:S01]  /*86b0*/  IMAD.MOV R88, RZ, RZ, -R88 ;  /* 0x000000ffff587224 */ /* 0x000fe200078e0a58 */
[----:B--2---:R-:W-:Y:S01]  /*86c0*/  IABS R2, R2 ;  /* 0x0000000200027213 */ /* 0x004fe20000000000 */
[----:B------:R-:W-:Y:S01]  /*86d0*/  @!P5 IMAD.IADD R13, R13, 0x1, -R5 ;  /* 0x000000010d0dd824 */ /* 0x000fe200078e0a05 */
[----:B------:R-:W2:Y:S01]  /*86e0*/  LDL R10, [R1+0xacc] ;  /* 0x000acc00010a7983 */ /* 0x000ea20000100800 */
[C---:B------:R-:W-:Y:S02]  /*86f0*/  IMAD R87, R5.reuse, R88, R87 ;  /* 0x0000005805577224 */ /* 0x040fe400078e0257 */
[----:B------:R-:W-:Y:S01]  /*8700*/  IMAD.MOV.U32 R88, RZ, RZ, R2 ;  /* 0x000000ffff587224 */ /* 0x000fe200078e0002 */
[----:B------:R-:W2:Y:S04]  /*8710*/  LDL R11, [R1+0xad4] ;  /* 0x000ad400010b7983 */ /* 0x000ea80000100800 */
[----:B------:R-:W2:Y:S04]  /*8720*/  LDL R2, [R1+0xad0] ;  /* 0x000ad00001027983 */ /* 0x000ea80000100800 */
[----:B------:R1:W-:Y:S04]  /*8730*/  STL [R1+0xe8], R13 ;  /* 0x0000e80d01007387 */ /* 0x0003e80000100800 */
[----:B-1----:R-:W2:Y:S01]  /*8740*/  LDL R13, [R1+0xadc] ;  /* 0x000adc00010d7983 */ /* 0x002ea20000100800 */
[----:B------:R-:W-:-:S02]  /*8750*/  ISETP.GT.U32.AND P3, PT, R5, R29, PT ;  /* 0x0000001d0500720c */ /* 0x000fc40003f64070 */
[C---:B------:R-:W-:Y:S02]  /*8760*/  ISETP.GT.U32.AND P0, PT, R5.reuse, R31, PT ;  /* 0x0000001f0500720c */ /* 0x040fe40003f04070 */
[----:B------:R-:W-:-:S09]  /*8770*/  ISETP.GT.U32.AND P1, PT, R5, R33, PT ;  /* 0x000000210500720c */ /* 0x000fd20003f24070 */
[--C-:B------:R-:W-:Y:S01]  /*8780*/  @!P3 IMAD.IADD R29, R29, 0x1, -R5.reuse ;  /* 0x000000011d1db824 */ /* 0x100fe200078e0a05 */
[----:B------:R-:W-:Y:S01]  /*8790*/  ISETP.GT.U32.AND P3, PT, R5, R25, PT ;  /* 0x000000190500720c */ /* 0x000fe20003f64070 */
[--C-:B------:R-:W-:Y:S01]  /*87a0*/  @!P0 IMAD.IADD R31, R31, 0x1, -R5.reuse ;  /* 0x000000011f1f8824 */ /* 0x100fe200078e0a05 */
[----:B------:R-:W-:Y:S01]  /*87b0*/  ISETP.GT.U32.AND P0, PT, R5, R26, PT ;  /* 0x0000001a0500720c */ /* 0x000fe20003f04070 */
[----:B------:R-:W-:Y:S01]  /*87c0*/  @!P1 IMAD.IADD R33, R33, 0x1, -R5 ;  /* 0x0000000121219824 */ /* 0x000fe200078e0a05 */
[----:B------:R-:W-:-:S09]  /*87d0*/  ISETP.GT.U32.AND P1, PT, R5, R28, PT ;  /* 0x0000001c0500720c */ /* 0x000fd20003f24070 */
[--C-:B------:R-:W-:Y:S01]  /*87e0*/  @!P3 IMAD.IADD R25, R25, 0x1, -R5.reuse ;  /* 0x000000011919b824 */ /* 0x100fe200078e0a05 */
[C---:B------:R-:W-:Y:S01]  /*87f0*/  ISETP.GT.U32.AND P3, PT, R5.reuse, R18, PT ;  /* 0x000000120500720c */ /* 0x040fe20003f64070 */
[--C-:B------:R-:W-:Y:S01]  /*8800*/  @!P0 IMAD.IADD R26, R26, 0x1, -R5.reuse ;  /* 0x000000011a1a8824 */ /* 0x100fe200078e0a05 */
        /* <DEDUP_REMOVED lines=9> */
[C---:B------:R-:W-:Y:S01]  /*88a0*/  ISETP.GT.U32.AND P1, PT, R5.reuse, R21, PT ;  /* 0x000000150500720c */ /* 0x040fe20003f24070 */
[----:B------:R-:W-:Y:S01]  /*88b0*/  @!P4 IMAD.IADD R22, R22, 0x1, -R5 ;  /* 0x000000011616c824 */ /* 0x000fe200078e0a05 */
[----:B------:R-:W-:Y:S01]  /*88c0*/  ISETP.GT.U32.AND P4, PT, R5, R19, PT ;  /* 0x000000130500720c */ /* 0x000fe20003f84070 */
[----:B------:R-:W-:-:S04]  /*88d0*/  IMAD.HI.U32 R7, R6, R88, RZ ;  /* 0x0000005806077227 */ /* 0x000fc800078e00ff */
[----:B------:R-:W-:Y:S02]  /*88e0*/  IMAD.MOV R9, RZ, RZ, -R7 ;  /* 0x000000ffff097224 */ /* 0x000fe400078e0a07 */
[----:B------:R-:W-:Y:S01]  /*88f0*/  @!P3 IMAD.IADD R92, R92, 0x1, -R5 ;  /* 0x000000015c5cb824 */ /* 0x000fe200078e0a05 */
[----:B------:R-:W2:Y:S01]  /*8900*/  LDL R7, [R1+0xae0] ;  /* 0x000ae00001077983 */ /* 0x000ea20000100800 */
[----:B------:R-:W-:-:S03]  /*8910*/  IMAD R88, R5, R9, R88 ;  /* 0x0000000905587224 */ /* 0x000fc600078e0258 */
[----:B------:R1:W-:Y:S01]  /*8920*/  STL [R1+0x128], R92 ;  /* 0x0001285c01007387 */ /* 0x0003e20000100800 */
[--C-:B------:R-:W-:Y:S01]  /*8930*/  @!P0 IMAD.IADD R16, R16, 0x1, -R5.reuse ;  /* 0x0000000110108824 */ /* 0x100fe200078e0a05 */
[----:B------:R-:W-:Y:S02]  /*8940*/  ISETP.GT.U32.AND P0, PT, R5, R8, PT ;  /* 0x000000080500720c */ /* 0x000fe40003f04070 */
[----:B------:R-:W2:Y:S01]  /*8950*/  LDL R9, [R1+0xaec] ;  /* 0x000aec0001097983 */ /* 0x000ea20000100800 */
[--C-:B------:R-:W-:Y:S01]  /*8960*/  @!P1 IMAD.IADD R21, R21, 0x1, -R5.reuse ;  /* 0x0000000115159824 */ /* 0x100fe200078e0a05 */
[----:B------:R-:W-:Y:S01]  /*8970*/  ISETP.GT.U32.AND P1, PT, R5, R17, PT ;  /* 0x000000110500720c */ /* 0x000fe20003f24070 */
[--C-:B------:R-:W-:Y:S01]  /*8980*/  @!P4 IMAD.IADD R19, R19, 0x1, -R5.reuse ;  /* 0x000000011313c824 */ /* 0x100fe200078e0a05 */
[C---:B------:R-:W-:Y:S01]  /*8990*/  ISETP.GT.U32.AND P4, PT, R5.reuse, R14, PT ;  /* 0x0000000e0500720c */ /* 0x040fe20003f84070 */
[----:B-1----:R-:W2:Y:S06]  /*89a0*/  LDL R92, [R1+0xae4] ;  /* 0x000ae400015c7983 */ /* 0x002eac0000100800 */
[----:B------:R-:W-:Y:S01]  /*89b0*/  @!P0 IMAD.IADD R8, R8, 0x1, -R5 ;  /* 0x0000000108088824 */ /* 0x000fe200078e0a05 */
[----:B------:R-:W-:-:S03]  /*89c0*/  ISETP.GT.U32.AND P5, PT, R5, R15, PT ;  /* 0x0000000f0500720c */ /* 0x000fc60003fa4070 */
[--C-:B------:R-:W-:Y:S01]  /*89d0*/  @!P1 IMAD.IADD R17, R17, 0x1, -R5.reuse ;  /* 0x0000000111119824 */ /* 0x100fe200078e0a05 */
[----:B------:R-:W-:Y:S01]  /*89e0*/  ISETP.GT.U32.AND P1, PT, R5, R91, PT ;  /* 0x0000005b0500720c */ /* 0x000fe20003f24070 */
[----:B------:R-:W-:Y:S01]  /*89f0*/  @!P4 IMAD.IADD R14, R14, 0x1, -R5 ;  /* 0x000000010e0ec824 */ /* 0x000fe200078e0a05 */
[----:B------:R-:W-:-:S07]  /*8a00*/  ISETP.GE.AND P3, PT, R0, RZ, PT ;  /* 0x000000ff0000720c */ /* 0x000fce0003f66270 */
[----:B------:R-:W-:-:S04]  /*8a10*/  @!P5 IMAD.IADD R15, R15, 0x1, -R5 ;  /* 0x000000010f0fd824 */ /* 0x000fc800078e0a05 */
[----:B------:R-:W-:Y:S02]  /*8a20*/  @!P1 IMAD.IADD R91, R91, 0x1, -R5 ;  /* 0x000000015b5b9824 */ /* 0x000fe400078e0a05 */
[----:B------:R-:W-:Y:S01]  /*8a30*/  @!P3 IMAD.MOV R77, RZ, RZ, -R77 ;  /* 0x000000ffff4db224 */ /* 0x000fe200078e0a4d */
[----:B---3--:R-:W-:Y:S02]  /*8a40*/  ISETP.GE.AND P4, PT, R3, RZ, PT ;  /* 0x000000ff0300720c */ /* 0x008fe40003f86270 */
[----:B------:R0:W5:Y:S04]  /*8a50*/  LDL.LU R3, [R1+0xe40] ;  /* 0x000e400001037983 */ /* 0x0001680000300800 */
[----:B------:R1:W-:Y:S04]  /*8a60*/  STL [R1+0x148], R8 ;  /* 0x0001480801007387 */ /* 0x0003e80000100800 */
[----:B-1----:R-:W3:Y:S01]  /*8a70*/  LDL R8, [R1+0xaf0] ;  /* 0x000af00001087983 */ /* 0x002ee20000100800 */
[----:B----4-:R-:W-:-:S02]  /*8a80*/  ISETP.GE.AND P0, PT, R4, RZ, PT ;  /* 0x000000ff0400720c */ /* 0x010fc40003f06270 */
[----:B------:R-:W-:Y:S01]  /*8a90*/  @!P4 IMAD.MOV R76, RZ, RZ, -R76 ;  /* 0x000000ffff4cc224 */ /* 0x000fe200078e0a4c */
[----:B--2---:R-:W-:Y:S01]  /*8aa0*/  ISETP.GE.AND P5, PT, R10, RZ, PT ;  /* 0x000000ff0a00720c */ /* 0x004fe20003fa6270 */
[----:B------:R0:W5:Y:S01]  /*8ab0*/  LDL.LU R4, [R1+0xe3c] ;  /* 0x000e3c0001047983 */ /* 0x0001620000300800 */
[----:B------:R-:W-:Y:S02]  /*8ac0*/  ISETP.GE.AND P1, PT, R2, RZ, PT ;  /* 0x000000ff0200720c */ /* 0x000fe40003f26270 */
[----:B------:R-:W-:Y:S01]  /*8ad0*/  ISETP.GE.AND P3, PT, R11, RZ, PT ;  /* 0x000000ff0b00720c */ /* 0x000fe20003f66270 */
[----:B------:R-:W2:Y:S04]  /*8ae0*/  LDL R10, [R1+0xaf4] ;  /* 0x000af400010a7983 */ /* 0x000ea80000100800 */
[----:B------:R-:W4:Y:S01]  /*8af0*/  LDL R2, [R1+0xafc] ;  /* 0x000afc0001027983 */ /* 0x000f220000100800 */
[----:B------:R-:W-:-:S03]  /*8b00*/  ISETP.GE.AND P4, PT, R13, RZ, PT ;  /* 0x000000ff0d00720c */ /* 0x000fc60003f86270 */
[----:B------:R1:W-:Y:S04]  /*8b10*/  STL [R1+0x1c4], R91 ;  /* 0x0001c45b01007387 */ /* 0x0003e80000100800 */
[----:B------:R-:W4:Y:S04]  /*8b20*/  LDL R11, [R1+0xb00] ;  /* 0x000b0000010b7983 */ /* 0x000f280000100800 */
[----:B------:R-:W4:Y:S01]  /*8b30*/  LDL R13, [R1+0xb04] ;  /* 0x000b0400010d7983 */ /* 0x000f220000100800 */
[----:B------:R-:W-:Y:S02]  /*8b40*/  @!P0 IMAD.MOV R75, RZ, RZ, -R75 ;  /* 0x000000ffff4b8224 */ /* 0x000fe400078e0a4b */
[----:B------:R-:W-:Y:S01]  /*8b50*/  @!P1 IMAD.MOV R73, RZ, RZ, -R73 ;  /* 0x000000ffff499224 */ /* 0x000fe200078e0a49 */
[----:B-1----:R-:W4:Y:S01]  /*8b60*/  LDL R91, [R1+0xb3c] ;  /* 0x000b3c00015b7983 */ /* 0x002f220000100800 */
[----:B------:R-:W-:-:S02]  /*8b70*/  @!P3 IMAD.MOV R72, RZ, RZ, -R72 ;  /* 0x000000ffff48b224 */ /* 0x000fc400078e0a48 */
[----:B------:R-:W-:Y:S02]  /*8b80*/  @!P5 IMAD.MOV R74, RZ, RZ, -R74 ;  /* 0x000000ffff4ad224 */ /* 0x000fe400078e0a4a */
[----:B------:R-:W-:Y:S01]  /*8b90*/  @!P4 IMAD.MOV R71, RZ, RZ, -R71 ;  /* 0x000000ffff47c224 */ /* 0x000fe200078e0a47 */
[----:B------:R-:W-:Y:S02]  /*8ba0*/  ISETP.GE.AND P0, PT, R7, RZ, PT ;  /* 0x000000ff0700720c */ /* 0x000fe40003f06270 */
[----:B------:R-:W4:Y:S01]  /*8bb0*/  LDL R7, [R1+0xb0c] ;  /* 0x000b0c0001077983 */ /* 0x000f220000100800 */
[----:B------:R-:W-:-:S03]  /*8bc0*/  ISETP.GE.AND P1, PT, R9, RZ, PT ;  /* 0x000000ff0900720c */ /* 0x000fc60003f26270 */
[----:B------:R-:W4:Y:S01]  /*8bd0*/  LDL R9, [R1+0xb14] ;  /* 0x000b140001097983 */ /* 0x000f220000100800 */
[----:B------:R-:W-:-:S03]  /*8be0*/  ISETP.GE.AND P5, PT, R92, RZ, PT ;  /* 0x000000ff5c00720c */ /* 0x000fc60003fa6270 */
[----:B------:R-:W4:Y:S03]  /*8bf0*/  LDL R92, [R1+0xb10] ;  /* 0x000b1000015c7983 */ /* 0x000f260000100800 */
[----:B------:R-:W-:-:S03]  /*8c00*/  @!P0 IMAD.MOV R70, RZ, RZ, -R70 ;  /* 0x000000ffff468224 */ /* 0x000fc600078e0a46 */
[----:B------:R-:W-:-:S04]  /*8c10*/  @!P1 IMAD.MOV R68, RZ, RZ, -R68 ;  /* 0x000000ffff449224 */ /* 0x000fc800078e0a44 */
[----:B------:R-:W-:Y:S01]  /*8c20*/  @!P5 IMAD.MOV R69, RZ, RZ, -R69 ;  /* 0x000000ffff45d224 */ /* 0x000fe200078e0a45 */
[----:B---3--:R-:W-:Y:S02]  /*8c30*/  ISETP.GE.AND P3, PT, R8, RZ, PT ;  /* 0x000000ff0800720c */ /* 0x008fe40003f66270 */
[----:B------:R-:W3:Y:S01]  /*8c40*/  LDL R8, [R1+0xb1c] ;  /* 0x000b1c0001087983 */ /* 0x000ee20000100800 */
[----:B--2---:R-:W-:-:S03]  /*8c50*/  ISETP.GE.AND P4, PT, R10, RZ, PT ;  /* 0x000000ff0a00720c */ /* 0x004fc60003f86270 */
[----:B------:R-:W2:Y:S01]  /*8c60*/  LDL R10, [R1+0xb20] ;  /* 0x000b2000010a7983 */ /* 0x000ea20000100800 */
[----:B----4-:R-:W-:-:S03]  /*8c70*/  ISETP.GE.AND P0, PT, R2, RZ, PT ;  /* 0x000000ff0200720c */ /* 0x010fc60003f06270 */
[----:B------:R-:W4:Y:S01]  /*8c80*/  LDL R2, [R1+0xb24] ;  /* 0x000b240001027983 */ /* 0x000f220000100800 */
[----:B------:R-:W-:-:S03]  /*8c90*/  ISETP.GE.AND P5, PT, R11, RZ, PT ;  /* 0x000000ff0b00720c */ /* 0x000fc60003fa6270 */
[----:B------:R-:W4:Y:S01]  /*8ca0*/  LDL R11, [R1+0xb2c] ;  /* 0x000b2c00010b7983 */ /* 0x000f220000100800 */
[----:B------:R-:W-:-:S03]  /*8cb0*/  ISETP.GE.AND P1, PT, R13, RZ, PT ;  /* 0x000000ff0d00720c */ /* 0x000fc60003f26270 */
[----:B------:R-:W4:Y:S01]  /*8cc0*/  LDL R13, [R1+0xb30] ;  /* 0x000b3000010d7983 */ /* 0x000f220000100800 */
[----:B------:R-:W-:Y:S02]  /*8cd0*/  @!P3 IMAD.MOV R67, RZ, RZ, -R67 ;  /* 0x000000ffff43b224 */ /* 0x000fe400078e0a43 */
[----:B------:R-:W-:Y:S02]  /*8ce0*/  @!P0 IMAD.MOV R65, RZ, RZ, -R65 ;  /* 0x000000ffff418224 */ /* 0x000fe400078e0a41 */
[----:B------:R-:W-:Y:S02]  /*8cf0*/  @!P4 IMAD.MOV R66, RZ, RZ, -R66 ;  /* 0x000000ffff42c224 */ /* 0x000fe400078e0a42 */
[----:B------:R-:W-:-:S03]  /*8d00*/  @!P5 IMAD.MOV R64, RZ, RZ, -R64 ;  /* 0x000000ffff40d224 */ /* 0x000fc600078e0a40 */
[----:B------:R-:W-:Y:S01]  /*8d10*/  @!P1 IMAD.MOV R63, RZ, RZ, -R63 ;  /* 0x000000ffff3f9224 */ /* 0x000fe200078e0a3f */
[----:B------:R-:W-:Y:S02]  /*8d20*/  ISETP.GE.AND P3, PT, R7, RZ, PT ;  /* 0x000000ff0700720c */ /* 0x000fe40003f66270 */
[----:B------:R-:W4:Y:S01]  /*8d30*/  LDL R7, [R1+0xb34] ;  /* 0x000b340001077983 */ /* 0x000f220000100800 */
[----:B------:R-:W-:-:S03]  /*8d40*/  ISETP.GE.AND P0, PT, R9, RZ, PT ;  /* 0x000000ff0900720c */ /* 0x000fc60003f06270 */
[----:B------:R-:W4:Y:S01]  /*8d50*/  LDL R9, [R1+0xbbc] ;  /* 0x000bbc0001097983 */ /* 0x000f220000100800 */
[----:B------:R-:W-:-:S06]  /*8d60*/  ISETP.GE.AND P4, PT, R92, RZ, PT ;  /* 0x000000ff5c00720c */ /* 0x000fcc0003f86270 */
[----:B------:R-:W-:Y:S01]  /*8d70*/  @!P3 IMAD.MOV R62, RZ, RZ, -R62 ;  /* 0x000000ffff3eb224 */ /* 0x000fe200078e0a3e */
[----:B------:R-:W4:Y:S02]  /*8d80*/  LDL R92, [R1+0xca4] ;  /* 0x000ca400015c7983 */ /* 0x000f240000100800 */
        /* <DEDUP_REMOVED lines=13> */
[----:B------:R-:W-:Y:S01]  /*8e60*/  @!P1 IMAD.MOV R58, RZ, RZ, -R58 ;  /* 0x000000ffff3a9224 */ /* 0x000fe200078e0a3a */
[----:B------:R-:W-:Y:S01]  /*8e70*/  ISETP.GE.AND P1, PT, R91, RZ, PT ;  /* 0x000000ff5b00720c */ /* 0x000fe20003f26270 */
[----:B------:R-:W-:Y:S02]  /*8e80*/  @!P3 IMAD.MOV R57, RZ, RZ, -R57 ;  /* 0x000000ffff39b224 */ /* 0x000fe400078e0a39 */
[----:B------:R-:W-:-:S03]  /*8e90*/  @!P4 IMAD.MOV R56, RZ, RZ, -R56 ;  /* 0x000000ffff38c224 */ /* 0x000fc600078e0a38 */
[----:B------:R-:W-:Y:S01]  /*8ea0*/  @!P0 IMAD.MOV R55, RZ, RZ, -R55 ;  /* 0x000000ffff378224 */ /* 0x000fe200078e0a37 */
[----:B------:R-:W-:Y:S02]  /*8eb0*/  ISETP.GE.AND P5, PT, R7, RZ, PT ;  /* 0x000000ff0700720c */ /* 0x000fe40003fa6270 */
[----:B------:R-:W4:Y:S04]  /*8ec0*/  LDL R7, [R1+0xdb0] ;  /* 0x000db00001077983 */ /* 0x000f280000100800 */
[----:B------:R0:W5:Y:S01]  /*8ed0*/  LDL.LU R91, [R1+0xe38] ;  /* 0x000e3800015b7983 */ /* 0x0001620000300800 */
[----:B------:R-:W-:-:S03]  /*8ee0*/  ISETP.GE.AND P3, PT, R9, RZ, PT ;  /* 0x000000ff0900720c */ /* 0x000fc60003f66270 */
[----:B------:R-:W4:Y:S01]  /*8ef0*/  LDL R9, [R1+0xe08] ;  /* 0x000e080001097983 */ /* 0x000f220000100800 */
[----:B------:R-:W-:Y:S02]  /*8f00*/  @!P1 IMAD.MOV R53, RZ, RZ, -R53 ;  /* 0x000000ffff359224 */ /* 0x000fe400078e0a35 */
[----:B------:R-:W-:Y:S01]  /*8f10*/  @!P5 IMAD.MOV R54, RZ, RZ, -R54 ;  /* 0x000000ffff36d224 */ /* 0x000fe200078e0a36 */
[----:B------:R-:W-:-:S06]  /*8f20*/  ISETP.GE.AND P0, PT, R92, RZ, PT ;  /* 0x000000ff5c00720c */ /* 0x000fcc0003f06270 */
[----:B------:R-:W-:Y:S01]  /*8f30*/  @!P3 IMAD.MOV R52, RZ, RZ, -R52 ;  /* 0x000000ffff34b224 */ /* 0x000fe200078e0a34 */
[----:B---3--:R-:W-:Y:S02]  /*8f40*/  ISETP.GE.AND P4, PT, R8, RZ, PT ;  /* 0x000000ff0800720c */ /* 0x008fe40003f86270 */
[----:B------:R-:W3:Y:S04]  /*8f50*/  LDL R8, [R1+0xda4] ;  /* 0x000da40001087983 */ /* 0x000ee80000100800 */
[----:B------:R0:W5:Y:S01]  /*8f60*/  LDL.LU R92, [R1+0xe34] ;  /* 0x000e3400015c7983 */ /* 0x0001620000300800 */
[----:B--2---:R-:W-:-:S03]  /*8f70*/  ISETP.GE.AND P5, PT, R10, RZ, PT ;  /* 0x000000ff0a00720c */ /* 0x004fc60003fa6270 */
[----:B------:R-:W2:Y:S03]  /*8f80*/  LDL R10, [R1+0xe00] ;  /* 0x000e0000010a7983 */ /* 0x000ea60000100800 */
[----:B------:R-:W-:Y:S01]  /*8f90*/  @!P4 IMAD.MOV R51, RZ, RZ, -R51 ;  /* 0x000000ffff33c224 */ /* 0x000fe200078e0a33 */
[----:B----4-:R-:W-:Y:S02]  /*8fa0*/  ISETP.GE.AND P1, PT, R2, RZ, PT ;  /* 0x000000ff0200720c */ /* 0x010fe40003f26270 */
[----:B------:R0:W5:Y:S01]  /*8fb0*/  LDL.LU R2, [R1+0xe30] ;  /* 0x000e300001027983 */ /* 0x0001620000300800 */
[----:B------:R-:W-:-:S03]  /*8fc0*/  ISETP.GE.AND P3, PT, R11, RZ, PT ;  /* 0x000000ff0b00720c */ /* 0x000fc60003f66270 */
[----:B------:R-:W4:Y:S01]  /*8fd0*/  LDL R11, [R1+0xdc4] ;  /* 0x000dc400010b7983 */ /* 0x000f220000100800 */
[----:B------:R-:W-:-:S03]  /*8fe0*/  ISETP.GE.AND P4, PT, R13, RZ, PT ;  /* 0x000000ff0d00720c */ /* 0x000fc60003f86270 */
[----:B------:R-:W2:Y:S04]  /*8ff0*/  LDL R13, [R1+0xde8] ;  /* 0x000de800010d7983 */ /* 0x000ea80000100800 */
[----:B------:R1:W-:Y:S02]  /*9000*/  STL [R1+0x6c], R51 ;  /* 0x00006c3301007387 */ /* 0x0003e40000100800 */
[----:B-1----:R-:W-:Y:S02]  /*9010*/  IMAD.MOV.U32 R51, RZ, RZ, R49 ;  /* 0x000000ffff337224 */ /* 0x002fe400078e0031 */
[----:B------:R-:W2:Y:S01]  /*9020*/  LDL R49, [R1+0xddc] ;  /* 0x000ddc0001317983 */ /* 0x000ea20000100800 */
[----:B------:R-:W-:Y:S02]  /*9030*/  @!P1 IMAD.MOV R48, RZ, RZ, -R48 ;  /* 0x000000ffff309224 */ /* 0x000fe400078e0a30 */
[----:B------:R-:W-:Y:S01]  /*9040*/  @!P0 IMAD.MOV R50, RZ, RZ, -R50 ;  /* 0x000000ffff328224 */ /* 0x000fe200078e0a32 */
[----:B------:R-:W-:-:S02]  /*9050*/  ISETP.GE.AND P0, PT, R7, RZ, PT ;  /* 0x000000ff0700720c */ /* 0x000fc40003f06270 */
[----:B------:R0:W5:Y:S04]  /*9060*/  LDL.LU R7, [R1+0xe2c] ;  /* 0x000e2c0001077983 */ /* 0x0001680000300800 */
[----:B------:R1:W-:Y:S01]  /*9070*/  STL [R1+0x70], R48 ;  /* 0x0000703001007387 */ /* 0x0003e20000100800 */
[----:B------:R-:W-:Y:S01]  /*9080*/  ISETP.GE.AND P1, PT, R9, RZ, PT ;  /* 0x000000ff0900720c */ /* 0x000fe20003f26270 */
[----:B------:R-:W-:Y:S02]  /*9090*/  IMAD.MOV.U32 R9, RZ, RZ, R46 ;  /* 0x000000ffff097224 */ /* 0x000fe400078e002e */
[----:B------:R-:W4:Y:S01]  /*90a0*/  LDL R46, [R1+0xdf4] ;  /* 0x000df400012e7983 */ /* 0x000f220000100800 */
[----:B------:R-:W-:-:S03]  /*90b0*/  @!P5 IMAD.MOV R51, RZ, RZ, -R51 ;  /* 0x000000ffff33d224 */ /* 0x000fc600078e0a33 */
[----:B-1----:R-:W4:Y:S01]  /*90c0*/  LDL R48, [R1+0xe10] ;  /* 0x000e100001307983 */ /* 0x002f220000100800 */
[----:B------:R-:W-:Y:S01]  /*90d0*/  @!P3 IMAD.MOV R47, RZ, RZ, -R47 ;  /* 0x000000ffff2fb224 */ /* 0x000fe200078e0a2f */
[----:B--2---:R-:W-:Y:S02]  /*90e0*/  ISETP.GE.AND P5, PT, R49, RZ, PT ;  /* 0x000000ff3100720c */ /* 0x004fe40003fa6270 */
[----:B------:R-:W2:Y:S01]  /*90f0*/  LDL R49, [R1+0xe14] ;  /* 0x000e140001317983 */ /* 0x000ea20000100800 */
[----:B---3--:R-:W-:Y:S01]  /*9100*/  ISETP.GE.AND P3, PT, R8, RZ, PT ;  /* 0x000000ff0800720c */ /* 0x008fe20003f66270 */
[----:B------:R-:W-:Y:S01]  /*9110*/  @!P0 IMAD.MOV R45, RZ, RZ, -R45 ;  /* 0x000000ffff2d8224 */ /* 0x000fe200078e0a2d */
[----:B------:R-:W-:Y:S01]  /*9120*/  ISETP.GE.AND P0, PT, R10, RZ, PT ;  /* 0x000000ff0a00720c */ /* 0x000fe20003f06270 */
[----:B------:R-:W-:Y:S01]  /*9130*/  @!P4 IMAD.MOV R9, RZ, RZ, -R9 ;  /* 0x000000ffff09c224 */ /* 0x000fe200078e0a09 */
[----:B------:R0:W5:Y:S09]  /*9140*/  LDL.LU R8, [R1+0xe28] ;  /* 0x000e280001087983 */ /* 0x0001720000300800 */
[----:B------:R-:W-:Y:S01]  /*9150*/  @!P3 IMAD.MOV R42, RZ, RZ, -R42 ;  /* 0x000000ffff2ab224 */ /* 0x000fe200078e0a2a */
[----:B------:R-:W-:Y:S01]  /*9160*/  ISETP.GE.AND P3, PT, R13, RZ, PT ;  /* 0x000000ff0d00720c */ /* 0x000fe20003f66270 */
[----:B------:R-:W-:Y:S01]  /*9170*/  IMAD.MOV.U32 R13, RZ, RZ, R40 ;  /* 0x000000ffff0d7224 */ /* 0x000fe200078e0028 */
[----:B------:R1:W-:Y:S01]  /*9180*/  STL [R1+0x38], R9 ;  /* 0x0000380901007387 */ /* 0x0003e20000100800 */
[----:B------:R-:W-:-:S02]  /*9190*/  @!P1 IMAD.MOV R43, RZ, RZ, -R43 ;  /* 0x000000ffff2b9224 */ /* 0x000fc400078e0a2b */
[----:B------:R-:W-:Y:S01]  /*91a0*/  @!P0 IMAD.MOV R13, RZ, RZ, -R13 ;  /* 0x000000ffff0d8224 */ /* 0x000fe200078e0a0d */
[----:B----4-:R-:W-:Y:S02]  /*91b0*/  ISETP.GE.AND P1, PT, R11, RZ, PT ;  /* 0x000000ff0b00720c */ /* 0x010fe40003f26270 */
[----:B------:R-:W-:Y:S01]  /*91c0*/  PRMT R40, RZ, 0x7610, R40 ;  /* 0x00007610ff287816 */ /* 0x000fe20000000028 */
[----:B-1----:R0:W5:Y:S01]  /*91d0*/  LDL.LU R9, [R1+0xe24] ;  /* 0x000e240001097983 */ /* 0x0021620000300800 */
[----:B------:R-:W-:Y:S01]  /*91e0*/  ISETP.GE.AND P4, PT, R46, RZ, PT ;  /* 0x000000ff2e00720c */ /* 0x000fe20003f86270 */
[----:B------:R-:W-:Y:S02]  /*91f0*/  IMAD.MOV.U32 R46, RZ, RZ, R44 ;  /* 0x000000ffff2e7224 */ /* 0x000fe400078e002c */
[----:B------:R0:W5:Y:S01]  /*9200*/  LDL.LU R10, [R1+0xe20] ;  /* 0x000e2000010a7983 */ /* 0x0001620000300800 */
[----:B------:R-:W1:Y:S01]  /*9210*/  S2R R44, SR_TID.X ;  /* 0x00000000002c7919 */ /* 0x000e620000002100 */
[----:B------:R-:W-:-:S02]  /*9220*/  @!P3 IMAD.MOV R38, RZ, RZ, -R38 ;  /* 0x000000ffff26b224 */ /* 0x000fc400078e0a26 */
[----:B------:R0:W5:Y:S04]  /*9230*/  LDL.LU R11, [R1+0xe1c] ;  /* 0x000e1c00010b7983 */ /* 0x0001680000300800 */
[----:B------:R3:W-:Y:S04]  /*9240*/  STL [R1+0x64], R13 ;  /* 0x0000640d01007387 */ /* 0x0007e80000100800 */
[----:B---3--:R0:W5:Y:S04]  /*9250*/  LDL.LU R13, [R1+0xe18] ;  /* 0x000e1800010d7983 */ /* 0x0081680000300800 */
[----:B------:R3:W-:Y:S04]  /*9260*/  STL [R1+0x60], R38 ;  /* 0x0000602601007387 */ /* 0x0007e80000100800 */
[----:B------:R0:W-:Y:S01]  /*9270*/  STL.S16 [R1+0xa4c], R40 ;  /* 0x000a4c2801007387 */ /* 0x0001e20000100600 */
[----:B------:R-:W-:Y:S01]  /*9280*/  @!P5 IMAD.MOV R46, RZ, RZ, -R46 ;  /* 0x000000ffff2ed224 */ /* 0x000fe200078e0a2e */
[----:B------:R-:W-:Y:S01]  /*9290*/  USHF.L.U32 UR4, UR12, 0x15, URZ ;  /* 0x000000150c047899 */ /* 0x000fe200080006ff */
[----:B------:R-:W-:-:S02]  /*92a0*/  PLOP3.LUT P0, PT, PT, PT, UP1, 0x80, 0x8 ;  /* 0x000000000008781c */ /* 0x000fc40003f0f018 */
[C---:B-1----:R-:W-:Y:S02]  /*92b0*/  LOP3.LUT P5, RZ, R44.reuse, 0x7f, RZ, 0xc0, !PT ;  /* 0x0000007f2cff7812 */ /* 0x042fe400078ac0ff */
[----:B------:R-:W-:Y:S01]  /*92c0*/  LOP3.LUT R44, R44, 0x3f, RZ, 0xc0, !PT ;  /* 0x0000003f2c2c7812 */ /* 0x000fe200078ec0ff */
[----:B------:R-:W-:Y:S01]  /*92d0*/  ULOP3.LUT UR4, UR4, 0x600000, URZ, 0xc0, !UPT ;  /* 0x0060000004047892 */ /* 0x000fe2000f8ec0ff */
[----:B------:R-:W-:Y:S01]  /*92e0*/  @!P1 IMAD.MOV R39, RZ, RZ, -R39 ;  /* 0x000000ffff279224 */ /* 0x000fe200078e0a27 */
[----:B------:R-:W-:Y:S01]  /*92f0*/  ISETP.NE.AND P6, PT, RZ, UR16, PT ;  /* 0x00000010ff007c0c */ /* 0x000fe2000bfc5270 */
[----:B------:R-:W-:Y:S01]  /*9300*/  @!P4 IMAD.MOV R41, RZ, RZ, -R41 ;  /* 0x000000ffff29c224 */ /* 0x000fe200078e0a29 */
[----:B------:R-:W-:Y:S02]  /*9310*/  ISETP.LT.AND P0, PT, R44, UR15, P0 ;  /* 0x0000000f2c007c0c */ /* 0x000fe40008701270 */
[----:B------:R-:W-:Y:S02]  /*9320*/  ISETP.GE.AND P1, PT, R48, RZ, PT ;  /* 0x000000ff3000720c */ /* 0x000fe40003f26270 */
[----:B---3--:R-:W-:Y:S01]  /*9330*/  LOP3.LUT R38, RZ, UR16, RZ, 0x33, !PT ;  /* 0x00000010ff267c12 */ /* 0x008fe2000f8e33ff */
[----:B------:R-:W1:Y:S01]  /*9340*/  LDCU.64 UR24, c[0x0][0x358] ;  /* 0x00006b00ff1877ac */ /* 0x000e620008000a00 */
[----:B------:R-:W-:-:S02]  /*9350*/  UIADD3 UR14, UPT, UPT, UR10, 0x24000, URZ ;  /* 0x000240000a0e7890 */ /* 0x000fc4000fffe0ff */
[----:B------:R-:W-:Y:S01]  /*9360*/  UIADD3 UR11, UPT, UPT, UR9, UR4, URZ ;  /* 0x00000004090b7290 */ /* 0x000fe2000fffe0ff */
[----:B------:R-:W-:Y:S01]  /*9370*/  UMOV UR8, 0x1 ;  /* 0x0000000100087882 */ /* 0x000fe20000000000 */
[----:B--2---:R-:W-:Y:S01]  /*9380*/  ISETP.GE.AND P3, PT, R49, RZ, PT ;  /* 0x000000ff3100720c */ /* 0x004fe20003f66270 */
[----:B01----:R-:W-:-:S12]  /*9390*/  BRA.U UP0, `(.L_x_5) ;  /* 0x0000000100187547 */ /* 0x003fd8000b800000 */
[----:B------:R-:W-:Y:S01]  /*93a0*/  ELECT P4, URZ, PT ;  /* 0x0000000000ff782f */ /* 0x000fe20003880000 */
[----:B------:R-:W-:Y:S01]  /*93b0*/  IMAD.MOV.U32 R40, RZ, RZ, 0x1 ;  /* 0x00000001ff287424 */ /* 0x000fe200078e00ff */
[----:B------:R-:W-:Y:S01]  /*93c0*/  UMOV UR4, 0x40 ;  /* 0x0000004000047882 */ /* 0x000fe20000000000 */
[----:B------:R-:W-:Y:S01]  /*93d0*/  UVIRTCOUNT.DEALLOC.SMPOOL 0x80 ;  /* 0x000000800000784c */ /* 0x000fe20000000000 */
[----:B------:R-:W-:-:S09]  /*93e0*/  ULEA UR4, UR5, UR4, 0x18 ;  /* 0x0000000405047291 */ /* 0x000fd2000f8ec0ff */
[----:B------:R0:W-:Y:S03]  /*93f0*/  @P4 STS.U8 [UR4], R40 ;  /* 0x00000028ff004988 */ /* 0x0001e60008000004 */
.L_x_5:
[----:B------:R1:W-:Y:S01]  /*9400*/  STL [R1+0x5c], R36 ;  /* 0x00005c2401007387 */ /* 0x0003e20000100800 */
[----:B------:R-:W-:Y:S03]  /*9410*/  STTM.x64 tmem[UR11], RZ ;  /* 0x000000ff000079ed */ /* 0x000fe6000834000b */
[----:B0-----:R-:W2:Y:S01]  /*9420*/  LDL R40, [R1+0x5c] ;  /* 0x00005c0001287983 */ /* 0x001ea20000100800 */
[----:B------:R-:W-:Y:S01]  /*9430*/  VOTEU.ALL UP2, P5 ;  /* 0x0000000000ff7886 */ /* 0x000fe20002840000 */
[----:B------:R-:W-:Y:S01]  /*9440*/  VOTEU.ALL UP3, P5 ;  /* 0x0000000000ff7886 */ /* 0x000fe20002860000 */
[C---:B------:R-:W-:Y:S01]  /*9450*/  SEL R77, R38.reuse, R77, !P6 ;  /* 0x0000004d264d7207 */ /* 0x040fe20007000000 */
[----:B------:R-:W3:Y:S01]  /*9460*/  LDL R48, [R1+0xd8c] ;  /* 0x000d8c0001307983 */ /* 0x000ee20000100800 */
[----:B------:R-:W-:Y:S01]  /*9470*/  @!P1 IMAD.MOV R37, RZ, RZ, -R37 ;  /* 0x000000ffff259224 */ /* 0x000fe200078e0a25 */
[C---:B------:R-:W-:Y:S01]  /*9480*/  SEL R74, R38.reuse, R74, !P6 ;  /* 0x0000004a264a7207 */ /* 0x040fe20007000000 */
[----:B------:R-:W0:Y:S01]  /*9490*/  LDCU UR16, c[0x0][0x3b0] ;  /* 0x00007600ff1077ac */ /* 0x000e220008000800 */
[----:B------:R-:W4:Y:S01]  /*94a0*/  LDL R49, [R1+0xd6c] ;  /* 0x000d6c0001317983 */ /* 0x000f220000100800 */
[----:B------:R-:W-:-:S02]  /*94b0*/  SEL R71, R38, R71, !P6 ;  /* 0x0000004726477207 */ /* 0x000fc40007000000 */
[----:B------:R-:W-:Y:S01]  /*94c0*/  ISETP.GT.U32.AND P4, PT, R5, R12, PT ;  /* 0x0000000c0500720c */ /* 0x000fe20003f84070 */
[----:B-1----:R-:W3:Y:S01]  /*94d0*/  LDL R36, [R1+0xdd8] ;  /* 0x000dd80001247983 */ /* 0x002ee20000100800 */
[----:B------:R-:W-:Y:S01]  /*94e0*/  SEL R68, R38, R68, !P6 ;  /* 0x0000004426447207 */ /* 0x000fe20007000000 */
[----:B------:R-:W1:Y:S02]  /*94f0*/  LDCU UR17, c[0x0][0x3b0] ;  /* 0x00007600ff1177ac */ /* 0x000e640008000800 */
[----:B------:R-:W3:Y:S04]  /*9500*/  LDL R44, [R1+0x1dc] ;  /* 0x0001dc00012c7983 */ /* 0x000ee80000100800 */
[----:B------:R-:W-:Y:S04]  /*9510*/  STL [R1+0x1000], R19 ;  /* 0x0010001301007387 */ /* 0x000fe80000100800 */
[----:B------:R0:W-:Y:S04]  /*9520*/  STL [R1+0xffc], R50 ;  /* 0x000ffc3201007387 */ /* 0x0001e80000100800 */
[----:B0-----:R-:W3:Y:S04]  /*9530*/  LDL R50, [R1+0xa4c] ;  /* 0x000a4c0001327983 */ /* 0x001ee80000100800 */
[----:B------:R-:W-:Y:S04]  /*9540*/  STL [R1+0xff8], R47 ;  /* 0x000ff82f01007387 */ /* 0x000fe80000100800 */
[----:B------:R-:W-:Y:S04]  /*9550*/  STL [R1+0xff4], R16 ;  /* 0x000ff41001007387 */ /* 0x000fe80000100800 */
[----:B------:R-:W-:Y:S04]  /*9560*/  STL [R1+0xff0], R45 ;  /* 0x000ff02d01007387 */ /* 0x000fe80000100800 */
[----:B------:R-:W-:Y:S04]  /*9570*/  STL [R1+0xfec], R17 ;  /* 0x000fec1101007387 */ /* 0x000fe80000100800 */
[----:B-----5:R-:W-:Y:S04]  /*9580*/  STL [R1+0xfe8], R91 ;  /* 0x000fe85b01007387 */ /* 0x020fe80000100800 */
[----:B------:R-:W-:Y:S04]  /*9590*/  STL [R1+0xfe4], R43 ;  /* 0x000fe42b01007387 */ /* 0x000fe80000100800 */
        /* <DEDUP_REMOVED lines=28> */
[----:B------:R-:W-:Y:S01]  /*9760*/  STL [R1+0xf90], R42 ;  /* 0x000f902a01007387 */ /* 0x000fe20000100800 */
[----:B------:R-:W-:Y:S03]  /*9770*/  STTM.x64 tmem[UR11+0x40], RZ ;  /* 0x000040ff000079ed */ /* 0x000fe6000834000b */
[----:B------:R-:W-:Y:S01]  /*9780*/  STL [R1+0xec8], R90 ;  /* 0x000ec85a01007387 */ /* 0x000fe20000100800 */
[----:B------:R-:W-:Y:S03]  /*9790*/  STTM.x64 tmem[UR11+0x80], RZ ;  /* 0x000080ff000079ed */ /* 0x000fe6000834000b */
[----:B------:R-:W-:Y:S01]  /*97a0*/  STL [R1+0xed8], R90 ;  /* 0x000ed85a01007387 */ /* 0x000fe20000100800 */
[----:B------:R-:W-:Y:S03]  /*97b0*/  STTM.x64 tmem[UR11+0xc0], RZ ;  /* 0x0000c0ff000079ed */ /* 0x000fe6000834000b */
[----:B------:R0:W-:Y:S01]  /*97c0*/  STL [R1+0xf2c], R90 ;  /* 0x000f2c5a01007387 */ /* 0x0001e20000100800 */
[----:B------:R-:W0:Y:S03]  /*97d0*/  FENCE.VIEW.ASYNC.T ;  /* 0x00000000000073c6 */ /* 0x000e260000000200 */
        /* <DEDUP_REMOVED lines=9> */
[----:B------:R-:W-:-:S04]  /*9870*/  @!UP2 UIADD3 UR4, UPT, UPT, -UR8, 0x100000, URZ ;  /* 0x001000000804a890 */ /* 0x000fc8000fffe1ff */
[----:B------:R-:W-:Y:S02]  /*9880*/  @!UP2 USHF.L.U32 UR5, UR4, 0xb, URZ ;  /* 0x0000000b0405a899 */ /* 0x000fe400080006ff */
[----:B------:R-:W-:Y:S01]  /*9890*/  @!UP2 USHF.L.U32 UR4, UR4, 0x1, URZ ;  /* 0x000000010404a899 */ /* 0x000fe200080006ff */
[----:B0-----:R-:W-:Y:S06]  /*98a0*/  BAR.SYNC.DEFER_BLOCKING 0x0 ;  /* 0x0000000000007b1d */ /* 0x001fec0000010000 */
[----:B------:R-:W-:Y:S04]  /*98b0*/  STL [R1+0xeb0], R0 ;  /* 0x000eb00001007387 */ /* 0x000fe80000100800 */
[----:B------:R-:W-:Y:S04]  /*98c0*/  STL [R1+0xfa4], R0 ;  /* 0x000fa40001007387 */ /* 0x000fe80000100800 */
[----:B------:R-:W-:Y:S04]  /*98d0*/  STL [R1+0xfb8], R0 ;  /* 0x000fb80001007387 */ /* 0x000fe80000100800 */
[----:B------:R-:W-:Y:S04]  /*98e0*/  STL [R1+0xfc4], R0 ;  /* 0x000fc40001007387 */ /* 0x000fe80000100800 */
[----:B------:R-:W-:Y:S04]  /*98f0*/  STL [R1+0xeac], R6 ;  /* 0x000eac0601007387 */ /* 0x000fe80000100800 */
[----:B------:R-:W0:Y:S02]  /*9900*/  FENCE.VIEW.ASYNC.S ;  /* 0x00000000000073c6 */ /* 0x000e240000000000 */
[----:B0-----:R0:W0:Y:S02]  /*9910*/  @!UP3 SYNCS.EXCH.64 URZ, [UR14], UR4 ;  /* 0x000000040effb5b2 */ /* 0x0010240008000100 */
[----:B------:R-:W-:Y:S04]  /*9920*/  STL [R1+0xebc], R6 ;  /* 0x000ebc0601007387 */ /* 0x000fe80000100800 */
[----:B------:R-:W-:Y:S04]  /*9930*/  STL [R1+0xf3c], R6 ;  /* 0x000f3c0601007387 */ /* 0x000fe80000100800 */
[----:B------:R-:W-:Y:S01]  /*9940*/  STL [R1+0xfac], R6 ;  /* 0x000fac0601007387 */ /* 0x000fe20000100800 */
[----:B------:R-:W-:-:S02]  /*9950*/  IMAD.MOV.U32 R90, RZ, RZ, R34 ;  /* 0x000000ffff5a7224 */ /* 0x000fc400078e0022 */
[----:B------:R-:W-:Y:S01]  /*9960*/  IMAD R77, R77, UR13, RZ ;  /* 0x0000000d4d4d7c24 */ /* 0x000fe2000f8e02ff */
[----:B------:R-:W-:Y:S01]  /*9970*/  STL [R1+0xfbc], R6 ;  /* 0x000fbc0601007387 */ /* 0x000fe20000100800 */
[----:B--2---:R-:W-:-:S03]  /*9980*/  @!P3 IMAD.MOV R40, RZ, RZ, -R40 ;  /* 0x000000ffff28b224 */ /* 0x004fc600078e0a28 */
[----:B------:R-:W-:Y:S01]  /*9990*/  STL [R1+0xfc8], R6 ;  /* 0x000fc80601007387 */ /* 0x000fe20000100800 */
[----:B----4-:R-:W-:-:S03]  /*99a0*/  ISETP.GE.AND P1, PT, R49, RZ, PT ;  /* 0x000000ff3100720c */ /* 0x010fc60003f26270 */
[----:B------:R2:W-:Y:S01]  /*99b0*/  @!P3 STL [R1+0x5c], R40 ;  /* 0x00005c280100b387 */ /* 0x0005e20000100800 */
[----:B---3--:R-:W-:Y:S01]  /*99c0*/  ISETP.GE.AND P3, PT, R48, RZ, PT ;  /* 0x000000ff3000720c */ /* 0x008fe20003f66270 */
[----:B------:R-:W-:Y:S02]  /*99d0*/  IMAD R74, R74, UR13, RZ ;  /* 0x0000000d4a4a7c24 */ /* 0x000fe4000f8e02ff */
[----:B------:R-:W-:Y:S02]  /*99e0*/  IMAD R71, R71, UR13, RZ ;  /* 0x0000000d47477c24 */ /* 0x000fe4000f8e02ff */
[----:B------:R-:W-:Y:S02]  /*99f0*/  IMAD R68, R68, UR13, RZ ;  /* 0x0000000d44447c24 */ /* 0x000fe4000f8e02ff */
[----:B------:R-:W-:Y:S01]  /*9a00*/  @!P4 IMAD.IADD R12, R12, 0x1, -R5 ;  /* 0x000000010c0cc824 */ /* 0x000fe200078e0a05 */
[----:B------:R-:W-:Y:S01]  /*9a10*/  PRMT R19, RZ, 0x7610, R19 ;  /* 0x00007610ff137816 */ /* 0x000fe20000000013 */
[----:B--2---:R-:W2:Y:S01]  /*9a20*/  LDL R40, [R1+0xd5c] ;  /* 0x000d5c0001287983 */ /* 0x004ea20000100800 */
[----:B------:R-:W-:Y:S01]  /*9a30*/  PRMT R16, RZ, 0x7610, R16 ;  /* 0x00007610ff107816 */ /* 0x000fe20000000010 */
[----:B0-----:R-:W0:Y:S02]  /*9a40*/  LDCU UR4, c[0x0][0x3b0] ;  /* 0x00007600ff0477ac */ /* 0x001e240008000800 */
[----:B------:R-:W-:Y:S01]  /*9a50*/  @!P3 IMAD.MOV R90, RZ, RZ, -R90 ;  /* 0x000000ffff5ab224 */ /* 0x000fe200078e0a5a */
[C---:B------:R-:W-:Y:S01]  /*9a60*/  LEA R39, P3, R77.reuse, R4, 0x1 ;  /* 0x000000044d277211 */ /* 0x040fe200078608ff */
[----:B------:R-:W3:Y:S03]  /*9a70*/  LDCU UR5, c[0x0][0x3b0] ;  /* 0x00007600ff0577ac */ /* 0x000ee60008000800 */
[----:B------:R-:W-:Y:S01]  /*9a80*/  LEA.HI.X.SX32 R48, R77, R3, 0x1, P3 ;  /* 0x000000034d307211 */ /* 0x000fe200018f0eff */
[----:B------:R-:W-:Y:S04]  /*9a90*/  STL [R1+0xf30], R90 ;  /* 0x000f305a01007387 */ /* 0x000fe80000100800 */
[----:B------:R-:W-:Y:S01]  /*9aa0*/  STL [R1+0xd0], R39 ;  /* 0x0000d02701007387 */ /* 0x000fe20000100800 */
[----:B------:R-:W-:-:S03]  /*9ab0*/  @P0 IMAD.MOV.U32 R49, RZ, RZ, R48 ;  /* 0x000000ffff310224 */ /* 0x000fc600078e0030 */
[----:B------:R4:W-:Y:S02]  /*9ac0*/  STL [R1+0xcc], R48 ;  /* 0x0000cc3001007387 */ /* 0x0009e40000100800 */
[----:B----4-:R-:W-:Y:S01]  /*9ad0*/  @P0 IMAD.MOV.U32 R48, RZ, RZ, R39 ;  /* 0x000000ffff300224 */ /* 0x010fe200078e0027 */
[----:B------:R-:W-:Y:S06]  /*9ae0*/  BAR.SYNC.DEFER_BLOCKING 0x0 ;  /* 0x0000000000007b1d */ /* 0x000fec0000010000 */
[----:B------:R4:W3:Y:S01]  /*9af0*/  @P0 LDG.E.U16 R50, desc[UR24][R48.64] ;  /* 0x0000001830320981 */ /* 0x0008e2000c1e1500 */
[----:B------:R-:W-:Y:S01]  /*9b00*/  @!P1 IMAD.MOV R35, RZ, RZ, -R35 ;  /* 0x000000ffff239224 */ /* 0x000fe200078e0a23 */
[----:B------:R-:W-:-:S02]  /*9b10*/  ISETP.GT.U32.AND P1, PT, R5, R44, PT ;  /* 0x0000002c0500720c */ /* 0x000fc40003f24070 */
[----:B------:R-:W-:-:S11]  /*9b20*/  ISETP.GT.U32.AND P3, PT, R5, R13, PT ;  /* 0x0000000d0500720c */ /* 0x000fd60003f64070 */
[----:B------:R-:W-:-:S05]  /*9b30*/  @!P1 IMAD.IADD R44, R44, 0x1, -R5 ;  /* 0x000000012c2c9824 */ /* 0x000fca00078e0a05 */
[----:B------:R0:W-:Y:S01]  /*9b40*/  @!P1 STL [R1+0x1dc], R44 ;  /* 0x0001dc2c01009387 */ /* 0x0001e20000100800 */
[----:B------:R-:W-:Y:S02]  /*9b50*/  IMAD.MOV.U32 R77, RZ, RZ, R33 ;  /* 0x000000ffff4d7224 */ /* 0x000fe400078e0021 */
[----:B------:R-:W-:Y:S01]  /*9b60*/  @!P3 IMAD.IADD R13, R13, 0x1, -R5 ;  /* 0x000000010d0db824 */ /* 0x000fe200078e0a05 */
[C---:B----4-:R-:W-:Y:S01]  /*9b70*/  LEA R48, P3, R74.reuse, R4, 0x1 ;  /* 0x000000044a307211 */ /* 0x050fe200078608ff */
[----:B0-----:R-:W4:Y:S03]  /*9b80*/  LDL R44, [R1+0xdbc] ;  /* 0x000dbc00012c7983 */ /* 0x001f260000100800 */
[----:B------:R-:W-:Y:S02]  /*9b90*/  LEA.HI.X.SX32 R49, R74, R3, 0x1, P3 ;  /* 0x000000034a317211 */ /* 0x000fe400018f0eff */
[----:B------:R-:W-:-:S02]  /*9ba0*/  ISETP.GE.AND P4, PT, R36, RZ, PT ;  /* 0x000000ff2400720c */ /* 0x000fc40003f86270 */
[CC--:B------:R-:W-:Y:S01]  /*9bb0*/  LEA R36, P3, R68.reuse, R4.reuse, 0x1 ;  /* 0x0000000444247211 */ /* 0x0c0fe200078608ff */
[----:B------:R0:W4:Y:S01]  /*9bc0*/  @P0 LDG.E.U16 R19, desc[UR24][R48.64] ;  /* 0x0000001830130981 */ /* 0x000122000c1e1500 */
[----:B------:R-:W-:Y:S02]  /*9bd0*/  PRMT R90, RZ, 0x7610, R90 ;  /* 0x00007610ff5a7816 */ /* 0x000fe4000000005a */
[----:B------:R-:W-:Y:S02]  /*9be0*/  LEA.HI.X.SX32 R39, R68, R3, 0x1, P3 ;  /* 0x0000000344277211 */ /* 0x000fe400018f0eff */
[----:B--2---:R-:W-:Y:S02]  /*9bf0*/  ISETP.GE.AND P1, PT, R40, RZ, PT ;  /* 0x000000ff2800720c */ /* 0x004fe40003f26270 */
[----:B------:R-:W2:Y:S11]  /*9c00*/  LDL R40, [R1+0xdcc] ;  /* 0x000dcc0001287983 */ /* 0x000eb60000100800 */
[----:B------:R-:W-:Y:S01]  /*9c10*/  @!P1 IMAD.MOV R77, RZ, RZ, -R77 ;  /* 0x000000ffff4d9224 */ /* 0x000fe200078e0a4d */
[----:B------:R-:W-:-:S04]  /*9c20*/  LEA R91, P1, R71, R4, 0x1 ;  /* 0x00000004475b7211 */ /* 0x000fc800078208ff */
[----:B------:R-:W-:Y:S04]  /*9c30*/  STL [R1+0xf34], R77 ;  /* 0x000f344d01007387 */ /* 0x000fe80000100800 */
[----:B------:R-:W-:Y:S04]  /*9c40*/  STL [R1+0xfb4], R77 ;  /* 0x000fb44d01007387 */ /* 0x000fe80000100800 */
[----:B------:R-:W-:Y:S04]  /*9c50*/  STL [R1+0xf0], R48 ;  /* 0x0000f03001007387 */ /* 0x000fe80000100800 */
[----:B------:R-:W-:Y:S04]  /*9c60*/  STL [R1+0xfcc], R77 ;  /* 0x000fcc4d01007387 */ /* 0x000fe80000100800 */
[----:B------:R-:W-:Y:S04]  /*9c70*/  STL [R1+0xec0], R74 ;  /* 0x000ec04a01007387 */ /* 0x000fe80000100800 */
[----:B------:R-:W-:Y:S04]  /*9c80*/  STL [R1+0x110], R91 ;  /* 0x0001105b01007387 */ /* 0x000fe80000100800 */
[----:B------:R-:W-:Y:S04]  /*9c90*/  STL [R1+0xed0], R74 ;  /* 0x000ed04a01007387 */ /* 0x000fe80000100800 */
[----:B---3--:R3:W-:Y:S04]  /*9ca0*/  @P0 STL [R1+0xa4c], R50 ;  /* 0x000a4c3201000387 */ /* 0x0087e80000100800 */
[----:B------:R-:W-:Y:S04]  /*9cb0*/  STL [R1+0xec], R49 ;  /* 0x0000ec3101007387 */ /* 0x000fe80000100800 */
[----:B------:R-:W-:Y:S01]  /*9cc0*/  STL [R1+0xedc], R74 ;  /* 0x000edc4a01007387 */ /* 0x000fe20000100800 */
[----:B---3--:R-:W-:-:S03]  /*9cd0*/  LEA.HI.X.SX32 R50, R71, R3, 0x1, P1 ;  /* 0x0000000347327211 */ /* 0x008fc600008f0eff */
[----:B------:R-:W-:Y:S04]  /*9ce0*/  STL [R1+0xef0], R74 ;  /* 0x000ef04a01007387 */ /* 0x000fe80000100800 */
[----:B------:R-:W-:Y:S04]  /*9cf0*/  STL [R1+0xf00], R74 ;  /* 0x000f004a01007387 */ /* 0x000fe80000100800 */
[----:B------:R-:W-:Y:S04]  /*9d00*/  STL [R1+0xf0c], R74 ;  /* 0x000f0c4a01007387 */ /* 0x000fe80000100800 */
[----:B------:R-:W-:Y:S04]  /*9d10*/  STL [R1+0xed4], R71 ;  /* 0x000ed44701007387 */ /* 0x000fe80000100800 */
[----:B------:R3:W-:Y:S04]  /*9d20*/  STL [R1+0xee8], R71 ;  /* 0x000ee84701007387 */ /* 0x0007e80000100800 */
[----:B------:R-:W-:Y:S04]  /*9d30*/  STL [R1+0x130], R36 ;  /* 0x0001302401007387 */ /* 0x000fe80000100800 */
[----:B------:R-:W-:Y:S04]  /*9d40*/  STL [R1+0x10c], R50 ;  /* 0x00010c3201007387 */ /* 0x000fe80000100800 */
[----:B---3--:R-:W3:Y:S01]  /*9d50*/  LDL.LU R71, [R1+0x1e4] ;  /* 0x0001e40001477983 */ /* 0x008ee20000300800 */
[----:B0-----:R-:W-:-:S02]  /*9d60*/  @P0 IMAD.MOV.U32 R48, RZ, RZ, R91 ;  /* 0x000000ffff300224 */ /* 0x001fc400078e005b */
[----:B------:R-:W-:-:S05]  /*9d70*/  @P0 IMAD.MOV.U32 R49, RZ, RZ, R50 ;  /* 0x000000ffff310224 */ /* 0x000fca00078e0032 */
[----:B------:R0:W2:Y:S02]  /*9d80*/  @P0 LDG.E.U16 R90, desc[UR24][R48.64] ;  /* 0x00000018305a0981 */ /* 0x0000a4000c1e1500 */
[----:B0-----:R-:W-:Y:S02]  /*9d90*/  @P0 IMAD.MOV.U32 R48, RZ, RZ, R36 ;  /* 0x000000ffff300224 */ /* 0x001fe400078e0024 */
[----:B------:R-:W-:-:S05]  /*9da0*/  @P0 IMAD.MOV.U32 R49, RZ, RZ, R39 ;  /* 0x000000ffff310224 */ /* 0x000fca00078e0027 */
[----:B------:R0:W2:Y:S01]  /*9db0*/  @P0 LDG.E.U16 R16, desc[UR24][R48.64] ;  /* 0x0000001830100981 */ /* 0x0000a2000c1e1500 */
[C---:B------:R-:W-:Y:S01]  /*9dc0*/  ISETP.GT.U32.AND P3, PT, R5.reuse, R11, PT ;  /* 0x0000000b0500720c */ /* 0x040fe20003f64070 */
[----:B------:R-:W-:Y:S01]  /*9dd0*/  @!P4 IMAD.MOV R32, RZ, RZ, -R32 ;  /* 0x000000ffff20c224 */ /* 0x000fe200078e0a20 */
[----:B------:R-:W-:Y:S02]  /*9de0*/  ISETP.GT.U32.AND P4, PT, R5, R13, PT ;  /* 0x0000000d0500720c */ /* 0x000fe40003f84070 */
[C---:B------:R-:W-:Y:S01]  /*9df0*/  SEL R65, R38.reuse, R65, !P6 ;  /* 0x0000004126417207 */ /* 0x040fe20007000000 */
[----:B----4-:R4:W-:Y:S01]  /*9e00*/  STL [R1+0xa48], R19 ;  /* 0x000a481301007387 */ /* 0x0109e20000100800 */
[----:B------:R-:W-:Y:S01]  /*9e10*/  SEL R62, R38, R62, !P6 ;  /* 0x0000003e263e7207 */ /* 0x000fe20007000000 */
[----:B------:R-:W-:Y:S02]  /*9e20*/  IMAD.MOV.U32 R68, RZ, RZ, R31 ;  /* 0x000000ffff447224 */ /* 0x000fe400078e001f */
[----:B------:R-:W-:-:S02]  /*9e30*/  IMAD R65, R65, UR13, RZ ;  /* 0x0000000d41417c24 */ /* 0x000fc4000f8e02ff */
[----:B------:R-:W-:Y:S01]  /*9e40*/  IMAD R62, R62, UR13, RZ ;  /* 0x0000000d3e3e7c24 */ /* 0x000fe2000f8e02ff */
[----:B----4-:R-:W4:Y:S01]  /*9e50*/  LDL.LU R19, [R1+0x1000] ;  /* 0x0010000001137983 */ /* 0x010f220000300800 */
[----:B------:R-:W-:-:S03]  /*9e60*/  @!P3 IMAD.IADD R11, R11, 0x1, -R5 ;  /* 0x000000010b0bb824 */ /* 0x000fc600078e0a05 */
[----:B------:R1:W-:Y:S01]  /*9e70*/  STL [R1+0x12c], R39 ;  /* 0x00012c2701007387 */ /* 0x0003e20000100800 */
[----:B0-----:R-:W-:-:S03]  /*9e80*/  LEA R48, P3, R65, R4, 0x1 ;  /* 0x0000000441307211 */ /* 0x001fc600078608ff */
[----:B------:R-:W4:Y:S01]  /*9e90*/  LDL.LU R50, [R1+0xffc] ;  /* 0x000ffc0001327983 */ /* 0x000f220000300800 */
[----:B------:R-:W-:Y:S01]  /*9ea0*/  @!P4 IMAD.IADD R13, R13, 0x1, -R5 ;  /* 0x000000010d0dc824 */ /* 0x000fe200078e0a05 */
[----:B------:R-:W-:Y:S02]  /*9eb0*/  ISETP.GE.AND P4, PT, R44, RZ, PT ;  /* 0x000000ff2c00720c */ /* 0x000fe40003f86270 */
[----:B------:R-:W-:Y:S02]  /*9ec0*/  LEA.HI.X.SX32 R49, R65, R3, 0x1, P3 ;  /* 0x0000000341317211 */ /* 0x000fe400018f0eff */
[----:B------:R-:W-:Y:S02]  /*9ed0*/  SEL R59, R38, R59, !P6 ;  /* 0x0000003b263b7207 */ /* 0x000fe40007000000 */
[----:B------:R-:W-:-:S03]  /*9ee0*/  PRMT R47, RZ, 0x7610, R47 ;  /* 0x00007610ff2f7816 */ /* 0x000fc6000000002f */
[----:B------:R-:W-:Y:S01]  /*9ef0*/  IMAD R59, R59, UR13, RZ ;  /* 0x0000000d3b3b7c24 */ /* 0x000fe2000f8e02ff */
[----:B------:R-:W-:Y:S02]  /*9f00*/  PRMT R86, RZ, 0x7610, R86 ;  /* 0x00007610ff567816 */ /* 0x000fe40000000056 */
[----:B------:R0:W4:Y:S02]  /*9f10*/  @P0 LDG.E.U16 R47, desc[UR24][R48.64] ;  /* 0x00000018302f0981 */ /* 0x000124000c1e1500 */
[----:B------:R-:W-:-:S04]  /*9f20*/  LEA R36, P3, R59, R4, 0x1 ;  /* 0x000000043b247211 */ /* 0x000fc800078608ff */
[----:B-1----:R-:W-:Y:S02]  /*9f30*/  LEA.HI.X.SX32 R39, R59, R3, 0x1, P3 ;  /* 0x000000033b277211 */ /* 0x002fe400018f0eff */
[----:B------:R-:W-:Y:S02]  /*9f40*/  PRMT R34, RZ, 0x7610, R34 ;  /* 0x00007610ff227816 */ /* 0x000fe40000000022 */
[----:B---3--:R-:W-:-:S13]  /*9f50*/  ISETP.GT.U32.AND P1, PT, R5, R71, PT ;  /* 0x000000470500720c */ /* 0x008fda0003f24070 */
[----:B------:R-:W-:Y:S01]  /*9f60*/  @!P1 IMAD.IADD R71, R71, 0x1, -R5 ;  /* 0x0000000147479824 */ /* 0x000fe200078e0a05 */
[----:B--2---:R-:W-:Y:S01]  /*9f70*/  ISETP.GE.AND P1, PT, R40, RZ, PT ;  /* 0x000000ff2800720c */ /* 0x004fe20003f26270 */
[----:B------:R1:W-:Y:S04]  /*9f80*/  STL [R1+0xa44], R90 ;  /* 0x000a445a01007387 */ /* 0x0003e80000100800 */
[----:B-1----:R-:W2:Y:S08]  /*9f90*/  LDL.LU R90, [R1+0x1f0] ;  /* 0x0001f000015a7983 */ /* 0x002eb00000300800 */
[----:B------:R-:W-:Y:S01]  /*9fa0*/  @!P1 IMAD.MOV R68, RZ, RZ, -R68 ;  /* 0x000000ffff449224 */ /* 0x000fe200078e0a44 */
[----:B------:R-:W3:Y:S01]  /*9fb0*/  LDL R40, [R1+0xd98] ;  /* 0x000d980001287983 */ /* 0x000ee20000100800 */
[----:B------:R-:W-:-:S03]  /*9fc0*/  LEA R91, P1, R62, R4, 0x1 ;  /* 0x000000043e5b7211 */ /* 0x000fc600078208ff */
[----:B------:R-:W3:Y:S04]  /*9fd0*/  LDL R44, [R1+0xd7c] ;  /* 0x000d7c00012c7983 */ /* 0x000ee80000100800 */
[----:B------:R-:W-:Y:S04]  /*9fe0*/  STL [R1+0xf38], R68 ;  /* 0x000f384401007387 */ /* 0x000fe80000100800 */
[----:B------:R0:W-:Y:S04]  /*9ff0*/  STL [R1+0x150], R48 ;  /* 0x0001503001007387 */ /* 0x0001e80000100800 */
[----:B------:R-:W-:Y:S04]  /*a000*/  STL [R1+0xee0], R65 ;  /* 0x000ee04101007387 */ /* 0x000fe80000100800 */
[----:B------:R-:W-:Y:S04]  /*a010*/  STL [R1+0x170], R91 ;  /* 0x0001705b01007387 */ /* 0x000fe80000100800 */
[----:B------:R-:W-:Y:S04]  /*a020*/  STL [R1+0x14c], R49 ;  /* 0x00014c3101007387 */ /* 0x000fe80000100800 */
[----:B------:R1:W-:Y:S01]  /*a030*/  STL [R1+0xa40], R16 ;  /* 0x000a401001007387 */ /* 0x0003e20000100800 */
[----:B0-----:R-:W-:Y:S01]  /*a040*/  @P0 IMAD.MOV.U32 R48, RZ, RZ, R91 ;  /* 0x000000ffff300224 */ /* 0x001fe200078e005b */
[----:B-1----:R-:W-:-:S05]  /*a050*/  LEA.HI.X.SX32 R16, R62, R3, 0x1, P1 ;  /* 0x000000033e107211 */ /* 0x002fca00008f0eff */
[----:B------:R-:W-:-:S05]  /*a060*/  @P0 IMAD.MOV.U32 R49, RZ, RZ, R16 ;  /* 0x000000ffff310224 */ /* 0x000fca00078e0010 */
[----:B------:R0:W3:Y:S02]  /*a070*/  @P0 LDG.E.U16 R86, desc[UR24][R48.64] ;  /* 0x0000001830560981 */ /* 0x0000e4000c1e1500 */
[----:B0-----:R-:W-:Y:S02]  /*a080*/  @P0 IMAD.MOV.U32 R48, RZ, RZ, R36 ;  /* 0x000000ffff300224 */ /* 0x001fe400078e0024 */
[----:B------:R-:W-:-:S05]  /*a090*/  @P0 IMAD.MOV.U32 R49, RZ, RZ, R39 ;  /* 0x000000ffff310224 */ /* 0x000fca00078e0027 */
[----:B------:R0:W3:Y:S01]  /*a0a0*/  @P0 LDG.E.U16 R34, desc[UR24][R48.64] ;  /* 0x0000001830220981 */ /* 0x0000e2000c1e1500 */
[C---:B------:R-:W-:Y:S01]  /*a0b0*/  ISETP.GT.U32.AND P1, PT, R5.reuse, R11, PT ;  /* 0x0000000b0500720c */ /* 0x040fe20003f24070 */
[----:B------:R-:W-:Y:S01]  /*a0c0*/  @!P4 IMAD.MOV R30, RZ, RZ, -R30 ;  /* 0x000000ffff1ec224 */ /* 0x000fe200078e0a1e */
[----:B------:R-:W-:Y:S01]  /*a0d0*/  ISETP.GT.U32.AND P4, PT, R5, R71, PT ;  /* 0x000000470500720c */ /* 0x000fe20003f84070 */
[----:B------:R-:W-:Y:S01]  /*a0e0*/  STL [R1+0xee4], R62 ;  /* 0x000ee43e01007387 */ /* 0x000fe20000100800 */
[----:B------:R-:W-:-:S09]  /*a0f0*/  SEL R56, R38, R56, !P6 ;  /* 0x0000003826387207 */ /* 0x000fd20007000000 */
[----:B------:R-:W-:Y:S01]  /*a100*/  @!P1 IMAD.IADD R11, R11, 0x1, -R5 ;  /* 0x000000010b0b9824 */ /* 0x000fe200078e0a05 */
[----:B------:R-:W-:Y:S01]  /*a110*/  STL [R1+0xef4], R62 ;  /* 0x000ef43e01007387 */ /* 0x000fe20000100800 */
[----:B------:R-:W-:-:S03]  /*a120*/  IMAD R56, R56, UR13, RZ ;  /* 0x0000000d38387c24 */ /* 0x000fc6000f8e02ff */
[----:B------:R1:W-:Y:S01]  /*a130*/  STL [R1+0x190], R36 ;  /* 0x0001902401007387 */ /* 0x0003e20000100800 */
[----:B------:R-:W-:Y:S01]  /*a140*/  @!P4 IMAD.IADD R71, R71, 0x1, -R5 ;  /* 0x000000014747c824 */ /* 0x000fe200078e0a05 */
[----:B------:R-:W-:Y:S02]  /*a150*/  SEL R76, R38, R76, !P6 ;  /* 0x0000004c264c7207 */ /* 0x000fe40007000000 */
[----:B------:R-:W-:Y:S04]  /*a160*/  STL [R1+0x16c], R16 ;  /* 0x00016c1001007387 */ /* 0x000fe80000100800 */
[----:B------:R-:W-:Y:S01]  /*a170*/  STL [R1+0xeec], R59 ;  /* 0x000eec3b01007387 */ /* 0x000fe20000100800 */
[----:B-1----:R-:W-:-:S03]  /*a180*/  IMAD.MOV.U32 R36, RZ, RZ, R29 ;  /* 0x000000ffff247224 */ /* 0x002fc600078e001d */
[----:B------:R-:W-:Y:S04]  /*a190*/  STL [R1+0x18c], R39 ;  /* 0x00018c2701007387 */ /* 0x000fe80000100800 */
[----:B----4-:R1:W-:Y:S01]  /*a1a0*/  STL [R1+0xa3c], R47 ;  /* 0x000a3c2f01007387 */ /* 0x0103e20000100800 */
[----:B------:R-:W-:Y:S01]  /*a1b0*/  IMAD R76, R76, UR13, RZ ;  /* 0x0000000d4c4c7c24 */ /* 0x000fe2000f8e02ff */
[----:B------:R-:W-:Y:S02]  /*a1c0*/  SEL R73, R38, R73, !P6 ;  /* 0x0000004926497207 */ /* 0x000fe40007000000 */
[----:B-1----:R-:W4:Y:S04]  /*a1d0*/  LDL.LU R47, [R1+0xff8] ;  /* 0x000ff800012f7983 */ /* 0x002f280000300800 */
[----:B------:R-:W4:Y:S04]  /*a1e0*/  LDL.LU R16, [R1+0xff4] ;  /* 0x000ff40001107983 */ /* 0x000f280000300800 */
[----:B------:R-:W-:Y:S01]  /*a1f0*/  STL [R1+0xf40], R71 ;  /* 0x000f404701007387 */ /* 0x000fe20000100800 */
[----:B------:R-:W-:Y:S01]  /*a200*/  PRMT R45, RZ, 0x7610, R45 ;  /* 0x00007610ff2d7816 */ /* 0x000fe2000000002d */
[----:B------:R-:W-:Y:S01]  /*a210*/  IMAD R73, R73, UR13, RZ ;  /* 0x0000000d49497c24 */ /* 0x000fe2000f8e02ff */
[----:B------:R-:W-:-:S02]  /*a220*/  PRMT R59, RZ, 0x7610, R59 ;  /* 0x00007610ff3b7816 */ /* 0x000fc4000000003b */
[----:B------:R-:W-:Y:S02]  /*a230*/  PRMT R31, RZ, 0x7610, R31 ;  /* 0x00007610ff1f7816 */ /* 0x000fe4000000001f */
[----:B--2---:R-:W-:Y:S02]  /*a240*/  ISETP.GT.U32.AND P3, PT, R5, R90, PT ;  /* 0x0000005a0500720c */ /* 0x004fe40003f64070 */
[----:B---3--:R-:W-:Y:S02]  /*a250*/  ISETP.GE.AND P1, PT, R40, RZ, PT ;  /* 0x000000ff2800720c */ /* 0x008fe40003f26270 */
[----:B------:R-:W2:Y:S01]  /*a260*/  LDL R40, [R1+0xd64] ;  /* 0x000d640001287983 */ /* 0x000ea20000100800 */
[----:B------:R-:W-:-:S03]  /*a270*/  ISETP.GE.AND P4, PT, R44, RZ, PT ;  /* 0x000000ff2c00720c */ /* 0x000fc60003f86270 */
[----:B------:R-:W3:Y:S05]  /*a280*/  LDL R44, [R1+0xd3c] ;  /* 0x000d3c00012c7983 */ /* 0x000eea0000100800 */
[----:B------:R-:W-:Y:S01]  /*a290*/  @!P3 IMAD.IADD R90, R90, 0x1, -R5 ;  /* 0x000000015a5ab824 */ /* 0x000fe200078e0a05 */
[----:B0-----:R-:W-:Y:S01]  /*a2a0*/  LEA R48, P3, R56, R4, 0x1 ;  /* 0x0000000438307211 */ /* 0x001fe200078608ff */
[----:B------:R-:W-:-:S05]  /*a2b0*/  @!P1 IMAD.MOV R36, RZ, RZ, -R36 ;  /* 0x000000ffff249224 */ /* 0x000fca00078e0a24 */
[----:B------:R0:W-:Y:S01]  /*a2c0*/  STL [R1+0xf28], R36 ;  /* 0x000f282401007387 */ /* 0x0001e20000100800 */
[----:B------:R-:W-:-:S05]  /*a2d0*/  LEA.HI.X.SX32 R49, R56, R3, 0x1, P3 ;  /* 0x0000000338317211 */ /* 0x000fca00018f0eff */
[----:B------:R1:W4:Y:S04]  /*a2e0*/  @P0 LDG.E.U16 R45, desc[UR24][R48.64] ;  /* 0x00000018302d0981 */ /* 0x000328000c1e1500 */
[----:B0-----:R-:W4:Y:S04]  /*a2f0*/  LDL.LU R36, [R1+0x1fc] ;  /* 0x0001fc0001247983 */ /* 0x001f280000300800 */
[----:B------:R-:W-:Y:S04]  /*a300*/  STL [R1+0x1b0], R48 ;  /* 0x0001b03001007387 */ /* 0x000fe80000100800 */
[----:B------:R0:W-:Y:S04]  /*a310*/  STL [R1+0xa38], R86 ;  /* 0x000a385601007387 */ /* 0x0001e80000100800 */
[----:B------:R-:W-:Y:S01]  /*a320*/  STL [R1+0xefc], R56 ;  /* 0x000efc3801007387 */ /* 0x000fe20000100800 */
[----:B0-----:R-:W-:-:S04]  /*a330*/  LEA R86, P1, R76, R4, 0x1 ;  /* 0x000000044c567211 */ /* 0x001fc800078208ff */
[----:B------:R-:W-:Y:S01]  /*a340*/  LEA.HI.X.SX32 R91, R76, R3, 0x1, P1 ;  /* 0x000000034c5b7211 */ /* 0x000fe200008f0eff */
[----:B------:R-:W-:Y:S04]  /*a350*/  STL [R1+0xd8], R86 ;  /* 0x0000d85601007387 */ /* 0x000fe80000100800 */
[----:B------:R-:W-:Y:S04]  /*a360*/  STL [R1+0xf20], R56 ;  /* 0x000f203801007387 */ /* 0x000fe80000100800 */
[----:B------:R0:W-:Y:S01]  /*a370*/  STL [R1+0x1ac], R49 ;  /* 0x0001ac3101007387 */ /* 0x0001e20000100800 */
[----:B-1----:R-:W-:-:S03]  /*a380*/  @P0 IMAD.MOV.U32 R48, RZ, RZ, R86 ;  /* 0x000000ffff300224 */ /* 0x002fc600078e0056 */
[----:B------:R1:W-:Y:S01]  /*a390*/  STL [R1+0xa34], R34 ;  /* 0x000a342201007387 */ /* 0x0003e20000100800 */
[----:B0-----:R-:W-:Y:S01]  /*a3a0*/  @P0 IMAD.MOV.U32 R49, RZ, RZ, R91 ;  /* 0x000000ffff310224 */ /* 0x001fe200078e005b */
[----:B-1----:R-:W-:-:S04]  /*a3b0*/  LEA R34, P3, R73, R4, 0x1 ;  /* 0x0000000449227211 */ /* 0x002fc800078608ff */
[----:B------:R0:W4:Y:S01]  /*a3c0*/  @P0 LDG.E.U16 R59, desc[UR24][R48.64] ;  /* 0x00000018303b0981 */ /* 0x000122000c1e1500 */
[----:B------:R-:W-:Y:S01]  /*a3d0*/  LEA.HI.X.SX32 R39, R73, R3, 0x1, P3 ;  /* 0x0000000349277211 */ /* 0x000fe200018f0eff */
[----:B0-----:R-:W-:-:S04]  /*a3e0*/  @P0 IMAD.MOV.U32 R48, RZ, RZ, R34 ;  /* 0x000000ffff300224 */ /* 0x001fc800078e0022 */
[----:B------:R-:W-:-:S05]  /*a3f0*/  @P0 IMAD.MOV.U32 R49, RZ, RZ, R39 ;  /* 0x000000ffff310224 */ /* 0x000fca00078e0027 */
[----:B------:R0:W4:Y:S01]  /*a400*/  @P0 LDG.E.U16 R31, desc[UR24][R48.64] ;  /* 0x00000018301f0981 */ /* 0x000122000c1e1500 */
[----:B------:R-:W-:Y:S01]  /*a410*/  @!P4 IMAD.MOV R28, RZ, RZ, -R28 ;  /* 0x000000ffff1cc224 */ /* 0x000fe200078e0a1c */
[C---:B------:R-:W-:Y:S02]  /*a420*/  ISETP.GT.U32.AND P4, PT, R5.reuse, R90, PT ;  /* 0x0000005a0500720c */ /* 0x040fe40003f84070 */
[----:B------:R-:W-:Y:S02]  /*a430*/  ISETP.GT.U32.AND P1, PT, R5, R10, PT ;  /* 0x0000000a0500720c */ /* 0x000fe40003f24070 */
[C---:B------:R-:W-:Y:S02]  /*a440*/  SEL R70, R38.reuse, R70, !P6 ;  /* 0x0000004626467207 */ /* 0x040fe40007000000 */
[----:B------:R-:W-:-:S07]  /*a450*/  SEL R67, R38, R67, !P6 ;  /* 0x0000004326437207 */ /* 0x000fce0007000000 */
[----:B------:R-:W-:Y:S01]  /*a460*/  @!P4 IMAD.IADD R90, R90, 0x1, -R5 ;  /* 0x000000015a5ac824 */ /* 0x000fe200078e0a05 */
[----:B------:R-:W-:Y:S01]  /*a470*/  STL [R1+0xf44], R56 ;  /* 0x000f443801007387 */ /* 0x000fe20000100800 */
[----:B------:R-:W-:-:S03]  /*a480*/  IMAD R70, R70, UR13, RZ ;  /* 0x0000000d46467c24 */ /* 0x000fc6000f8e02ff */
[----:B------:R-:W-:Y:S01]  /*a490*/  STL [R1+0xf04], R76 ;  /* 0x000f044c01007387 */ /* 0x000fe20000100800 */
[----:B------:R-:W-:-:S03]  /*a4a0*/  IMAD R67, R67, UR13, RZ ;  /* 0x0000000d43437c24 */ /* 0x000fc6000f8e02ff */
[----:B------:R-:W-:Y:S01]  /*a4b0*/  STL [R1+0xf8], R34 ;  /* 0x0000f82201007387 */ /* 0x000fe20000100800 */
[----:B------:R-:W-:-:S03]  /*a4c0*/  @!P1 IMAD.IADD R10, R10, 0x1, -R5 ;  /* 0x000000010a0a9824 */ /* 0x000fc600078e0a05 */
[----:B------:R-:W-:Y:S01]  /*a4d0*/  STL [R1+0xd4], R91 ;  /* 0x0000d45b01007387 */ /* 0x000fe20000100800 */
[----:B------:R-:W-:-:S03]  /*a4e0*/  SEL R64, R38, R64, !P6 ;  /* 0x0000004026407207 */ /* 0x000fc60007000000 */
[----:B------:R-:W-:Y:S04]  /*a4f0*/  STL [R1+0xf10], R73 ;  /* 0x000f104901007387 */ /* 0x000fe80000100800 */
[----:B------:R-:W-:Y:S01]  /*a500*/  STL [R1+0xf4], R39 ;  /* 0x0000f42701007387 */ /* 0x000fe20000100800 */
[----:B------:R-:W-:Y:S01]  /*a510*/  IMAD R64, R64, UR13, RZ ;  /* 0x0000000d40407c24 */ /* 0x000fe2000f8e02ff */
[----:B------:R-:W-:Y:S02]  /*a520*/  PRMT R17, RZ, 0x7610, R17 ;  /* 0x00007610ff117816 */ /* 0x000fe40000000011 */
[----:B------:R-:W-:Y:S02]  /*a530*/  PRMT R41, RZ, 0x7610, R41 ;  /* 0x00007610ff297816 */ /* 0x000fe40000000029 */
[----:B------:R-:W-:-:S02]  /*a540*/  PRMT R29, RZ, 0x7610, R29 ;  /* 0x00007610ff1d7816 */ /* 0x000fc4000000001d */
[----:B---3--:R-:W-:Y:S02]  /*a550*/  ISETP.GE.AND P4, PT, R44, RZ, PT ;  /* 0x000000ff2c00720c */ /* 0x008fe40003f86270 */
[----:B--2---:R-:W-:Y:S02]  /*a560*/  ISETP.GE.AND P1, PT, R40, RZ, PT ;  /* 0x000000ff2800720c */ /* 0x004fe40003f26270 */
[----:B----4-:R-:W-:Y:S01]  /*a570*/  ISETP.GT.U32.AND P3, PT, R5, R36, PT ;  /* 0x000000240500720c */ /* 0x010fe20003f64070 */
[----:B------:R1:W-:Y:S08]  /*a580*/  STL [R1+0xa2c], R45 ;  /* 0x000a2c2d01007387 */ /* 0x0003f00000100800 */
[----:B------:R-:W-:Y:S01]  /*a590*/  @!P4 IMAD.MOV R26, RZ, RZ, -R26 ;  /* 0x000000ffff1ac224 */ /* 0x000fe200078e0a1a */
[-C--:B------:R-:W-:Y:S01]  /*a5a0*/  LEA R86, P4, R67, R4.reuse, 0x1 ;  /* 0x0000000443567211 */ /* 0x080fe200078808ff */
[----:B-1----:R-:W2:Y:S02]  /*a5b0*/  LDL.LU R45, [R1+0xff0] ;  /* 0x000ff000012d7983 */ /* 0x002ea40000300800 */
[----:B------:R-:W-:Y:S01]  /*a5c0*/  @!P3 IMAD.IADD R36, R36, 0x1, -R5 ;  /* 0x000000012424b824 */ /* 0x000fe200078e0a05 */
[C---:B0-----:R-:W-:Y:S01]  /*a5d0*/  LEA R48, P3, R70.reuse, R4, 0x1 ;  /* 0x0000000446307211 */ /* 0x041fe200078608ff */
[----:B------:R-:W3:Y:S04]  /*a5e0*/  LDL R44, [R1+0xd1c] ;  /* 0x000d1c00012c7983 */ /* 0x000ee80000100800 */
[----:B------:R-:W4:Y:S01]  /*a5f0*/  LDL R40, [R1+0xd28] ;  /* 0x000d280001287983 */ /* 0x000f220000100800 */
[----:B------:R-:W-:-:S02]  /*a600*/  LEA.HI.X.SX32 R49, R70, R3, 0x1, P3 ;  /* 0x0000000346317211 */ /* 0x000fc400018f0eff */
[----:B------:R-:W-:-:S03]  /*a610*/  LEA.HI.X.SX32 R91, R67, R3, 0x1, P4 ;  /* 0x00000003435b7211 */ /* 0x000fc600020f0eff */
[----:B------:R0:W2:Y:S04]  /*a620*/  @P0 LDG.E.U16 R17, desc[UR24][R48.64] ;  /* 0x0000001830110981 */ /* 0x0000a8000c1e1500 */
[----:B------:R1:W-:Y:S04]  /*a630*/  STL [R1+0xa30], R59 ;  /* 0x000a303b01007387 */ /* 0x0003e80000100800 */
[----:B-1----:R-:W2:Y:S04]  /*a640*/  LDL.LU R59, [R1+0x208] ;  /* 0x00020800013b7983 */ /* 0x002ea80000300800 */
[----:B------:R0:W-:Y:S04]  /*a650*/  STL [R1+0x118], R48 ;  /* 0x0001183001007387 */ /* 0x0001e80000100800 */
[----:B------:R-:W-:Y:S04]  /*a660*/  STL [R1+0xf14], R70 ;  /* 0x000f144601007387 */ /* 0x000fe80000100800 */
[----:B------:R-:W-:Y:S04]  /*a670*/  STL [R1+0x138], R86 ;  /* 0x0001385601007387 */ /* 0x000fe80000100800 */
[----:B------:R-:W-:Y:S04]  /*a680*/  STL [R1+0xf24], R70 ;  /* 0x000f244601007387 */ /* 0x000fe80000100800 */
[----:B------:R1:W-:Y:S04]  /*a690*/  STL [R1+0x114], R49 ;  /* 0x0001143101007387 */ /* 0x0003e80000100800 */
[----:B------:R1:W-:Y:S01]  /*a6a0*/  STL [R1+0xa28], R31 ;  /* 0x000a281f01007387 */ /* 0x0003e20000100800 */
[----:B0-----:R-:W-:-:S02]  /*a6b0*/  @P0 IMAD.MOV.U32 R48, RZ, RZ, R86 ;  /* 0x000000ffff300224 */ /* 0x001fc400078e0056 */
[----:B-1----:R-:W-:Y:S01]  /*a6c0*/  @P0 IMAD.MOV.U32 R49, RZ, RZ, R91 ;  /* 0x000000ffff310224 */ /* 0x002fe200078e005b */
[----:B------:R-:W-:-:S04]  /*a6d0*/  LEA R31, P3, R64, R4, 0x1 ;  /* 0x00000004401f7211 */ /* 0x000fc800078608ff */
[----:B------:R0:W2:Y:S01]  /*a6e0*/  @P0 LDG.E.U16 R41, desc[UR24][R48.64] ;  /* 0x0000001830290981 */ /* 0x0000a2000c1e1500 */
[----:B------:R-:W-:Y:S01]  /*a6f0*/  LEA.HI.X.SX32 R39, R64, R3, 0x1, P3 ;  /* 0x0000000340277211 */ /* 0x000fe200018f0eff */
[----:B0-----:R-:W-:-:S04]  /*a700*/  @P0 IMAD.MOV.U32 R48, RZ, RZ, R31 ;  /* 0x000000ffff300224 */ /* 0x001fc800078e001f */
[----:B------:R-:W-:-:S05]  /*a710*/  @P0 IMAD.MOV.U32 R49, RZ, RZ, R39 ;  /* 0x000000ffff310224 */ /* 0x000fca00078e0027 */
[----:B------:R0:W2:Y:S01]  /*a720*/  @P0 LDG.E.U16 R29, desc[UR24][R48.64] ;  /* 0x00000018301d0981 */ /* 0x0000a2000c1e1500 */
[----:B------:R-:W-:Y:S01]  /*a730*/  IMAD.MOV.U32 R34, RZ, RZ, R27 ;  /* 0x000000ffff227224 */ /* 0x000fe200078e001b */
[----:B------:R-:W-:-:S03]  /*a740*/  ISETP.GT.U32.AND P4, PT, R5, R36, PT ;  /* 0x000000240500720c */ /* 0x000fc60003f84070 */
[----:B------:R-:W-:Y:S01]  /*a750*/  @!P1 IMAD.MOV R34, RZ, RZ, -R34 ;  /* 0x000000ffff229224 */ /* 0x000fe200078e0a22 */
[----:B------:R-:W-:Y:S02]  /*a760*/  ISETP.GT.U32.AND P1, PT, R5, R10, PT ;  /* 0x0000000a0500720c */ /* 0x000fe40003f24070 */
[C---:B------:R-:W-:Y:S02]  /*a770*/  SEL R61, R38.reuse, R61, !P6 ;  /* 0x0000003d263d7207 */ /* 0x040fe40007000000 */
[----:B------:R-:W-:-:S05]  /*a780*/  SEL R58, R38, R58, !P6 ;  /* 0x0000003a263a7207 */ /* 0x000fca0007000000 */
[----:B------:R-:W-:-:S04]  /*a790*/  @!P4 IMAD.IADD R36, R36, 0x1, -R5 ;  /* 0x000000012424c824 */ /* 0x000fc800078e0a05 */
[----:B------:R-:W-:Y:S01]  /*a7a0*/  @!P1 IMAD.IADD R10, R10, 0x1, -R5 ;  /* 0x000000010a0a9824 */ /* 0x000fe200078e0a05 */
[----:B------:R-:W-:Y:S01]  /*a7b0*/  STL [R1+0xf18], R67 ;  /* 0x000f184301007387 */ /* 0x000fe20000100800 */
[----:B------:R-:W-:Y:S02]  /*a7c0*/  IMAD R61, R61, UR13, RZ ;  /* 0x0000000d3d3d7c24 */ /* 0x000fe4000f8e02ff */
[----:B------:R-:W-:Y:S01]  /*a7d0*/  IMAD R58, R58, UR13, RZ ;  /* 0x0000000d3a3a7c24 */ /* 0x000fe2000f8e02ff */
[----:B------:R1:W-:Y:S01]  /*a7e0*/  STL [R1+0x158], R31 ;  /* 0x0001581f01007387 */ /* 0x0003e20000100800 */
[----:B------:R-:W-:-:S03]  /*a7f0*/  SEL R55, R38, R55, !P6 ;  /* 0x0000003726377207 */ /* 0x000fc60007000000 */
[----:B------:R-:W-:Y:S01]  /*a800*/  STL [R1+0x134], R91 ;  /* 0x0001345b01007387 */ /* 0x000fe20000100800 */
[----:B-1----:R-:W-:Y:S01]  /*a810*/  IMAD.MOV.U32 R31, RZ, RZ, R25 ;  /* 0x000000ffff1f7224 */ /* 0x002fe200078e0019 */
[----:B------:R-:W-:Y:S01]  /*a820*/  PRMT R43, RZ, 0x7610, R43 ;  /* 0x00007610ff2b7816 */ /* 0x000fe2000000002b */
[----:B------:R-:W-:Y:S01]  /*a830*/  IMAD R55, R55, UR13, RZ ;  /* 0x0000000d37377c24 */ /* 0x000fe2000f8e02ff */
[----:B------:R-:W-:Y:S02]  /*a840*/  PRMT R79, RZ, 0x7610, R79 ;  /* 0x00007610ff4f7816 */ /* 0x000fe4000000004f */
[----:B------:R-:W-:Y:S02]  /*a850*/  PRMT R15, RZ, 0x7610, R15 ;  /* 0x00007610ff0f7816 */ /* 0x000fe4000000000f */
[----:B---3--:R-:W-:Y:S02]  /*a860*/  ISETP.GE.AND P1, PT, R44, RZ, PT ;  /* 0x000000ff2c00720c */ /* 0x008fe40003f26270 */
[----:B----4-:R-:W-:Y:S01]  /*a870*/  ISETP.GE.AND P4, PT, R40, RZ, PT ;  /* 0x000000ff2800720c */ /* 0x010fe20003f86270 */
[----:B--2---:R1:W-:Y:S10]  /*a880*/  STL [R1+0xa24], R17 ;  /* 0x000a241101007387 */ /* 0x0043f40000100800 */
[----:B------:R-:W-:Y:S01]  /*a890*/  @!P1 IMAD.MOV R24, RZ, RZ, -R24 ;  /* 0x000000ffff189224 */ /* 0x000fe200078e0a18 */
[CC--:B0-----:R-:W-:Y:S01]  /*a8a0*/  LEA R48, P1, R61.reuse, R4.reuse, 0x1 ;  /* 0x000000043d307211 */ /* 0x0c1fe200078208ff */
[----:B------:R-:W-:Y:S01]  /*a8b0*/  @!P4 IMAD.MOV R31, RZ, RZ, -R31 ;  /* 0x000000ffff1fc224 */ /* 0x000fe200078e0a1f */
[----:B------:R-:W-:Y:S01]  /*a8c0*/  LEA R86, P4, R58, R4, 0x1 ;  /* 0x000000043a567211 */ /* 0x000fe200078808ff */
[----:B-1----:R-:W2:Y:S04]  /*a8d0*/  LDL.LU R17, [R1+0xfec] ;  /* 0x000fec0001117983 */ /* 0x002ea80000300800 */
[----:B------:R-:W-:Y:S04]  /*a8e0*/  STL [R1+0x154], R39 ;  /* 0x0001542701007387 */ /* 0x000fe80000100800 */
[----:B------:R-:W3:Y:S04]  /*a8f0*/  LDL.LU R91, [R1+0xfe8] ;  /* 0x000fe800015b7983 */ /* 0x000ee80000300800 */
[----:B------:R-:W4:Y:S04]  /*a900*/  LDL R44, [R1+0xd90] ;  /* 0x000d9000012c7983 */ /* 0x000f280000100800 */
[----:B------:R-:W2:Y:S01]  /*a910*/  LDL R40, [R1+0xcf8] ;  /* 0x000cf80001287983 */ /* 0x000ea20000100800 */
[----:B------:R-:W-:-:S03]  /*a920*/  LEA.HI.X.SX32 R49, R61, R3, 0x1, P1 ;  /* 0x000000033d317211 */ /* 0x000fc600008f0eff */
[----:B------:R0:W-:Y:S04]  /*a930*/  STL [R1+0x178], R48 ;  /* 0x0001783001007387 */ /* 0x0001e80000100800 */
[----:B------:R0:W3:Y:S02]  /*a940*/  @P0 LDG.E.U16 R43, desc[UR24][R48.64] ;  /* 0x00000018302b0981 */ /* 0x0000e4000c1e1500 */
[----:B0-----:R-:W-:Y:S02]  /*a950*/  @P0 IMAD.MOV.U32 R48, RZ, RZ, R86 ;  /* 0x000000ffff300224 */ /* 0x001fe400078e0056 */
[----:B------:R0:W-:Y:S04]  /*a960*/  STL [R1+0xa1c], R29 ;  /* 0x000a1c1d01007387 */ /* 0x0001e80000100800 */
[----:B------:R-:W-:Y:S04]  /*a970*/  STL [R1+0x198], R86 ;  /* 0x0001985601007387 */ /* 0x000fe80000100800 */
[----:B------:R1:W-:Y:S01]  /*a980*/  STL [R1+0xa20], R41 ;  /* 0x000a202901007387 */ /* 0x0003e20000100800 */
[----:B0-----:R-:W-:-:S03]  /*a990*/  LEA R29, P1, R55, R4, 0x1 ;  /* 0x00000004371d7211 */ /* 0x001fc600078208ff */
[----:B------:R0:W-:Y:S01]  /*a9a0*/  STL [R1+0x174], R49 ;  /* 0x0001743101007387 */ /* 0x0001e20000100800 */
[-C--:B-1----:R-:W-:Y:S02]  /*a9b0*/  LEA.HI.X.SX32 R41, R58, R3.reuse, 0x1, P4 ;  /* 0x000000033a297211 */ /* 0x082fe400020f0eff */
[----:B------:R-:W-:-:S03]  /*a9c0*/  LEA.HI.X.SX32 R39, R55, R3, 0x1, P1 ;  /* 0x0000000337277211 */ /* 0x000fc600008f0eff */
[----:B0-----:R-:W-:-:S05]  /*a9d0*/  @P0 IMAD.MOV.U32 R49, RZ, RZ, R41 ;  /* 0x000000ffff310224 */ /* 0x001fca00078e0029 */
[----:B------:R0:W3:Y:S02]  /*a9e0*/  @P0 LDG.E.U16 R79, desc[UR24][R48.64] ;  /* 0x00000018304f0981 */ /* 0x0000e4000c1e1500 */
[----:B0-----:R-:W-:Y:S02]  /*a9f0*/  @P0 IMAD.MOV.U32 R48, RZ, RZ, R29 ;  /* 0x000000ffff300224 */ /* 0x001fe400078e001d */
[----:B------:R-:W-:-:S05]  /*aa00*/  @P0 IMAD.MOV.U32 R49, RZ, RZ, R39 ;  /* 0x000000ffff310224 */ /* 0x000fca00078e0027 */
[----:B------:R0:W3:Y:S01]  /*aa10*/  @P0 LDG.E.U16 R15, desc[UR24][R48.64] ;  /* 0x00000018300f0981 */ /* 0x0000e2000c1e1500 */
[C---:B------:R-:W-:Y:S02]  /*aa20*/  ISETP.GT.U32.AND P3, PT, R5.reuse, R9, PT ;  /* 0x000000090500720c */ /* 0x040fe40003f64070 */
[C---:B------:R-:W-:Y:S02]  /*aa30*/  ISETP.GT.U32.AND P4, PT, R5.reuse, R59, PT ;  /* 0x0000003b0500720c */ /* 0x040fe40003f84070 */
[----:B------:R-:W-:-:S09]  /*aa40*/  ISETP.GT.U32.AND P1, PT, R5, R8, PT ;  /* 0x000000080500720c */ /* 0x000fd20003f24070 */
[--C-:B------:R-:W-:Y:S02]  /*aa50*/  @!P3 IMAD.IADD R9, R9, 0x1, -R5.reuse ;  /* 0x000000010909b824 */ /* 0x100fe400078e0a05 */
[----:B------:R-:W-:-:S03]  /*aa60*/  @!P4 IMAD.IADD R59, R59, 0x1, -R5 ;  /* 0x000000013b3bc824 */ /* 0x000fc600078e0a05 */
[----:B------:R-:W-:Y:S02]  /*aa70*/  ISETP.GT.U32.AND P3, PT, R5, R9, PT ;  /* 0x000000090500720c */ /* 0x000fe40003f64070 */
[C---:B------:R-:W-:Y:S02]  /*aa80*/  SEL R75, R38.reuse, R75, !P6 ;  /* 0x0000004b264b7207 */ /* 0x040fe40007000000 */
[C---:B------:R-:W-:Y:S01]  /*aa90*/  SEL R72, R38.reuse, R72, !P6 ;  /* 0x0000004826487207 */ /* 0x040fe20007000000 */
[----:B------:R1:W-:Y:S02]  /*aaa0*/  STL [R1+0x1b8], R29 ;  /* 0x0001b81d01007387 */ /* 0x0003e40000100800 */
[----:B------:R-:W-:Y:S02]  /*aab0*/  IMAD R75, R75, UR13, RZ ;  /* 0x0000000d4b4b7c24 */ /* 0x000fe4000f8e02ff */
[----:B------:R-:W-:Y:S01]  /*aac0*/  STL [R1+0x194], R41 ;  /* 0x0001942901007387 */ /* 0x000fe20000100800 */
[----:B------:R-:W-:Y:S01]  /*aad0*/  SEL R69, R38, R69, !P6 ;  /* 0x0000004526457207 */ /* 0x000fe20007000000 */
[----:B------:R-:W-:-:S02]  /*aae0*/  IMAD R72, R72, UR13, RZ ;  /* 0x0000000d48487c24 */ /* 0x000fc4000f8e02ff */
[----:B------:R-:W-:Y:S02]  /*aaf0*/  @!P3 IMAD.IADD R9, R9, 0x1, -R5 ;  /* 0x000000010909b824 */ /* 0x000fe400078e0a05 */
[----:B-1----:R-:W-:Y:S02]  /*ab00*/  IMAD.MOV.U32 R29, RZ, RZ, R23 ;  /* 0x000000ffff1d7224 */ /* 0x002fe400078e0017 */
[----:B------:R-:W-:Y:S01]  /*ab10*/  @!P1 IMAD.IADD R8, R8, 0x1, -R5 ;  /* 0x0000000108089824 */ /* 0x000fe200078e0a05 */
[----:B0-----:R-:W-:Y:S01]  /*ab20*/  LEA R48, P1, R75, R4, 0x1 ;  /* 0x000000044b307211 */ /* 0x001fe200078208ff */
[----:B------:R-:W-:Y:S01]  /*ab30*/  IMAD R69, R69, UR13, RZ ;  /* 0x0000000d45457c24 */ /* 0x000fe2000f8e02ff */
[----:B------:R-:W-:Y:S02]  /*ab40*/  PRMT R14, RZ, 0x7610, R14 ;  /* 0x00007610ff0e7816 */ /* 0x000fe4000000000e */
[----:B------:R-:W-:Y:S02]  /*ab50*/  LEA.HI.X.SX32 R49, R75, R3, 0x1, P1 ;  /* 0x000000034b317211 */ /* 0x000fe400008f0eff */
[----:B------:R-:W-:-:S03]  /*ab60*/  PRMT R93, RZ, 0x7610, R93 ;  /* 0x00007610ff5d7816 */ /* 0x000fc6000000005d */
[----:B------:R0:W3:Y:S01]  /*ab70*/  @P0 LDG.E.U16 R14, desc[UR24][R48.64] ;  /* 0x00000018300e0981 */ /* 0x0000e2000c1e1500 */
[----:B------:R-:W-:Y:S02]  /*ab80*/  PRMT R25, RZ, 0x7610, R25 ;  /* 0x00007610ff197816 */ /* 0x000fe40000000019 */
[----:B------:R-:W-:-:S05]  /*ab90*/  SEL R66, R38, R66, !P6 ;  /* 0x0000004226427207 */ /* 0x000fca0007000000 */
[----:B------:R-:W-:Y:S01]  /*aba0*/  IMAD R66, R66, UR13, RZ ;  /* 0x0000000d42427c24 */ /* 0x000fe2000f8e02ff */
[----:B------:R-:W-:Y:S02]  /*abb0*/  PRMT R78, RZ, 0x7610, R78 ;  /* 0x00007610ff4e7816 */ /* 0x000fe4000000004e */
[----:B--2---:R-:W-:Y:S02]  /*abc0*/  ISETP.GE.AND P4, PT, R40, RZ, PT ;  /* 0x000000ff2800720c */ /* 0x004fe40003f86270 */
[----:B----4-:R-:W-:Y:S01]  /*abd0*/  ISETP.GE.AND P3, PT, R44, RZ, PT ;  /* 0x000000ff2c00720c */ /* 0x010fe20003f66270 */
[----:B---3--:R1:W-:Y:S10]  /*abe0*/  STL [R1+0xa18], R43 ;  /* 0x000a182b01007387 */ /* 0x0083f40000100800 */
[----:B------:R-:W-:Y:S01]  /*abf0*/  @!P4 IMAD.MOV R29, RZ, RZ, -R29 ;  /* 0x000000ffff1dc224 */ /* 0x000fe200078e0a1d */
[----:B-1----:R-:W2:Y:S04]  /*ac00*/  LDL.LU R43, [R1+0xfe4] ;  /* 0x000fe400012b7983 */ /* 0x002ea80000300800 */
[----:B------:R-:W-:Y:S04]  /*ac10*/  STL [R1+0x1b4], R39 ;  /* 0x0001b42701007387 */ /* 0x000fe80000100800 */
[----:B------:R-:W3:Y:S04]  /*ac20*/  LDL.LU R41, [R1+0xfe0] ;  /* 0x000fe00001297983 */ /* 0x000ee80000300800 */
[----:B------:R-:W4:Y:S04]  /*ac30*/  LDL R40, [R1+0xd54] ;  /* 0x000d540001287983 */ /* 0x000f280000100800 */
[----:B------:R-:W2:Y:S04]  /*ac40*/  LDL R44, [R1+0xd74] ;  /* 0x000d7400012c7983 */ /* 0x000ea80000100800 */
[----:B------:R1:W-:Y:S04]  /*ac50*/  STL [R1+0xa10], R15 ;  /* 0x000a100f01007387 */ /* 0x0003e80000100800 */
[----:B------:R0:W-:Y:S01]  /*ac60*/  STL [R1+0xe0], R48 ;  /* 0x0000e03001007387 */ /* 0x0001e20000100800 */
[----:B-1----:R-:W-:-:S03]  /*ac70*/  LEA R15, P4, R72, R4, 0x1 ;  /* 0x00000004480f7211 */ /* 0x002fc600078808ff */
[----:B------:R1:W-:Y:S01]  /*ac80*/  STL [R1+0xa14], R79 ;  /* 0x000a144f01007387 */ /* 0x0003e20000100800 */
[----:B------:R-:W-:-:S03]  /*ac90*/  LEA.HI.X.SX32 R39, R72, R3, 0x1, P4 ;  /* 0x0000000348277211 */ /* 0x000fc600020f0eff */
[----:B------:R-:W-:Y:S01]  /*aca0*/  STL [R1+0x100], R15 ;  /* 0x0001000f01007387 */ /* 0x000fe20000100800 */
[----:B0-----:R-:W-:Y:S01]  /*acb0*/  @P0 IMAD.MOV.U32 R48, RZ, RZ, R15 ;  /* 0x000000ffff300224 */ /* 0x001fe200078e000f */
[C---:B-1----:R-:W-:Y:S02]  /*acc0*/  LEA R79, P1, R69.reuse, R4, 0x1 ;  /* 0x00000004454f7211 */ /* 0x042fe400078208ff */
[----:B------:R0:W-:Y:S02]  /*acd0*/  STL [R1+0xdc], R49 ;  /* 0x0000dc3101007387 */ /* 0x0001e40000100800 */
[----:B------:R-:W-:Y:S02]  /*ace0*/  LEA.HI.X.SX32 R86, R69, R3, 0x1, P1 ;  /* 0x0000000345567211 */ /* 0x000fe400008f0eff */
[----:B------:R-:W-:Y:S01]  /*acf0*/  ISETP.GT.U32.AND P1, PT, R5, R7, PT ;  /* 0x000000070500720c */ /* 0x000fe20003f24070 */
[----:B0-----:R-:W-:-:S05]  /*ad00*/  @P0 IMAD.MOV.U32 R49, RZ, RZ, R39 ;  /* 0x000000ffff310224 */ /* 0x001fca00078e0027 */
[----:B------:R0:W3:Y:S02]  /*ad10*/  @P0 LDG.E.U16 R93, desc[UR24][R48.64] ;  /* 0x00000018305d0981 */ /* 0x0000e4000c1e1500 */
[----:B0-----:R-:W-:Y:S02]  /*ad20*/  @P0 IMAD.MOV.U32 R48, RZ, RZ, R79 ;  /* 0x000000ffff300224 */ /* 0x001fe400078e004f */
[----:B------:R-:W-:-:S03]  /*ad30*/  @P0 IMAD.MOV.U32 R49, RZ, RZ, R86 ;  /* 0x000000ffff310224 */ /* 0x000fc600078e0056 */
[----:B------:R-:W-:Y:S02]  /*ad40*/  @!P1 IMAD.IADD R7, R7, 0x1, -R5 ;  /* 0x0000000107079824 */ /* 0x000fe400078e0a05 */
[----:B------:R0:W3:Y:S02]  /*ad50*/  @P0 LDG.E.U16 R25, desc[UR24][R48.64] ;  /* 0x0000001830190981 */ /* 0x0000e4000c1e1500 */
[----:B0-----:R-:W-:-:S04]  /*ad60*/  LEA R48, P1, R66, R4, 0x1 ;  /* 0x0000000442307211 */ /* 0x001fc800078208ff */
[----:B------:R-:W-:-:S05]  /*ad70*/  LEA.HI.X.SX32 R49, R66, R3, 0x1, P1 ;  /* 0x0000000342317211 */ /* 0x000fca00008f0eff */
[----:B------:R0:W3:Y:S01]  /*ad80*/  @P0 LDG.E.U16 R78, desc[UR24][R48.64] ;  /* 0x00000018304e0981 */ /* 0x0000e2000c1e1500 */
[----:B------:R-:W-:Y:S01]  /*ad90*/  @!P3 IMAD.MOV R22, RZ, RZ, -R22 ;  /* 0x000000ffff16b224 */ /* 0x000fe200078e0a16 */
[C---:B------:R-:W-:Y:S02]  /*ada0*/  ISETP.GT.U32.AND P3, PT, R5.reuse, R59, PT ;  /* 0x0000003b0500720c */ /* 0x040fe40003f64070 */
[----:B------:R-:W-:Y:S02]  /*adb0*/  ISETP.GT.U32.AND P4, PT, R5, R8, PT ;  /* 0x000000080500720c */ /* 0x000fe40003f84070 */
[----:B------:R-:W-:Y:S01]  /*adc0*/  SEL R63, R38, R63, !P6 ;  /* 0x0000003f263f7207 */ /* 0x000fe20007000000 */
[----:B------:R-:W-:Y:S08]  /*add0*/  STL [R1+0x120], R79 ;  /* 0x0001204f01007387 */ /* 0x000ff00000100800 */
[----:B------:R-:W-:-:S02]  /*ade0*/  @!P3 IMAD.IADD R59, R59, 0x1, -R5 ;  /* 0x000000013b3bb824 */ /* 0x000fc400078e0a05 */
[----:B------:R-:W-:Y:S01]  /*adf0*/  @!P4 IMAD.IADD R8, R8, 0x1, -R5 ;  /* 0x000000010808c824 */ /* 0x000fe200078e0a05 */
[----:B------:R-:W-:Y:S01]  /*ae00*/  STL [R1+0xfc], R39 ;  /* 0x0000fc2701007387 */ /* 0x000fe20000100800 */
[----:B------:R-:W-:Y:S01]  /*ae10*/  IMAD R63, R63, UR13, RZ ;  /* 0x0000000d3f3f7c24 */ /* 0x000fe2000f8e02ff */
[----:B------:R-:W-:Y:S02]  /*ae20*/  SEL R60, R38, R60, !P6 ;  /* 0x0000003c263c7207 */ /* 0x000fe40007000000 */
[----:B------:R1:W-:Y:S03]  /*ae30*/  STL [R1+0xa0c], R14 ;  /* 0x000a0c0e01007387 */ /* 0x0003e60000100800 */
[----:B------:R-:W-:Y:S01]  /*ae40*/  IMAD R60, R60, UR13, RZ ;  /* 0x0000000d3c3c7c24 */ /* 0x000fe2000f8e02ff */
[----:B-1----:R-:W3:Y:S04]  /*ae50*/  LDL.LU R14, [R1+0xfdc] ;  /* 0x000fdc00010e7983 */ /* 0x002ee80000300800 */
[----:B------:R1:W-:Y:S04]  /*ae60*/  STL [R1+0x11c], R86 ;  /* 0x00011c5601007387 */ /* 0x0003e80000100800 */
[----:B------:R-:W3:Y:S04]  /*ae70*/  LDL.LU R39, [R1+0xfd8] ;  /* 0x000fd80001277983 */ /* 0x000ee80000300800 */
[----:B------:R-:W3:Y:S04]  /*ae80*/  LDL.LU R15, [R1+0xfd4] ;  /* 0x000fd400010f7983 */ /* 0x000ee80000300800 */
[----:B------:R-:W3:Y:S01]  /*ae90*/  LDL R79, [R1+0xd34] ;  /* 0x000d3400014f7983 */ /* 0x000ee20000100800 */
[----:B------:R-:W-:-:S02]  /*aea0*/  PRMT R84, RZ, 0x7610, R84 ;  /* 0x00007610ff547816 */ /* 0x000fc40000000054 */
[----:B------:R-:W-:Y:S02]  /*aeb0*/  PRMT R23, RZ, 0x7610, R23 ;  /* 0x00007610ff177816 */ /* 0x000fe40000000017 */
[----:B----4-:R-:W-:Y:S02]  /*aec0*/  ISETP.GE.AND P3, PT, R40, RZ, PT ;  /* 0x000000ff2800720c */ /* 0x010fe40003f66270 */
[----:B------:R-:W4:Y:S01]  /*aed0*/  LDL R40, [R1+0xd44] ;  /* 0x000d440001287983 */ /* 0x000f220000100800 */
[----:B--2---:R-:W-:-:S10]  /*aee0*/  ISETP.GE.AND P4, PT, R44, RZ, PT ;  /* 0x000000ff2c00720c */ /* 0x004fd40003f86270 */
[----:B------:R-:W-:Y:S01]  /*aef0*/  @!P3 IMAD.MOV R20, RZ, RZ, -R20 ;  /* 0x000000ffff14b224 */ /* 0x000fe200078e0a14 */
[----:B-1----:R-:W-:Y:S01]  /*af00*/  LEA R86, P3, R63, R4, 0x1 ;  /* 0x000000043f567211 */ /* 0x002fe200078608ff */
[----:B---3--:R1:W-:Y:S04]  /*af10*/  STL [R1+0x8a0], R25 ;  /* 0x0008a01901007387 */ /* 0x0083e80000100800 */
[----:B------:R0:W-:Y:S01]  /*af20*/  STL [R1+0x140], R48 ;  /* 0x0001403001007387 */ /* 0x0001e20000100800 */
[----:B-1----:R-:W-:-:S03]  /*af30*/  IMAD.MOV.U32 R25, RZ, RZ, R21 ;  /* 0x000000ffff197224 */ /* 0x002fc600078e0015 */
[----:B------:R-:W-:Y:S01]  /*af40*/  STL [R1+0x160], R86 ;  /* 0x0001605601007387 */ /* 0x000fe20000100800 */
[----:B------:R-:W-:-:S03]  /*af50*/  @!P4 IMAD.MOV R25, RZ, RZ, -R25 ;  /* 0x000000ffff19c224 */ /* 0x000fc600078e0a19 */
[----:B------:R-:W-:Y:S01]  /*af60*/  STL [R1+0x13c], R49 ;  /* 0x00013c3101007387 */ /* 0x000fe20000100800 */
[----:B------:R-:W-:-:S03]  /*af70*/  LEA R44, P4, R60, R4, 0x1 ;  /* 0x000000043c2c7211 */ /* 0x000fc600078808ff */
[----:B------:R1:W-:Y:S01]  /*af80*/  STL [R1+0x8a4], R93 ;  /* 0x0008a45d01007387 */ /* 0x0003e20000100800 */
[----:B0-----:R-:W-:-:S03]  /*af90*/  @P0 IMAD.MOV.U32 R48, RZ, RZ, R86 ;  /* 0x000000ffff300224 */ /* 0x001fc600078e0056 */
[----:B------:R-:W-:Y:S01]  /*afa0*/  STL [R1+0x180], R44 ;  /* 0x0001802c01007387 */ /* 0x000fe20000100800 */
[----:B-1----:R-:W-:-:S05]  /*afb0*/  LEA.HI.X.SX32 R93, R63, R3, 0x1, P3 ;  /* 0x000000033f5d7211 */ /* 0x002fca00018f0eff */
[----:B------:R-:W-:Y:S01]  /*afc0*/  STL [R1+0x15c], R93 ;  /* 0x00015c5d01007387 */ /* 0x000fe20000100800 */
[----:B------:R-:W-:-:S03]  /*afd0*/  @P0 IMAD.MOV.U32 R49, RZ, RZ, R93 ;  /* 0x000000ffff310224 */ /* 0x000fc600078e005d */
[----:B------:R0:W-:Y:S04]  /*afe0*/  STL [R1+0x88c], R78 ;  /* 0x00088c4e01007387 */ /* 0x0001e80000100800 */
[----:B------:R1:W2:Y:S01]  /*aff0*/  @P0 LDG.E.U16 R84, desc[UR24][R48.64] ;  /* 0x0000001830540981 */ /* 0x0002a2000c1e1500 */
[----:B0-----:R-:W-:Y:S01]  /*b000*/  LEA.HI.X.SX32 R78, R60, R3, 0x1, P4 ;  /* 0x000000033c4e7211 */ /* 0x001fe200020f0eff */
[----:B-1----:R-:W-:-:S04]  /*b010*/  @P0 IMAD.MOV.U32 R48, RZ, RZ, R44 ;  /* 0x000000ffff300224 */ /* 0x002fc800078e002c */
[----:B------:R-:W-:-:S05]  /*b020*/  @P0 IMAD.MOV.U32 R49, RZ, RZ, R78 ;  /* 0x000000ffff310224 */ /* 0x000fca00078e004e */
[----:B------:R-:W3:Y:S01]  /*b030*/  @P0 LDG.E.U16 R23, desc[UR24][R48.64] ;  /* 0x0000001830170981 */ /* 0x000ee2000c1e1500 */
[C---:B------:R-:W-:Y:S02]  /*b040*/  ISETP.GT.U32.AND P1, PT, R5.reuse, R2, PT ;  /* 0x000000020500720c */ /* 0x040fe40003f24070 */
[----:B------:R-:W-:Y:S02]  /*b050*/  ISETP.GT.U32.AND P3, PT, R5, R92, PT ;  /* 0x0000005c0500720c */ /* 0x000fe40003f64070 */
[C---:B------:R-:W-:Y:S02]  /*b060*/  SEL R53, R38.reuse, R53, !P6 ;  /* 0x0000003526357207 */ /* 0x040fe40007000000 */
[----:B------:R-:W-:-:S03]  /*b070*/  SEL R57, R38, R57, !P6 ;  /* 0x0000003926397207 */ /* 0x000fc60007000000 */
[----:B------:R-:W-:-:S04]  /*b080*/  IMAD R53, R53, UR13, RZ ;  /* 0x0000000d35357c24 */ /* 0x000fc8000f8e02ff */
[--C-:B------:R-:W-:Y:S01]  /*b090*/  @!P1 IMAD.IADD R2, R2, 0x1, -R5.reuse ;  /* 0x0000000102029824 */ /* 0x100fe200078e0a05 */
[----:B------:R-:W-:Y:S01]  /*b0a0*/  SEL R54, R38, R54, !P6 ;  /* 0x0000003626367207 */ /* 0x000fe20007000000 */
[----:B------:R0:W-:Y:S01]  /*b0b0*/  STL [R1+0x17c], R78 ;  /* 0x00017c4e01007387 */ /* 0x0001e20000100800 */
[----:B------:R-:W-:-:S03]  /*b0c0*/  @!P3 IMAD.IADD R92, R92, 0x1, -R5 ;  /* 0x000000015c5cb824 */ /* 0x000fc600078e0a05 */
[----:B------:R-:W2:Y:S01]  /*b0d0*/  LDL R44, [R1+0xcf0] ;  /* 0x000cf000012c7983 */ /* 0x000ea20000100800 */
[----:B------:R-:W-:-:S03]  /*b0e0*/  IMAD R57, R57, UR13, RZ ;  /* 0x0000000d39397c24 */ /* 0x000fc6000f8e02ff */
[----:B------:R-:W2:Y:S01]  /*b0f0*/  LDL R86, [R1+0x8] ;  /* 0x0000080001567983 */ /* 0x000ea20000100800 */
[----:B0-----:R-:W-:Y:S01]  /*b100*/  LEA R78, P3, R53, R4, 0x1 ;  /* 0x00000004354e7211 */ /* 0x001fe200078608ff */
[----:B------:R-:W-:Y:S01]  /*b110*/  IMAD R54, R54, UR13, RZ ;  /* 0x0000000d36367c24 */ /* 0x000fe2000f8e02ff */
[----:B------:R-:W-:Y:S02]  /*b120*/  ISETP.GE.AND P4, PT, R79, RZ, PT ;  /* 0x000000ff4f00720c */ /* 0x000fe40003f86270 */
[----:B------:R-:W-:Y:S02]  /*b130*/  LEA.HI.X.SX32 R79, R53, R3, 0x1, P3 ;  /* 0x00000003354f7211 */ /* 0x000fe400018f0eff */
[----:B------:R-:W-:Y:S02]  /*b140*/  PRMT R83, RZ, 0x7610, R83 ;  /* 0x00007610ff537816 */ /* 0x000fe40000000053 */
[----:B------:R-:W-:Y:S02]  /*b150*/  PRMT R81, RZ, 0x7610, R81 ;  /* 0x00007610ff517816 */ /* 0x000fe40000000051 */
[----:B------:R-:W-:-:S02]  /*b160*/  PRMT R33, RZ, 0x7610, R33 ;  /* 0x00007610ff217816 */ /* 0x000fc40000000021 */
[----:B----4-:R-:W-:Y:S02]  /*b170*/  ISETP.GE.AND P1, PT, R40, RZ, PT ;  /* 0x000000ff2800720c */ /* 0x010fe40003f26270 */
[----:B------:R-:W4:Y:S04]  /*b180*/  LDL R40, [R1+0xc94] ;  /* 0x000c940001287983 */ /* 0x000f280000100800 */
[----:B---3--:R0:W-:Y:S04]  /*b190*/  STL [R1+0x874], R23 ;  /* 0x0008741701007387 */ /* 0x0081e80000100800 */
[----:B------:R-:W-:Y:S01]  /*b1a0*/  STL [R1+0x1d0], R78 ;  /* 0x0001d04e01007387 */ /* 0x000fe20000100800 */
[----:B0-----:R-:W-:-:S03]  /*b1b0*/  IMAD.MOV.U32 R23, RZ, RZ, R19 ;  /* 0x000000ffff177224 */ /* 0x001fc600078e0013 */
[----:B--2---:R0:W-:Y:S01]  /*b1c0*/  STL [R1+0x888], R84 ;  /* 0x0008885401007387 */ /* 0x0041e20000100800 */
[----:B------:R-:W-:Y:S01]  /*b1d0*/  @!P1 IMAD.MOV R23, RZ, RZ, -R23 ;  /* 0x000000ffff179224 */ /* 0x000fe200078e0a17 */
[CC--:B------:R-:W-:Y:S02]  /*b1e0*/  LEA R48, P1, R57.reuse, R4.reuse, 0x1 ;  /* 0x0000000439307211 */ /* 0x0c0fe400078208ff */
[C---:B0-----:R-:W-:Y:S02]  /*b1f0*/  LEA R84, P3, R54.reuse, R4, 0x1 ;  /* 0x0000000436547211 */ /* 0x041fe400078608ff */
[-C--:B------:R-:W-:Y:S01]  /*b200*/  LEA.HI.X.SX32 R49, R57, R3.reuse, 0x1, P1 ;  /* 0x0000000339317211 */ /* 0x080fe200008f0eff */
[----:B------:R0:W-:Y:S01]  /*b210*/  STL [R1+0x1a0], R48 ;  /* 0x0001a03001007387 */ /* 0x0001e20000100800 */
[----:B------:R-:W-:-:S03]  /*b220*/  LEA.HI.X.SX32 R93, R54, R3, 0x1, P3 ;  /* 0x00000003365d7211 */ /* 0x000fc600018f0eff */
[----:B------:R-:W-:Y:S04]  /*b230*/  STL [R1+0x1cc], R79 ;  /* 0x0001cc4f01007387 */ /* 0x000fe80000100800 */
[----:B------:R-:W-:Y:S04]  /*b240*/  STL [R1+0x1c0], R84 ;  /* 0x0001c05401007387 */ /* 0x000fe80000100800 */
[----:B------:R1:W-:Y:S04]  /*b250*/  STL [R1+0x19c], R49 ;  /* 0x00019c3101007387 */ /* 0x0003e80000100800 */
[----:B------:R0:W2:Y:S02]  /*b260*/  @P0 LDG.E.U16 R83, desc[UR24][R48.64] ;  /* 0x0000001830530981 */ /* 0x0000a4000c1e1500 */
[----:B0-----:R-:W-:-:S02]  /*b270*/  @P0 IMAD.MOV.U32 R48, RZ, RZ, R84 ;  /* 0x000000ffff300224 */ /* 0x001fc400078e0054 */
[----:B-1----:R-:W-:-:S05]  /*b280*/  @P0 IMAD.MOV.U32 R49, RZ, RZ, R93 ;  /* 0x000000ffff310224 */ /* 0x002fca00078e005d */
[----:B------:R0:W3:Y:S02]  /*b290*/  @P0 LDG.E.U16 R81, desc[UR24][R48.64] ;  /* 0x0000001830510981 */ /* 0x0000e4000c1e1500 */
[----:B0-----:R-:W-:Y:S02]  /*b2a0*/  @P0 IMAD.MOV.U32 R48, RZ, RZ, R78 ;  /* 0x000000ffff300224 */ /* 0x001fe400078e004e */
[----:B------:R-:W-:-:S05]  /*b2b0*/  @P0 IMAD.MOV.U32 R49, RZ, RZ, R79 ;  /* 0x000000ffff310224 */ /* 0x000fca00078e004f */
[----:B------:R-:W3:Y:S01]  /*b2c0*/  @P0 LDG.E.U16 R33, desc[UR24][R48.64] ;  /* 0x0000001830210981 */ /* 0x000ee2000c1e1500 */
[C---:B------:R-:W-:Y:S01]  /*b2d0*/  ISETP.GT.U32.AND P1, PT, R5.reuse, R2, PT ;  /* 0x000000020500720c */ /* 0x040fe20003f24070 */
[----:B------:R-:W-:Y:S01]  /*b2e0*/  @!P4 IMAD.MOV R18, RZ, RZ, -R18 ;  /* 0x000000ffff12c224 */ /* 0x000fe200078e0a12 */
[C---:B------:R-:W-:Y:S02]  /*b2f0*/  ISETP.GT.U32.AND P4, PT, R5.reuse, R7, PT ;  /* 0x000000070500720c */ /* 0x040fe40003f84070 */
[----:B------:R-:W-:Y:S02]  /*b300*/  ISETP.GT.U32.AND P3, PT, R5, R92, PT ;  /* 0x0000005c0500720c */ /* 0x000fe40003f64070 */
[C---:B------:R-:W-:Y:S02]  /*b310*/  SEL R50, R38.reuse, R50, !P6 ;  /* 0x0000003226327207 */ /* 0x040fe40007000000 */
[----:B------:R-:W-:-:S03]  /*b320*/  SEL R45, R38, R45, !P6 ;  /* 0x0000002d262d7207 */ /* 0x000fc60007000000 */
[----:B------:R-:W-:Y:S02]  /*b330*/  IMAD R50, R50, UR13, RZ ;  /* 0x0000000d32327c24 */ /* 0x000fe4000f8e02ff */
[--C-:B------:R-:W-:Y:S01]  /*b340*/  @!P1 IMAD.IADD R2, R2, 0x1, -R5.reuse ;  /* 0x0000000102029824 */ /* 0x100fe200078e0a05 */
[----:B------:R-:W-:Y:S01]  /*b350*/  SEL R47, R38, R47, !P6 ;  /* 0x0000002f262f7207 */ /* 0x000fe20007000000 */
[--C-:B------:R-:W-:Y:S01]  /*b360*/  @!P4 IMAD.IADD R7, R7, 0x1, -R5.reuse ;  /* 0x000000010707c824 */ /* 0x100fe200078e0a05 */
[----:B------:R-:W-:Y:S01]  /*b370*/  ISETP.GE.AND P4, PT, R44, RZ, PT ;  /* 0x000000ff2c00720c */ /* 0x000fe20003f86270 */
[----:B------:R-:W-:Y:S01]  /*b380*/  @!P3 IMAD.IADD R92, R92, 0x1, -R5 ;  /* 0x000000015c5cb824 */ /* 0x000fe200078e0a05 */
[----:B------:R-:W-:Y:S01]  /*b390*/  LEA R44, P3, R50, R4, 0x1 ;  /* 0x00000004322c7211 */ /* 0x000fe200078608ff */
[----:B------:R0:W-:Y:S01]  /*b3a0*/  STL [R1+0x1bc], R93 ;  /* 0x0001bc5d01007387 */ /* 0x0001e20000100800 */
[----:B------:R-:W-:Y:S02]  /*b3b0*/  IMAD R45, R45, UR13, RZ ;  /* 0x0000000d2d2d7c24 */ /* 0x000fe4000f8e02ff */
[----:B------:R-:W-:Y:S01]  /*b3c0*/  IMAD R47, R47, UR13, RZ ;  /* 0x0000000d2f2f7c24 */ /* 0x000fe2000f8e02ff */
[----:B----4-:R-:W-:-:S02]  /*b3d0*/  ISETP.GE.AND P1, PT, R40, RZ, PT ;  /* 0x000000ff2800720c */ /* 0x010fc40003f26270 */
[----:B0-----:R-:W-:Y:S02]  /*b3e0*/  LEA.HI.X.SX32 R93, R50, R3, 0x1, P3 ;  /* 0x00000003325d7211 */ /* 0x001fe400018f0eff */
[----:B------:R-:W-:-:S09]  /*b3f0*/  PRMT R85, RZ, 0x7610, R85 ;  /* 0x00007610ff557816 */ /* 0x000fd20000000055 */
[----:B------:R-:W-:Y:S01]  /*b400*/  @!P1 IMAD.MOV R17, RZ, RZ, -R17 ;  /* 0x000000ffff119224 */ /* 0x000fe200078e0a11 */
[----:B------:R-:W-:Y:S02]  /*b410*/  PRMT R80, RZ, 0x7610, R80 ;  /* 0x00007610ff507816 */ /* 0x000fe40000000050 */
[----:B------:R-:W-:Y:S01]  /*b420*/  PRMT R27, RZ, 0x7610, R27 ;  /* 0x00007610ff1b7816 */ /* 0x000fe2000000001b */
[----:B--2---:R0:W-:Y:S04]  /*b430*/  STL [R1+0x85c], R83 ;  /* 0x00085c5301007387 */ /* 0x0041e80000100800 */
[----:B------:R-:W2:Y:S04]  /*b440*/  LDL R78, [R1+0xd4c] ;  /* 0x000d4c00014e7983 */ /* 0x000ea80000100800 */
[----:B------:R-:W4:Y:S04]  /*b450*/  LDL R40, [R1+0xcfc] ;  /* 0x000cfc0001287983 */ /* 0x000f280000100800 */
[----:B0-----:R-:W2:Y:S04]  /*b460*/  LDL R83, [R1+0x4] ;  /* 0x0000040001537983 */ /* 0x001ea80000100800 */
[----:B---3--:R0:W-:Y:S04]  /*b470*/  STL [R1+0x858], R81 ;  /* 0x0008585101007387 */ /* 0x0081e80000100800 */
[----:B------:R-:W-:Y:S01]  /*b480*/  STL [R1+0x210], R44 ;  /* 0x0002102c01007387 */ /* 0x000fe20000100800 */
[----:B0-----:R-:W-:-:S03]  /*b490*/  LEA R81, P1, R47, R4, 0x1 ;  /* 0x000000042f517211 */ /* 0x001fc600078208ff */
[----:B------:R0:W-:Y:S01]  /*b4a0*/  STL [R1+0x870], R33 ;  /* 0x0008702101007387 */ /* 0x0001e20000100800 */
[----:B------:R-:W-:Y:S02]  /*b4b0*/  LEA.HI.X.SX32 R84, R47, R3, 0x1, P1 ;  /* 0x000000032f547211 */ /* 0x000fe400008f0eff */
[----:B0-----:R-:W-:-:S04]  /*b4c0*/  LEA R33, P3, R45, R4, 0x1 ;  /* 0x000000042d217211 */ /* 0x001fc800078608ff */
[----:B------:R-:W-:Y:S01]  /*b4d0*/  LEA.HI.X.SX32 R79, R45, R3, 0x1, P3 ;  /* 0x000000032d4f7211 */ /* 0x000fe200018f0eff */
[----:B------:R-:W-:-:S05]  /*b4e0*/  @P0 IMAD.MOV.U32 R45, RZ, RZ, R93 ;  /* 0x000000ffff2d0224 */ /* 0x000fca00078e005d */
[----:B------:R0:W3:Y:S02]  /*b4f0*/  @P0 LDG.E.U16 R85, desc[UR24][R44.64] ;  /* 0x000000182c550981 */ /* 0x0000e4000c1e1500 */
[----:B0-----:R-:W-:Y:S02]  /*b500*/  @P0 IMAD.MOV.U32 R44, RZ, RZ, R81 ;  /* 0x000000ffff2c0224 */ /* 0x001fe400078e0051 */
[----:B------:R-:W-:-:S05]  /*b510*/  @P0 IMAD.MOV.U32 R45, RZ, RZ, R84 ;  /* 0x000000ffff2d0224 */ /* 0x000fca00078e0054 */
[----:B------:R0:W3:Y:S02]  /*b520*/  @P0 LDG.E.U16 R80, desc[UR24][R44.64] ;  /* 0x000000182c500981 */ /* 0x0000e4000c1e1500 */
[----:B0-----:R-:W-:Y:S02]  /*b530*/  @P0 IMAD.MOV.U32 R44, RZ, RZ, R33 ;  /* 0x000000ffff2c0224 */ /* 0x001fe400078e0021 */
[----:B------:R-:W-:-:S05]  /*b540*/  @P0 IMAD.MOV.U32 R45, RZ, RZ, R79 ;  /* 0x000000ffff2d0224 */ /* 0x000fca00078e004f */
[----:B------:R-:W3:Y:S01]  /*b550*/  @P0 LDG.E.U16 R27, desc[UR24][R44.64] ;  /* 0x000000182c1b0981 */ /* 0x000ee2000c1e1500 */
[C---:B------:R-:W-:Y:S01]  /*b560*/  ISETP.GT.U32.AND P1, PT, R5.reuse, R86, PT ;  /* 0x000000560500720c */ /* 0x040fe20003f24070 */
[----:B------:R-:W-:Y:S01]  /*b570*/  @!P4 IMAD.MOV R16, RZ, RZ, -R16 ;  /* 0x000000ffff10c224 */ /* 0x000fe200078e0a10 */
[----:B------:R-:W-:Y:S02]  /*b580*/  ISETP.GT.U32.AND P4, PT, R5, R91, PT ;  /* 0x0000005b0500720c */ /* 0x000fe40003f84070 */
[C---:B------:R-:W-:Y:S01]  /*b590*/  SEL R43, R38.reuse, R43, !P6 ;  /* 0x0000002b262b7207 */ /* 0x040fe20007000000 */
[----:B------:R-:W-:Y:S01]  /*b5a0*/  STL [R1+0x230], R81 ;  /* 0x0002305101007387 */ /* 0x000fe20000100800 */
[----:B------:R-:W-:-:S07]  /*b5b0*/  SEL R41, R38, R41, !P6 ;  /* 0x0000002926297207 */ /* 0x000fce0007000000 */
[--C-:B------:R-:W-:Y:S01]  /*b5c0*/  @!P1 IMAD.IADD R86, R86, 0x1, -R5.reuse ;  /* 0x0000000156569824 */ /* 0x100fe200078e0a05 */
[----:B------:R-:W-:Y:S01]  /*b5d0*/  STL [R1+0x20c], R93 ;  /* 0x00020c5d01007387 */ /* 0x000fe20000100800 */
[----:B------:R-:W-:Y:S02]  /*b5e0*/  IMAD R43, R43, UR13, RZ ;  /* 0x0000000d2b2b7c24 */ /* 0x000fe4000f8e02ff */
[----:B------:R-:W-:Y:S01]  /*b5f0*/  @!P4 IMAD.IADD R91, R91, 0x1, -R5 ;  /* 0x000000015b5bc824 */ /* 0x000fe200078e0a05 */
[----:B------:R-:W-:Y:S01]  /*b600*/  STL [R1+0x250], R33 ;  /* 0x0002502101007387 */ /* 0x000fe20000100800 */
[----:B------:R-:W-:-:S03]  /*b610*/  IMAD R41, R41, UR13, RZ ;  /* 0x0000000d29297c24 */ /* 0x000fc6000f8e02ff */
[----:B------:R-:W-:Y:S04]  /*b620*/  STL [R1+0x22c], R84 ;  /* 0x00022c5401007387 */ /* 0x000fe80000100800 */
[----:B------:R0:W-:Y:S01]  /*b630*/  STL [R1+0x24c], R79 ;  /* 0x00024c4f01007387 */ /* 0x0001e20000100800 */
[----:B------:R-:W-:-:S03]  /*b640*/  SEL R39, R38, R39, !P6 ;  /* 0x0000002726277207 */ /* 0x000fc60007000000 */
[----:B0-----:R-:W3:Y:S02]  /*b650*/  LDL R79, [R1+0xcb0] ;  /* 0x000cb000014f7983 */ /* 0x001ee40000100800 */
[----:B------:R-:W-:Y:S01]  /*b660*/  IMAD R39, R39, UR13, RZ ;  /* 0x0000000d27277c24 */ /* 0x000fe2000f8e02ff */
[----:B------:R-:W-:Y:S02]  /*b670*/  PRMT R82, RZ, 0x7610, R82 ;  /* 0x00007610ff527816 */ /* 0x000fe40000000052 */
[----:B------:R-:W-:Y:S02]  /*b680*/  PRMT R77, RZ, 0x7610, R77 ;  /* 0x00007610ff4d7816 */ /* 0x000fe4000000004d */
[----:B------:R-:W-:Y:S02]  /*b690*/  PRMT R21, RZ, 0x7610, R21 ;  /* 0x00007610ff157816 */ /* 0x000fe40000000015 */
[----:B----4-:R-:W-:Y:S02]  /*b6a0*/  ISETP.GE.AND P1, PT, R40, RZ, PT ;  /* 0x000000ff2800720c */ /* 0x010fe40003f26270 */
[----:B--2---:R-:W-:-:S02]  /*b6b0*/  ISETP.GT.U32.AND P3, PT, R5, R83, PT ;  /* 0x000000530500720c */ /* 0x004fc40003f64070 */
[----:B------:R-:W-:Y:S02]  /*b6c0*/  ISETP.GE.AND P4, PT, R78, RZ, PT ;  /* 0x000000ff4e00720c */ /* 0x000fe40003f86270 */
[----:B------:R-:W2:Y:S04]  /*b6d0*/  LDL R78, [R1+0xcb4] ;  /* 0x000cb400014e7983 */ /* 0x000ea80000100800 */
[----:B------:R-:W4:Y:S03]  /*b6e0*/  LDL.LU R81, [R1+0x14] ;  /* 0x0000140001517983 */ /* 0x000f260000300800 */
[----:B------:R-:W-:Y:S02]  /*b6f0*/  @!P1 IMAD.MOV R15, RZ, RZ, -R15 ;  /* 0x000000ffff0f9224 */ /* 0x000fe400078e0a0f */
[----:B------:R-:W-:Y:S01]  /*b700*/  @!P3 IMAD.IADD R83, R83, 0x1, -R5 ;  /* 0x000000015353b824 */ /* 0x000fe200078e0a05 */
[----:B------:R-:W-:-:S04]  /*b710*/  LEA R40, P3, R43, R4, 0x1 ;  /* 0x000000042b287211 */ /* 0x000fc800078608ff */
[----:B------:R-:W-:Y:S01]  /*b720*/  LEA.HI.X.SX32 R84, R43, R3, 0x1, P3 ;  /* 0x000000032b547211 */ /* 0x000fe200018f0eff */
[----:B---3--:R0:W-:Y:S04]  /*b730*/  STL [R1+0x840], R80 ;  /* 0x0008405001007387 */ /* 0x0081e80000100800 */
[----:B0-----:R-:W3:Y:S04]  /*b740*/  LDL.LU R80, [R1+0x10] ;  /* 0x0000100001507983 */ /* 0x001ee80000300800 */
[----:B------:R0:W-:Y:S04]  /*b750*/  STL [R1+0x844], R85 ;  /* 0x0008445501007387 */ /* 0x0001e80000100800 */
[----:B------:R-:W-:Y:S01]  /*b760*/  STL [R1+0x270], R40 ;  /* 0x0002702801007387 */ /* 0x000fe20000100800 */
[----:B0-----:R-:W-:-:S03]  /*b770*/  LEA R85, P1, R41, R4, 0x1 ;  /* 0x0000000429557211 */ /* 0x001fc600078208ff */
[----:B------:R0:W-:Y:S01]  /*b780*/  STL [R1+0x83c], R27 ;  /* 0x00083c1b01007387 */ /* 0x0001e20000100800 */
[----:B------:R-:W-:Y:S01]  /*b790*/  LEA.HI.X.SX32 R93, R41, R3, 0x1, P1 ;  /* 0x00000003295d7211 */ /* 0x000fe200008f0eff */
[----:B------:R-:W-:-:S05]  /*b7a0*/  @P0 IMAD.MOV.U32 R41, RZ, RZ, R84 ;  /* 0x000000ffff290224 */ /* 0x000fca00078e0054 */
[----:B------:R1:W3:Y:S01]  /*b7b0*/  @P0 LDG.E.U16 R82, desc[UR24][R40.64] ;  /* 0x0000001828520981 */ /* 0x0002e2000c1e1500 */
[----:B0-----:R-:W-:-:S04]  /*b7c0*/  LEA R27, P3, R39, R4, 0x1 ;  /* 0x00000004271b7211 */ /* 0x001fc800078608ff */
[----:B------:R-:W-:Y:S01]  /*b7d0*/  LEA.HI.X.SX32 R33, R39, R3, 0x1, P3 ;  /* 0x0000000327217211 */ /* 0x000fe200018f0eff */
[----:B-1----:R-:W-:Y:S02]  /*b7e0*/  @P0 IMAD.MOV.U32 R40, RZ, RZ, R85 ;  /* 0x000000ffff280224 */ /* 0x002fe400078e0055 */
[----:B------:R-:W-:-:S05]  /*b7f0*/  @P0 IMAD.MOV.U32 R41, RZ, RZ, R93 ;  /* 0x000000ffff290224 */ /* 0x000fca00078e005d */
[----:B------:R0:W4:Y:S02]  /*b800*/  @P0 LDG.E.U16 R77, desc[UR24][R40.64] ;  /* 0x00000018284d0981 */ /* 0x000124000c1e1500 */
[----:B0-----:R-:W-:Y:S02]  /*b810*/  @P0 IMAD.MOV.U32 R40, RZ, RZ, R27 ;  /* 0x000000ffff280224 */ /* 0x001fe400078e001b */
[----:B------:R-:W-:-:S05]  /*b820*/  @P0 IMAD.MOV.U32 R41, RZ, RZ, R33 ;  /* 0x000000ffff290224 */ /* 0x000fca00078e0021 */
[----:B------:R-:W4:Y:S01]  /*b830*/  @P0 LDG.E.U16 R21, desc[UR24][R40.64] ;  /* 0x0000001828150981 */ /* 0x000f22000c1e1500 */
[C---:B------:R-:W-:Y:S01]  /*b840*/  ISETP.GT.U32.AND P1, PT, R5.reuse, R86, PT ;  /* 0x000000560500720c */ /* 0x040fe20003f24070 */
[----:B------:R-:W-:Y:S01]  /*b850*/  @!P4 IMAD.MOV R14, RZ, RZ, -R14 ;  /* 0x000000ffff0ec224 */ /* 0x000fe200078e0a0e */
[C---:B------:R-:W-:Y:S02]  /*b860*/  ISETP.GT.U32.AND P3, PT, R5.reuse, R83, PT ;  /* 0x000000530500720c */ /* 0x040fe40003f64070 */
[----:B------:R-:W-:Y:S02]  /*b870*/  ISETP.GT.U32.AND P4, PT, R5, R91, PT ;  /* 0x0000005b0500720c */ /* 0x000fe40003f84070 */
[C---:B------:R-:W-:Y:S01]  /*b880*/  SEL R37, R38.reuse, R37, !P6 ;  /* 0x0000002526257207 */ /* 0x040fe20007000000 */
[----:B------:R-:W-:Y:S01]  /*b890*/  STL [R1+0x290], R85 ;  /* 0x0002905501007387 */ /* 0x000fe20000100800 */
[----:B------:R-:W-:-:S03]  /*b8a0*/  SEL R32, R38, R32, !P6 ;  /* 0x0000002026207207 */ /* 0x000fc60007000000 */
[----:B------:R0:W-:Y:S01]  /*b8b0*/  STL [R1+0x26c], R84 ;  /* 0x00026c5401007387 */ /* 0x0001e20000100800 */
[----:B------:R-:W-:Y:S02]  /*b8c0*/  IMAD R37, R37, UR13, RZ ;  /* 0x0000000d25257c24 */ /* 0x000fe4000f8e02ff */
[--C-:B------:R-:W-:Y:S01]  /*b8d0*/  @!P1 IMAD.IADD R86, R86, 0x1, -R5.reuse ;  /* 0x0000000156569824 */ /* 0x100fe200078e0a05 */
[----:B------:R-:W-:Y:S01]  /*b8e0*/  STL [R1+0x2b0], R27 ;  /* 0x0002b01b01007387 */ /* 0x000fe20000100800 */
[----:B------:R-:W-:-:S03]  /*b8f0*/  @!P3 IMAD.IADD R83, R83, 0x1, -R5 ;  /* 0x000000015353b824 */ /* 0x000fc600078e0a05 */
[----:B------:R-:W-:Y:S01]  /*b900*/  STL [R1+0x28c], R93 ;  /* 0x00028c5d01007387 */ /* 0x000fe20000100800 */
[----:B------:R-:W-:-:S03]  /*b910*/  SEL R35, R38, R35, !P6 ;  /* 0x0000002326237207 */ /* 0x000fc60007000000 */
[----:B0-----:R-:W4:Y:S01]  /*b920*/  LDL.LU R84, [R1+0xfd0] ;  /* 0x000fd00001547983 */ /* 0x001f220000300800 */
[----:B------:R-:W-:-:S03]  /*b930*/  @!P4 IMAD.IADD R91, R91, 0x1, -R5 ;  /* 0x000000015b5bc824 */ /* 0x000fc600078e0a05 */
[----:B------:R0:W-:Y:S01]  /*b940*/  STL [R1+0x2ac], R33 ;  /* 0x0002ac2101007387 */ /* 0x0001e20000100800 */
[----:B------:R-:W-:Y:S01]  /*b950*/  ISETP.GE.AND P4, PT, R79, RZ, PT ;  /* 0x000000ff4f00720c */ /* 0x000fe20003f86270 */
[----:B------:R-:W-:Y:S02]  /*b960*/  IMAD R32, R32, UR13, RZ ;  /* 0x0000000d20207c24 */ /* 0x000fe4000f8e02ff */
[----:B------:R-:W-:Y:S01]  /*b970*/  IMAD R35, R35, UR13, RZ ;  /* 0x0000000d23237c24 */ /* 0x000fe2000f8e02ff */
[----:B0-----:R-:W-:-:S04]  /*b980*/  LEA R33, P3, R37, R4, 0x1 ;  /* 0x0000000425217211 */ /* 0x001fc800078608ff */
[----:B------:R-:W-:Y:S02]  /*b990*/  LEA.HI.X.SX32 R93, R37, R3, 0x1, P3 ;  /* 0x00000003255d7211 */ /* 0x000fe400018f0eff */
[----:B------:R-:W-:Y:S02]  /*b9a0*/  PRMT R87, RZ, 0x7610, R87 ;  /* 0x00007610ff577816 */ /* 0x000fe40000000057 */
[----:B------:R-:W-:Y:S02]  /*b9b0*/  PRMT R51, RZ, 0x7610, R51 ;  /* 0x00007610ff337816 */ /* 0x000fe40000000033 */
[----:B------:R-:W-:Y:S02]  /*b9c0*/  PRMT R19, RZ, 0x7610, R19 ;  /* 0x00007610ff137816 */ /* 0x000fe40000000013 */
[----:B--2---:R-:W-:-:S13]  /*b9d0*/  ISETP.GE.AND P1, PT, R78, RZ, PT ;  /* 0x000000ff4e00720c */ /* 0x004fda0003f26270 */
[----:B------:R-:W-:Y:S01]  /*b9e0*/  @!P1 IMAD.MOV R13, RZ, RZ, -R13 ;  /* 0x000000ffff0d9224 */ /* 0x000fe200078e0a0d */
[----:B---3--:R0:W-:Y:S04]  /*b9f0*/  STL [R1+0x838], R82 ;  /* 0x0008385201007387 */ /* 0x0081e80000100800 */
[----:B0-----:R-:W2:Y:S04]  /*ba00*/  LDL.LU R82, [R1+0x24] ;  /* 0x0000240001527983 */ /* 0x001ea80000300800 */
[----:B------:R-:W3:Y:S04]  /*ba10*/  LDL R79, [R1+0xc58] ;  /* 0x000c5800014f7983 */ /* 0x000ee80000100800 */
[----:B------:R-:W3:Y:S04]  /*ba20*/  LDL R78, [R1+0xcec] ;  /* 0x000cec00014e7983 */ /* 0x000ee80000100800 */
[----:B----4-:R0:W-:Y:S04]  /*ba30*/  STL [R1+0x824], R77 ;  /* 0x0008244d01007387 */ /* 0x0101e80000100800 */
[----:B------:R-:W-:Y:S04]  /*ba40*/  STL [R1+0x2d0], R33 ;  /* 0x0002d02101007387 */ /* 0x000fe80000100800 */
[----:B------:R1:W-:Y:S01]  /*ba50*/  STL [R1+0x820], R21 ;  /* 0x0008201501007387 */ /* 0x0003e20000100800 */
[----:B0-----:R-:W-:-:S02]  /*ba60*/  LEA R77, P1, R35, R4, 0x1 ;  /* 0x00000004234d7211 */ /* 0x001fc400078208ff */
[----:B-1----:R-:W-:-:S04]  /*ba70*/  LEA R21, P3, R32, R4, 0x1 ;  /* 0x0000000420157211 */ /* 0x002fc800078608ff */
[-C--:B------:R-:W-:Y:S01]  /*ba80*/  LEA.HI.X.SX32 R27, R32, R3.reuse, 0x1, P3 ;  /* 0x00000003201b7211 */ /* 0x080fe200018f0eff */
[----:B------:R-:W-:Y:S01]  /*ba90*/  @P0 IMAD.MOV.U32 R32, RZ, RZ, R33 ;  /* 0x000000ffff200224 */ /* 0x000fe200078e0021 */
[----:B------:R-:W-:Y:S01]  /*baa0*/  LEA.HI.X.SX32 R85, R35, R3, 0x1, P1 ;  /* 0x0000000323557211 */ /* 0x000fe200008f0eff */
[----:B------:R-:W-:-:S05]  /*bab0*/  @P0 IMAD.MOV.U32 R33, RZ, RZ, R93 ;  /* 0x000000ffff210224 */ /* 0x000fca00078e005d */
[----:B------:R0:W4:Y:S02]  /*bac0*/  @P0 LDG.E.U16 R87, desc[UR24][R32.64] ;  /* 0x0000001820570981 */ /* 0x000124000c1e1500 */
[----:B0-----:R-:W-:Y:S02]  /*bad0*/  @P0 IMAD.MOV.U32 R32, RZ, RZ, R77 ;  /* 0x000000ffff200224 */ /* 0x001fe400078e004d */
[----:B------:R-:W-:-:S05]  /*bae0*/  @P0 IMAD.MOV.U32 R33, RZ, RZ, R85 ;  /* 0x000000ffff210224 */ /* 0x000fca00078e0055 */
[----:B------:R0:W4:Y:S02]  /*baf0*/  @P0 LDG.E.U16 R51, desc[UR24][R32.64] ;  /* 0x0000001820330981 */ /* 0x000124000c1e1500 */
[----:B0-----:R-:W-:Y:S02]  /*bb00*/  @P0 IMAD.MOV.U32 R32, RZ, RZ, R21 ;  /* 0x000000ffff200224 */ /* 0x001fe400078e0015 */
[----:B------:R-:W-:-:S05]  /*bb10*/  @P0 IMAD.MOV.U32 R33, RZ, RZ, R27 ;  /* 0x000000ffff210224 */ /* 0x000fca00078e001b */
[----:B------:R-:W4:Y:S01]  /*bb20*/  @P0 LDG.E.U16 R19, desc[UR24][R32.64] ;  /* 0x0000001820130981 */ /* 0x000f22000c1e1500 */
[C---:B------:R-:W-:Y:S01]  /*bb30*/  ISETP.GT.U32.AND P1, PT, R5.reuse, R80, PT ;  /* 0x000000500500720c */ /* 0x040fe20003f24070 */
[----:B------:R-:W-:Y:S01]  /*bb40*/  @!P4 IMAD.MOV R12, RZ, RZ, -R12 ;  /* 0x000000ffff0cc224 */ /* 0x000fe200078e0a0c */
[----:B------:R-:W-:Y:S02]  /*bb50*/  ISETP.GT.U32.AND P4, PT, R5, R81, PT ;  /* 0x000000510500720c */ /* 0x000fe40003f84070 */
[C---:B------:R-:W-:Y:S01]  /*bb60*/  SEL R30, R38.reuse, R30, !P6 ;  /* 0x0000001e261e7207 */ /* 0x040fe20007000000 */
[----:B------:R-:W-:Y:S01]  /*bb70*/  STL [R1+0x2f0], R77 ;  /* 0x0002f04d01007387 */ /* 0x000fe20000100800 */
[----:B------:R-:W-:-:S03]  /*bb80*/  SEL R26, R38, R26, !P6 ;  /* 0x0000001a261a7207 */ /* 0x000fc60007000000 */
[----:B------:R-:W-:Y:S01]  /*bb90*/  IMAD R30, R30, UR13, RZ ;  /* 0x0000000d1e1e7c24 */ /* 0x000fe2000f8e02ff */
[----:B------:R-:W-:Y:S03]  /*bba0*/  STL [R1+0x2cc], R93 ;  /* 0x0002cc5d01007387 */ /* 0x000fe60000100800 */
[----:B------:R-:W-:Y:S01]  /*bbb0*/  @!P1 IMAD.IADD R80, R80, 0x1, -R5 ;  /* 0x0000000150509824 */ /* 0x000fe200078e0a05 */
[----:B------:R-:W-:Y:S01]  /*bbc0*/  STL [R1+0x8c8], R21 ;  /* 0x0008c81501007387 */ /* 0x000fe20000100800 */
[----:B------:R-:W-:-:S03]  /*bbd0*/  SEL R28, R38, R28, !P6 ;  /* 0x0000001c261c7207 */ /* 0x000fc60007000000 */
[----:B------:R-:W-:Y:S01]  /*bbe0*/  STL [R1+0x2ec], R85 ;  /* 0x0002ec5501007387 */ /* 0x000fe20000100800 */
[----:B------:R-:W-:-:S03]  /*bbf0*/  @!P4 IMAD.IADD R81, R81, 0x1, -R5 ;  /* 0x000000015151c824 */ /* 0x000fc600078e0a05 */
[----:B------:R0:W-:Y:S01]  /*bc00*/  STL [R1+0x30c], R27 ;  /* 0x00030c1b01007387 */ /* 0x0001e20000100800 */
[----:B------:R-:W-:Y:S02]  /*bc10*/  IMAD R26, R26, UR13, RZ ;  /* 0x0000000d1a1a7c24 */ /* 0x000fe4000f8e02ff */
[----:B------:R-:W-:Y:S01]  /*bc20*/  IMAD R28, R28, UR13, RZ ;  /* 0x0000000d1c1c7c24 */ /* 0x000fe2000f8e02ff */
[----:B------:R-:W-:Y:S02]  /*bc30*/  PRMT R84, RZ, 0x7610, R84 ;  /* 0x00007610ff547816 */ /* 0x000fe40000000054 */
[----:B------:R-:W-:Y:S02]  /*bc40*/  PRMT R42, RZ, 0x7610, R42 ;  /* 0x00007610ff2a7816 */ /* 0x000fe4000000002a */
[----:B------:R-:W-:Y:S02]  /*bc50*/  PRMT R6, RZ, 0x7610, R6 ;  /* 0x00007610ff067816 */ /* 0x000fe40000000006 */
[----:B--2---:R-:W-:-:S02]  /*bc60*/  ISETP.GT.U32.AND P3, PT, R5, R82, PT ;  /* 0x000000520500720c */ /* 0x004fc40003f64070 */
[----:B---3--:R-:W-:Y:S02]  /*bc70*/  ISETP.GE.AND P1, PT, R78, RZ, PT ;  /* 0x000000ff4e00720c */ /* 0x008fe40003f26270 */
[----:B------:R-:W-:-:S09]  /*bc80*/  ISETP.GE.AND P4, PT, R79, RZ, PT ;  /* 0x000000ff4f00720c */ /* 0x000fd20003f86270 */
[----:B------:R-:W-:Y:S01]  /*bc90*/  @!P3 IMAD.IADD R82, R82, 0x1, -R5 ;  /* 0x000000015252b824 */ /* 0x000fe200078e0a05 */
[----:B0-----:R-:W-:-:S04]  /*bca0*/  LEA R27, P3, R30, R4, 0x1 ;  /* 0x000000041e1b7211 */ /* 0x001fc800078608ff */
[----:B------:R-:W-:Y:S01]  /*bcb0*/  LEA.HI.X.SX32 R93, R30, R3, 0x1, P3 ;  /* 0x000000031e5d7211 */ /* 0x000fe200018f0eff */
[----:B------:R-:W-:Y:S01]  /*bcc0*/  @!P1 IMAD.MOV R10, RZ, RZ, -R10 ;  /* 0x000000ffff0a9224 */ /* 0x000fe200078e0a0a */
[----:B----4-:R0:W-:Y:S04]  /*bcd0*/  STL [R1+0x81c], R87 ;  /* 0x00081c5701007387 */ /* 0x0101e80000100800 */
[----:B------:R-:W2:Y:S04]  /*bce0*/  LDL R85, [R1+0xc6c] ;  /* 0x000c6c0001557983 */ /* 0x000ea80000100800 */
[----:B0-----:R-:W3:Y:S04]  /*bcf0*/  LDL R87, [R1+0xcc8] ;  /* 0x000cc80001577983 */ /* 0x001ee80000100800 */
[----:B------:R-:W4:Y:S04]  /*bd00*/  LDL.LU R78, [R1+0x20] ;  /* 0x00002000014e7983 */ /* 0x000f280000300800 */
[----:B------:R-:W4:Y:S04]  /*bd10*/  LDL.LU R79, [R1+0x3c] ;  /* 0x00003c00014f7983 */ /* 0x000f280000300800 */
[----:B------:R0:W-:Y:S04]  /*bd20*/  STL [R1+0x818], R51 ;  /* 0x0008183301007387 */ /* 0x0001e80000100800 */
        /* <DEDUP_REMOVED lines=15> */
[C---:B------:R-:W-:Y:S02]  /*be20*/  ISETP.GT.U32.AND P1, PT, R5.reuse, R80, PT ;  /* 0x000000500500720c */ /* 0x040fe40003f24070 */
[C---:B------:R-:W-:Y:S01]  /*be30*/  ISETP.GT.U32.AND P3, PT, R5.reuse, R82, PT ;  /* 0x000000520500720c */ /* 0x040fe20003f64070 */
[----:B------:R-:W-:Y:S01]  /*be40*/  @!P4 IMAD.MOV R11, RZ, RZ, -R11 ;  /* 0x000000ffff0bc224 */ /* 0x000fe200078e0a0b */
[----:B------:R-:W-:Y:S02]  /*be50*/  ISETP.GT.U32.AND P4, PT, R5, R81, PT ;  /* 0x000000510500720c */ /* 0x000fe40003f84070 */
[C---:B------:R-:W-:Y:S02]  /*be60*/  SEL R24, R38.reuse, R24, !P6 ;  /* 0x0000001826187207 */ /* 0x040fe40007000000 */
[----:B------:R-:W-:-:S05]  /*be70*/  SEL R22, R38, R22, !P6 ;  /* 0x0000001626167207 */ /* 0x000fca0007000000 */
[----:B------:R-:W-:Y:S01]  /*be80*/  @!P1 IMAD.IADD R80, R80, 0x1, -R5 ;  /* 0x0000000150509824 */ /* 0x000fe200078e0a05 */
[----:B------:R-:W-:Y:S01]  /*be90*/  STL [R1+0x8bc], R51 ;  /* 0x0008bc3301007387 */ /* 0x000fe20000100800 */
[----:B------:R-:W-:Y:S01]  /*bea0*/  IMAD R24, R24, UR13, RZ ;  /* 0x0000000d18187c24 */ /* 0x000fe2000f8e02ff */
[----:B------:R-:W-:Y:S02]  /*beb0*/  SEL R20, R38, R20, !P6 ;  /* 0x0000001426147207 */ /* 0x000fe40007000000 */
[----:B------:R-:W-:Y:S01]  /*bec0*/  STL [R1+0x328], R93 ;  /* 0x0003285d01007387 */ /* 0x000fe20000100800 */
[----:B------:R-:W-:-:S03]  /*bed0*/  IMAD R22, R22, UR13, RZ ;  /* 0x0000000d16167c24 */ /* 0x000fc6000f8e02ff */
[----:B------:R-:W-:Y:S01]  /*bee0*/  STL [R1+0x8c4], R19 ;  /* 0x0008c41301007387 */ /* 0x000fe20000100800 */
[----:B------:R-:W-:-:S03]  /*bef0*/  @!P3 IMAD.IADD R82, R82, 0x1, -R5 ;  /* 0x000000015252b824 */ /* 0x000fc600078e0a05 */
[----:B------:R-:W-:Y:S01]  /*bf00*/  STL [R1+0x8b8], R77 ;  /* 0x0008b84d01007387 */ /* 0x000fe20000100800 */
[----:B------:R-:W-:-:S03]  /*bf10*/  @!P4 IMAD.IADD R81, R81, 0x1, -R5 ;  /* 0x000000015151c824 */ /* 0x000fc600078e0a05 */
[----:B------:R0:W-:Y:S01]  /*bf20*/  STL [R1+0x8c0], R21 ;  /* 0x0008c01501007387 */ /* 0x0001e20000100800 */
[----:B------:R-:W-:Y:S01]  /*bf30*/  IMAD R20, R20, UR13, RZ ;  /* 0x0000000d14147c24 */ /* 0x000fe2000f8e02ff */
[----:B0-----:R-:W-:-:S04]  /*bf40*/  LEA R21, P3, R24, R4, 0x1 ;  /* 0x0000000418157211 */ /* 0x001fc800078608ff */
[----:B------:R-:W-:Y:S02]  /*bf50*/  LEA.HI.X.SX32 R93, R24, R3, 0x1, P3 ;  /* 0x00000003185d7211 */ /* 0x000fe400018f0eff */
[----:B------:R-:W-:Y:S02]  /*bf60*/  PRMT R88, RZ, 0x7610, R88 ;  /* 0x00007610ff587816 */ /* 0x000fe40000000058 */
[----:B------:R-:W-:Y:S02]  /*bf70*/  PRMT R46, RZ, 0x7610, R46 ;  /* 0x00007610ff2e7816 */ /* 0x000fe4000000002e */
[----:B------:R-:W-:Y:S02]  /*bf80*/  PRMT R0, RZ, 0x7610, R0 ;  /* 0x00007610ff007816 */ /* 0x000fe40000000000 */
[----:B--2---:R-:W-:Y:S02]  /*bf90*/  ISETP.GE.AND P1, PT, R85, RZ, PT ;  /* 0x000000ff5500720c */ /* 0x004fe40003f26270 */
[----:B---3--:R-:W-:-:S11]  /*bfa0*/  ISETP.GE.AND P4, PT, R87, RZ, PT ;  /* 0x000000ff5700720c */ /* 0x008fd60003f86270 */
[----:B------:R-:W-:Y:S01]  /*bfb0*/  @!P1 IMAD.MOV R8, RZ, RZ, -R8 ;  /* 0x000000ffff089224 */ /* 0x000fe200078e0a08 */
[----:B------:R-:W-:-:S04]  /*bfc0*/  LEA R51, P1, R22, R4, 0x1 ;  /* 0x0000000416337211 */ /* 0x000fc800078208ff */
[----:B------:R-:W-:Y:S01]  /*bfd0*/  LEA.HI.X.SX32 R77, R22, R3, 0x1, P1 ;  /* 0x00000003164d7211 */ /* 0x000fe200008f0eff */
[----:B----4-:R0:W-:Y:S04]  /*bfe0*/  STL [R1+0x800], R84 ;  /* 0x0008005401007387 */ /* 0x0101e80000100800 */
[----:B0-----:R-:W2:Y:S04]  /*bff0*/  LDL.LU R84, [R1+0x40] ;  /* 0x0000400001547983 */ /* 0x001ea80000300800 */
[----:B------:R-:W3:Y:S04]  /*c000*/  LDL R87, [R1+0xc18] ;  /* 0x000c180001577983 */ /* 0x000ee80000100800 */
[----:B------:R-:W4:Y:S04]  /*c010*/  LDL R85, [R1+0xbf4] ;  /* 0x000bf40001557983 */ /* 0x000f280000100800 */
[----:B------:R-:W-:Y:S04]  /*c020*/  STL [R1+0x37c], R21 ;  /* 0x00037c1501007387 */ /* 0x000fe80000100800 */
[----:B------:R0:W-:Y:S04]  /*c030*/  STL [R1+0x7f8], R6 ;  /* 0x0007f80601007387 */ /* 0x0001e80000100800 */
[----:B------:R-:W-:Y:S04]  /*c040*/  STL [R1+0x8ac], R51 ;  /* 0x0008ac3301007387 */ /* 0x000fe80000100800 */
[----:B------:R-:W-:Y:S01]  /*c050*/  STL [R1+0x378], R93 ;  /* 0x0003785d01007387 */ /* 0x000fe20000100800 */
[----:B0-----:R-:W-:-:S03]  /*c060*/  LEA R6, P3, R20, R4, 0x1 ;  /* 0x0000000414067211 */ /* 0x001fc600078608ff */
[----:B------:R0:W-:Y:S02]  /*c070*/  STL [R1+0x7fc], R42 ;  /* 0x0007fc2a01007387 */ /* 0x0001e40000100800 */
[----:B0-----:R-:W-:Y:S01]  /*c080*/  LEA.HI.X.SX32 R42, R20, R3, 0x1, P3 ;  /* 0x00000003142a7211 */ /* 0x001fe200018f0eff */
[----:B------:R-:W-:Y:S02]  /*c090*/  @P0 IMAD.MOV.U32 R20, RZ, RZ, R21 ;  /* 0x000000ffff140224 */ /* 0x000fe400078e0015 */
[----:B------:R-:W-:-:S05]  /*c0a0*/  @P0 IMAD.MOV.U32 R21, RZ, RZ, R93 ;  /* 0x000000ffff150224 */ /* 0x000fca00078e005d */
[----:B------:R0:W2:Y:S02]  /*c0b0*/  @P0 LDG.E.U16 R88, desc[UR24][R20.64] ;  /* 0x0000001814580981 */ /* 0x0000a4000c1e1500 */
[----:B0-----:R-:W-:Y:S02]  /*c0c0*/  @P0 IMAD.MOV.U32 R20, RZ, RZ, R51 ;  /* 0x000000ffff140224 */ /* 0x001fe400078e0033 */
[----:B------:R-:W-:-:S05]  /*c0d0*/  @P0 IMAD.MOV.U32 R21, RZ, RZ, R77 ;  /* 0x000000ffff150224 */ /* 0x000fca00078e004d */
[----:B------:R0:W2:Y:S02]  /*c0e0*/  @P0 LDG.E.U16 R46, desc[UR24][R20.64] ;  /* 0x00000018142e0981 */ /* 0x0000a4000c1e1500 */
[----:B0-----:R-:W-:Y:S02]  /*c0f0*/  @P0 IMAD.MOV.U32 R20, RZ, RZ, R6 ;  /* 0x000000ffff140224 */ /* 0x001fe400078e0006 */
[----:B------:R-:W-:-:S05]  /*c100*/  @P0 IMAD.MOV.U32 R21, RZ, RZ, R42 ;  /* 0x000000ffff150224 */ /* 0x000fca00078e002a */
[----:B------:R-:W2:Y:S01]  /*c110*/  @P0 LDG.E.U16 R0, desc[UR24][R20.64] ;  /* 0x0000001814000981 */ /* 0x000ea2000c1e1500 */
        /* <DEDUP_REMOVED lines=8> */
[----:B------:R-:W-:Y:S01]  /*c1a0*/  SEL R17, R38, R17, !P6 ;  /* 0x0000001126117207 */ /* 0x000fe20007000000 */
[----:B------:R-:W-:Y:S01]  /*c1b0*/  IMAD R18, R18, UR13, RZ ;  /* 0x0000000d12127c24 */ /* 0x000fe2000f8e02ff */
[----:B------:R0:W-:Y:S01]  /*c1c0*/  STL [R1+0x8b4], R6 ;  /* 0x0008b40601007387 */ /* 0x0001e20000100800 */
[----:B------:R-:W-:Y:S02]  /*c1d0*/  IMAD R16, R16, UR13, RZ ;  /* 0x0000000d10107c24 */ /* 0x000fe4000f8e02ff */
[----:B------:R-:W-:Y:S01]  /*c1e0*/  IMAD R17, R17, UR13, RZ ;  /* 0x0000000d11117c24 */ /* 0x000fe2000f8e02ff */
[----:B------:R1:W-:Y:S04]  /*c1f0*/  STL [R1+0x8a8], R77 ;  /* 0x0008a84d01007387 */ /* 0x0003e80000100800 */
[----:B------:R0:W-:Y:S01]  /*c200*/  STL [R1+0x8b0], R42 ;  /* 0x0008b02a01007387 */ /* 0x0001e20000100800 */
[----:B------:R-:W-:-:S02]  /*c210*/  PRMT R52, RZ, 0x7610, R52 ;  /* 0x00007610ff347816 */ /* 0x000fc40000000034 */
[----:B---3--:R-:W-:Y:S02]  /*c220*/  ISETP.GE.AND P4, PT, R87, RZ, PT ;  /* 0x000000ff5700720c */ /* 0x008fe40003f86270 */
[----:B----4-:R-:W-:-:S11]  /*c230*/  ISETP.GE.AND P1, PT, R85, RZ, PT ;  /* 0x000000ff5500720c */ /* 0x010fd60003f26270 */
[----:B------:R-:W-:Y:S01]  /*c240*/  @!P4 IMAD.MOV R7, RZ, RZ, -R7 ;  /* 0x000000ffff07c224 */ /* 0x000fe200078e0a07 */
[-C--:B0-----:R-:W-:Y:S01]  /*c250*/  LEA R6, P4, R18, R4.reuse, 0x1 ;  /* 0x0000000412067211 */ /* 0x081fe200078808ff */
[----:B------:R-:W-:Y:S01]  /*c260*/  @!P1 IMAD.MOV R2, RZ, RZ, -R2 ;  /* 0x000000ffff029224 */ /* 0x000fe200078e0a02 */
[-C--:B------:R-:W-:Y:S02]  /*c270*/  LEA R93, P1, R16, R4.reuse, 0x1 ;  /* 0x00000004105d7211 */ /* 0x080fe400078208ff */
[-C--:B-1----:R-:W-:Y:S02]  /*c280*/  LEA.HI.X.SX32 R77, R18, R3.reuse, 0x1, P4 ;  /* 0x00000003124d7211 */ /* 0x082fe400020f0eff */
[C---:B------:R-:W-:Y:S01]  /*c290*/  LEA R42, P4, R17.reuse, R4, 0x1 ;  /* 0x00000004112a7211 */ /* 0x040fe200078808ff */
[----:B--2---:R0:W-:Y:S04]  /*c2a0*/  STL [R1+0x7e0], R46 ;  /* 0x0007e02e01007387 */ /* 0x0041e80000100800 */
[----:B------:R-:W2:Y:S04]  /*c2b0*/  LDL R51, [R1+0xc30] ;  /* 0x000c300001337983 */ /* 0x000ea80000100800 */
[----:B0-----:R-:W3:Y:S04]  /*c2c0*/  LDL R46, [R1+0xc88] ;  /* 0x000c8800012e7983 */ /* 0x001ee80000100800 */
[----:B------:R-:W4:Y:S04]  /*c2d0*/  LDL.LU R87, [R1+0x4c] ;  /* 0x00004c0001577983 */ /* 0x000f280000300800 */
[----:B------:R-:W2:Y:S04]  /*c2e0*/  LDL.LU R85, [R1+0x48] ;  /* 0x0000480001557983 */ /* 0x000ea80000300800 */
[----:B------:R-:W-:Y:S04]  /*c2f0*/  STL [R1+0x3cc], R6 ;  /* 0x0003cc0601007387 */ /* 0x000fe80000100800 */
[----:B------:R0:W-:Y:S04]  /*c300*/  STL [R1+0x7e4], R88 ;  /* 0x0007e45801007387 */ /* 0x0001e80000100800 */
[----:B------:R-:W-:Y:S04]  /*c310*/  STL [R1+0x3ec], R93 ;  /* 0x0003ec5d01007387 */ /* 0x000fe80000100800 */
[----:B------:R1:W-:Y:S01]  /*c320*/  STL [R1+0x7dc], R0 ;  /* 0x0007dc0001007387 */ /* 0x0003e20000100800 */
[-C--:B0-----:R-:W-:Y:S01]  /*c330*/  LEA.HI.X.SX32 R88, R17, R3.reuse, 0x1, P4 ;  /* 0x0000000311587211 */ /* 0x081fe200020f0eff */
[----:B------:R-:W-:Y:S01]  /*c340*/  @P0 IMAD.MOV.U32 R17, RZ, RZ, R77 ;  /* 0x000000ffff110224 */ /* 0x000fe200078e004d */
[----:B-1----:R-:W-:Y:S01]  /*c350*/  LEA.HI.X.SX32 R0, R16, R3, 0x1, P1 ;  /* 0x0000000310007211 */ /* 0x002fe200008f0eff */
[----:B------:R-:W-:-:S05]  /*c360*/  @P0 IMAD.MOV.U32 R16, RZ, RZ, R6 ;  /* 0x000000ffff100224 */ /* 0x000fca00078e0006 */
[----:B------:R0:W2:Y:S01]  /*c370*/  @P0 LDG.E.U16 R52, desc[UR24][R16.64] ;  /* 0x0000001810340981 */ /* 0x0000a2000c1e1500 */
[----:B------:R-:W-:Y:S02]  /*c380*/  PRMT R89, RZ, 0x7610, R89 ;  /* 0x00007610ff597816 */ /* 0x000fe40000000059 */
[----:B------:R-:W-:Y:S01]  /*c390*/  PRMT R9, RZ, 0x7610, R9 ;  /* 0x00007610ff097816 */ /* 0x000fe20000000009 */
[----:B0-----:R-:W-:Y:S02]  /*c3a0*/  @P0 IMAD.MOV.U32 R16, RZ, RZ, R93 ;  /* 0x000000ffff100224 */ /* 0x001fe400078e005d */
[----:B------:R-:W-:-:S05]  /*c3b0*/  @P0 IMAD.MOV.U32 R17, RZ, RZ, R0 ;  /* 0x000000ffff110224 */ /* 0x000fca00078e0000 */
[----:B------:R0:W3:Y:S04]  /*c3c0*/  @P0 LDG.E.U16 R89, desc[UR24][R16.64] ;  /* 0x0000001810590981 */ /* 0x0000e8000c1e1500 */
[----:B------:R1:W-:Y:S01]  /*c3d0*/  STL [R1+0x3c8], R77 ;  /* 0x0003c84d01007387 */ /* 0x0003e20000100800 */
[----:B0-----:R-:W-:Y:S02]  /*c3e0*/  @P0 IMAD.MOV.U32 R16, RZ, RZ, R42 ;  /* 0x000000ffff100224 */ /* 0x001fe400078e002a */
[----:B------:R-:W-:Y:S01]  /*c3f0*/  @P0 IMAD.MOV.U32 R17, RZ, RZ, R88 ;  /* 0x000000ffff110224 */ /* 0x000fe200078e0058 */
[----:B------:R-:W-:Y:S04]  /*c400*/  STL [R1+0x40c], R42 ;  /* 0x00040c2a01007387 */ /* 0x000fe80000100800 */
[----:B------:R-:W-:Y:S04]  /*c410*/  STL [R1+0x3e8], R0 ;  /* 0x0003e80001007387 */ /* 0x000fe80000100800 */
[----:B------:R-:W4:Y:S04]  /*c420*/  @P0 LDG.E.U16 R9, desc[UR24][R16.64] ;  /* 0x0000001810090981 */ /* 0x000f28000c1e1500 */
[----:B-1----:R-:W4:Y:S04]  /*c430*/  LDL.LU R77, [R1+0xfcc] ;  /* 0x000fcc00014d7983 */ /* 0x002f280000300800 */
[----:B------:R-:W4:Y:S04]  /*c440*/  LDL.LU R6, [R1+0xfc8] ;  /* 0x000fc80001067983 */ /* 0x000f280000300800 */
[----:B------:R-:W-:Y:S01]  /*c450*/  STL [R1+0x408], R88 ;  /* 0x0004085801007387 */ /* 0x000fe20000100800 */
[----:B------:R-:W-:-:S03]  /*c460*/  ISETP.GT.U32.AND P3, PT, R5, R84, PT ;  /* 0x000000540500720c */ /* 0x000fc60003f64070 */
[----:B--2---:R0:W-:Y:S04]  /*c470*/  STL [R1+0x7d8], R52 ;  /* 0x0007d83401007387 */ /* 0x0041e80000100800 */
[----:B0-----:R-:W2:Y:S04]  /*c480*/  LDL.LU R52, [R1+0x58] ;  /* 0x0000580001347983 */ /* 0x001ea80000300800 */
[----:B------:R-:W2:Y:S02]  /*c490*/  LDL.LU R0, [R1+0xfc4] ;  /* 0x000fc40001007983 */ /* 0x000ea40000300800 */
[----:B------:R-:W-:Y:S01]  /*c4a0*/  @!P3 IMAD.IADD R84, R84, 0x1, -R5 ;  /* 0x000000015454b824 */ /* 0x000fe200078e0a05 */
[----:B------:R-:W-:-:S02]  /*c4b0*/  ISETP.GT.U32.AND P3, PT, R5, R78, PT ;  /* 0x0000004e0500720c */ /* 0x000fc40003f64070 */
[C---:B------:R-:W-:Y:S02]  /*c4c0*/  ISETP.GT.U32.AND P1, PT, R5.reuse, R79, PT ;  /* 0x0000004f0500720c */ /* 0x040fe40003f24070 */
[----:B------:R-:W-:Y:S02]  /*c4d0*/  ISETP.GT.U32.AND P4, PT, R5, R84, PT ;  /* 0x000000540500720c */ /* 0x000fe40003f84070 */
[----:B------:R-:W-:-:S07]  /*c4e0*/  SEL R14, R38, R14, !P6 ;  /* 0x0000000e260e7207 */ /* 0x000fce0007000000 */
[--C-:B------:R-:W-:Y:S01]  /*c4f0*/  @!P3 IMAD.IADD R78, R78, 0x1, -R5.reuse ;  /* 0x000000014e4eb824 */ /* 0x100fe200078e0a05 */
[----:B---3--:R-:W-:Y:S02]  /*c500*/  ISETP.GE.AND P3, PT, R46, RZ, PT ;  /* 0x000000ff2e00720c */ /* 0x008fe40003f66270 */
[----:B------:R-:W-:Y:S01]  /*c510*/  SEL R15, R38, R15, !P6 ;  /* 0x0000000f260f7207 */ /* 0x000fe20007000000 */
[----:B------:R-:W-:Y:S01]  /*c520*/  IMAD R14, R14, UR13, RZ ;  /* 0x0000000d0e0e7c24 */ /* 0x000fe2000f8e02ff */
[----:B------:R-:W3:Y:S01]  /*c530*/  LDL R46, [R1+0xc10] ;  /* 0x000c1000012e7983 */ /* 0x000ee20000100800 */
[--C-:B------:R-:W-:Y:S01]  /*c540*/  @!P1 IMAD.IADD R79, R79, 0x1, -R5.reuse ;  /* 0x000000014f4f9824 */ /* 0x100fe200078e0a05 */
[----:B------:R-:W-:Y:S01]  /*c550*/  ISETP.GE.AND P1, PT, R51, RZ, PT ;  /* 0x000000ff3300720c */ /* 0x000fe20003f26270 */
[----:B------:R-:W-:Y:S01]  /*c560*/  IMAD R15, R15, UR13, RZ ;  /* 0x0000000d0f0f7c24 */ /* 0x000fe2000f8e02ff */
[----:B------:R-:W3:Y:S01]  /*c570*/  LDL R51, [R1+0xbc8] ;  /* 0x000bc80001337983 */ /* 0x000ee20000100800 */
[----:B------:R-:W-:-:S03]  /*c580*/  @!P4 IMAD.IADD R84, R84, 0x1, -R5 ;  /* 0x000000015454c824 */ /* 0x000fc600078e0a05 */
[----:B------:R0:W-:Y:S01]  /*c590*/  STL [R1+0x7c4], R89 ;  /* 0x0007c45901007387 */ /* 0x0001e20000100800 */
[----:B------:R-:W-:Y:S01]  /*c5a0*/  @!P3 IMAD.MOV R92, RZ, RZ, -R92 ;  /* 0x000000ffff5cb224 */ /* 0x000fe200078e0a5c */
[----:B------:R-:W-:Y:S02]  /*c5b0*/  SEL R12, R38, R12, !P6 ;  /* 0x0000000c260c7207 */ /* 0x000fe40007000000 */
[-C--:B------:R-:W-:Y:S02]  /*c5c0*/  LEA R88, P4, R15, R4.reuse, 0x1 ;  /* 0x000000040f587211 */ /* 0x080fe400078808ff */
[----:B0-----:R-:W-:-:S04]  /*c5d0*/  LEA R89, P3, R14, R4, 0x1 ;  /* 0x000000040e597211 */ /* 0x001fc800078608ff */
[-C--:B------:R-:W-:Y:S01]  /*c5e0*/  LEA.HI.X.SX32 R14, R14, R3.reuse, 0x1, P3 ;  /* 0x000000030e0e7211 */ /* 0x080fe200018f0eff */
[----:B------:R-:W-:Y:S01]  /*c5f0*/  STL [R1+0x42c], R89 ;  /* 0x00042c5901007387 */ /* 0x000fe20000100800 */
[----:B------:R-:W-:Y:S01]  /*c600*/  IMAD R12, R12, UR13, RZ ;  /* 0x0000000d0c0c7c24 */ /* 0x000fe2000f8e02ff */
[----:B------:R-:W-:Y:S02]  /*c610*/  LEA.HI.X.SX32 R93, R15, R3, 0x1, P4 ;  /* 0x000000030f5d7211 */ /* 0x000fe400020f0eff */
[----:B----4-:R0:W-:Y:S01]  /*c620*/  STL [R1+0x7c0], R9 ;  /* 0x0007c00901007387 */ /* 0x0101e20000100800 */
[----:B------:R-:W-:Y:S01]  /*c630*/  PRMT R6, RZ, 0x7610, R6 ;  /* 0x00007610ff067816 */ /* 0x000fe20000000006 */
[----:B------:R-:W-:Y:S02]  /*c640*/  @P0 IMAD.MOV.U32 R15, RZ, RZ, R14 ;  /* 0x000000ffff0f0224 */ /* 0x000fe400078e000e */
[----:B------:R-:W-:Y:S04]  /*c650*/  STL [R1+0x44c], R88 ;  /* 0x00044c5801007387 */ /* 0x000fe80000100800 */
[----:B------:R1:W-:Y:S01]  /*c660*/  STL [R1+0x428], R14 ;  /* 0x0004280e01007387 */ /* 0x0003e20000100800 */
[----:B0-----:R-:W-:-:S02]  /*c670*/  LEA R9, P3, R12, R4, 0x1 ;  /* 0x000000040c097211 */ /* 0x001fc400078608ff */
[----:B------:R-:W-:Y:S01]  /*c680*/  PRMT R77, RZ, 0x7610, R77 ;  /* 0x00007610ff4d7816 */ /* 0x000fe2000000004d */
[----:B-1----:R-:W-:Y:S01]  /*c690*/  @P0 IMAD.MOV.U32 R14, RZ, RZ, R89 ;  /* 0x000000ffff0e0224 */ /* 0x002fe200078e0059 */
[----:B------:R-:W-:-:S04]  /*c6a0*/  LEA.HI.X.SX32 R42, R12, R3, 0x1, P3 ;  /* 0x000000030c2a7211 */ /* 0x000fc800018f0eff */
[----:B------:R0:W4:Y:S02]  /*c6b0*/  @P0 LDG.E.U16 R6, desc[UR24][R14.64] ;  /* 0x000000180e060981 */ /* 0x000124000c1e1500 */
[----:B0-----:R-:W-:Y:S02]  /*c6c0*/  @P0 IMAD.MOV.U32 R14, RZ, RZ, R88 ;  /* 0x000000ffff0e0224 */ /* 0x001fe400078e0058 */
[----:B------:R-:W-:-:S05]  /*c6d0*/  @P0 IMAD.MOV.U32 R15, RZ, RZ, R93 ;  /* 0x000000ffff0f0224 */ /* 0x000fca00078e005d */
[----:B------:R0:W4:Y:S02]  /*c6e0*/  @P0 LDG.E.U16 R77, desc[UR24][R14.64] ;  /* 0x000000180e4d0981 */ /* 0x000124000c1e1500 */
[----:B0-----:R-:W-:Y:S02]  /*c6f0*/  @P0 IMAD.MOV.U32 R14, RZ, RZ, R9 ;  /* 0x000000ffff0e0224 */ /* 0x001fe400078e0009 */
[----:B------:R-:W-:Y:S01]  /*c700*/  @P0 IMAD.MOV.U32 R15, RZ, RZ, R42 ;  /* 0x000000ffff0f0224 */ /* 0x000fe200078e002a */
[----:B------:R0:W-:Y:S04]  /*c710*/  STL [R1+0x46c], R9 ;  /* 0x00046c0901007387 */ /* 0x0001e80000100800 */
[----:B------:R-:W-:Y:S04]  /*c720*/  STL [R1+0x448], R93 ;  /* 0x0004485d01007387 */ /* 0x000fe80000100800 */
[----:B------:R-:W4:Y:S01]  /*c730*/  LDL.LU R89, [R1+0xfc0] ;  /* 0x000fc00001597983 */ /* 0x000f220000300800 */
[----:B--2---:R-:W-:-:S06]  /*c740*/  PRMT R0, RZ, 0x7610, R0 ;  /* 0x00007610ff007816 */ /* 0x004fcc0000000000 */
[----:B------:R-:W2:Y:S01]  /*c750*/  @P0 LDG.E.U16 R0, desc[UR24][R14.64] ;  /* 0x000000180e000981 */ /* 0x000ea2000c1e1500 */
[----:B------:R-:W-:Y:S01]  /*c760*/  @!P1 IMAD.MOV R91, RZ, RZ, -R91 ;  /* 0x000000ffff5b9224 */ /* 0x000fe200078e0a5b */
[C---:B------:R-:W-:Y:S02]  /*c770*/  ISETP.GT.U32.AND P1, PT, R5.reuse, R87, PT ;  /* 0x000000570500720c */ /* 0x040fe40003f24070 */
[----:B------:R-:W-:Y:S02]  /*c780*/  ISETP.GT.U32.AND P4, PT, R5, R85, PT ;  /* 0x000000550500720c */ /* 0x000fe40003f84070 */
[C---:B------:R-:W-:Y:S02]  /*c790*/  SEL R13, R38.reuse, R13, !P6 ;  /* 0x0000000d260d7207 */ /* 0x040fe40007000000 */
[----:B------:R-:W-:-:S07]  /*c7a0*/  SEL R12, R38, R11, !P6 ;  /* 0x0000000b260c7207 */ /* 0x000fce0007000000 */
[--C-:B------:R-:W-:Y:S01]  /*c7b0*/  @!P1 IMAD.IADD R87, R87, 0x1, -R5.reuse ;  /* 0x0000000157579824 */ /* 0x100fe200078e0a05 */
[----:B---3--:R-:W-:Y:S01]  /*c7c0*/  ISETP.GE.AND P1, PT, R46, RZ, PT ;  /* 0x000000ff2e00720c */ /* 0x008fe20003f26270 */
[----:B------:R-:W-:Y:S01]  /*c7d0*/  @!P4 IMAD.IADD R85, R85, 0x1, -R5 ;  /* 0x000000015555c824 */ /* 0x000fe200078e0a05 */
[----:B------:R-:W-:Y:S01]  /*c7e0*/  ISETP.GE.AND P4, PT, R51, RZ, PT ;  /* 0x000000ff3300720c */ /* 0x000fe20003f86270 */
[----:B------:R-:W-:Y:S02]  /*c7f0*/  IMAD.MOV.U32 R11, RZ, RZ, R86 ;  /* 0x000000ffff0b7224 */ /* 0x000fe400078e0056 */
[----:B------:R-:W-:Y:S02]  /*c800*/  IMAD R13, R13, UR13, RZ ;  /* 0x0000000d0d0d7c24 */ /* 0x000fe4000f8e02ff */
[----:B0-----:R-:W-:Y:S02]  /*c810*/  IMAD.MOV.U32 R9, RZ, RZ, R83 ;  /* 0x000000ffff097224 */ /* 0x001fe400078e0053 */
[----:B------:R-:W-:-:S04]  /*c820*/  IMAD R12, R12, UR13, RZ ;  /* 0x0000000d0c0c7c24 */ /* 0x000fc8000f8e02ff */
[----:B------:R-:W-:Y:S02]  /*c830*/  @!P1 IMAD.MOV R11, RZ, RZ, -R11 ;  /* 0x000000ffff0b9224 */ /* 0x000fe400078e0a0b */
[----:B------:R-:W-:Y:S01]  /*c840*/  @!P4 IMAD.MOV R9, RZ, RZ, -R9 ;  /* 0x000000ffff09c224 */ /* 0x000fe200078e0a09 */
[----:B------:R-:W-:Y:S01]  /*c850*/  LEA R83, P4, R12, R4, 0x1 ;  /* 0x000000040c537211 */ /* 0x000fe200078808ff */
[----:B----4-:R0:W-:Y:S04]  /*c860*/  STL [R1+0x7bc], R6 ;  /* 0x0007bc0601007387 */ /* 0x0101e80000100800 */
[----:B0-----:R-:W3:Y:S04]  /*c870*/  LDL.LU R6, [R1+0xfbc] ;  /* 0x000fbc0001067983 */ /* 0x001ee80000300800 */
[----:B------:R0:W-:Y:S04]  /*c880*/  STL [R1+0x468], R42 ;  /* 0x0004682a01007387 */ /* 0x0001e80000100800 */
[----:B------:R-:W4:Y:S04]  /*c890*/  LDL R86, [R1+0xc28] ;  /* 0x000c280001567983 */ /* 0x000f280000100800 */
[----:B0-----:R-:W4:Y:S04]  /*c8a0*/  LDL R42, [R1+0xba4] ;  /* 0x000ba400012a7983 */ /* 0x001f280000100800 */
[----:B------:R-:W4:Y:S04]  /*c8b0*/  LDL.LU R46, [R1+0x54] ;  /* 0x00005400012e7983 */ /* 0x000f280000300800 */
[----:B------:R-:W4:Y:S01]  /*c8c0*/  LDL.LU R51, [R1+0x44] ;  /* 0x0000440001337983 */ /* 0x000f220000300800 */
[----:B------:R-:W-:-:S03]  /*c8d0*/  PRMT R89, RZ, 0x7610, R89 ;  /* 0x00007610ff597816 */ /* 0x000fc60000000059 */
[----:B--2---:R0:W-:Y:S02]  /*c8e0*/  STL [R1+0x7a4], R0 ;  /* 0x0007a40001007387 */ /* 0x0041e40000100800 */
[----:B0-----:R-:W-:-:S05]  /*c8f0*/  LEA R0, P1, R13, R4, 0x1 ;  /* 0x000000040d007211 */ /* 0x001fca00078208ff */
[----:B------:R-:W-:Y:S01]  /*c900*/  STL [R1+0x48c], R0 ;  /* 0x00048c0001007387 */ /* 0x000fe20000100800 */
[----:B------:R-:W-:-:S03]  /*c910*/  LEA.HI.X.SX32 R13, R13, R3, 0x1, P1 ;  /* 0x000000030d0d7211 */ /* 0x000fc600008f0eff */
[----:B------:R-:W-:Y:S04]  /*c920*/  STL [R1+0x4ac], R83 ;  /* 0x0004ac5301007387 */ /* 0x000fe80000100800 */
[----:B------:R0:W-:Y:S02]  /*c930*/  STL [R1+0x7b8], R77 ;  /* 0x0007b84d01007387 */ /* 0x0001e40000100800 */
[----:B0-----:R-:W-:Y:S01]  /*c940*/  LEA.HI.X.SX32 R77, R12, R3, 0x1, P4 ;  /* 0x000000030c4d7211 */ /* 0x001fe200020f0eff */
[----:B------:R-:W-:-:S05]  /*c950*/  @P0 IMAD.MOV.U32 R12, RZ, RZ, R0 ;  /* 0x000000ffff0c0224 */ /* 0x000fca00078e0000 */
[----:B------:R0:W2:Y:S01]  /*c960*/  @P0 LDG.E.U16 R89, desc[UR24][R12.64] ;  /* 0x000000180c590981 */ /* 0x0000a2000c1e1500 */
[----:B------:R-:W-:-:S05]  /*c970*/  SEL R10, R38, R10, !P6 ;  /* 0x0000000a260a7207 */ /* 0x000fca0007000000 */
[----:B------:R-:W-:Y:S01]  /*c980*/  IMAD R10, R10, UR13, RZ ;  /* 0x0000000d0a0a7c24 */ /* 0x000fe2000f8e02ff */
[----:B------:R1:W-:Y:S01]  /*c990*/  STL [R1+0x488], R13 ;  /* 0x0004880d01007387 */ /* 0x0003e20000100800 */
[----:B0-----:R-:W-:-:S03]  /*c9a0*/  @P0 IMAD.MOV.U32 R12, RZ, RZ, R83 ;  /* 0x000000ffff0c0224 */ /* 0x001fc600078e0053 */
[----:B------:R-:W-:Y:S01]  /*c9b0*/  LEA R88, P1, R10, R4, 0x1 ;  /* 0x000000040a587211 */ /* 0x000fe200078208ff */
[----:B-1----:R-:W-:-:S03]  /*c9c0*/  @P0 IMAD.MOV.U32 R13, RZ, RZ, R77 ;  /* 0x000000ffff0d0224 */ /* 0x002fc600078e004d */
[----:B------:R-:W-:Y:S01]  /*c9d0*/  LEA.HI.X.SX32 R93, R10, R3, 0x1, P1 ;  /* 0x000000030a5d7211 */ /* 0x000fe200008f0eff */
[----:B------:R-:W-:Y:S01]  /*c9e0*/  STL [R1+0x4cc], R88 ;  /* 0x0004cc5801007387 */ /* 0x000fe20000100800 */
[----:B------:R-:W-:-:S03]  /*c9f0*/  PRMT R15, RZ, 0x7610, R15 ;  /* 0x00007610ff0f7816 */ /* 0x000fc6000000000f */
[----:B------:R-:W-:Y:S04]  /*ca00*/  STL [R1+0x4a8], R77 ;  /* 0x0004a84d01007387 */ /* 0x000fe80000100800 */
[----:B------:R-:W4:Y:S01]  /*ca10*/  LDL.LU R0, [R1+0xfb8] ;  /* 0x000fb80001007983 */ /* 0x000f220000300800 */
[----:B---3--:R-:W-:-:S06]  /*ca20*/  PRMT R6, RZ, 0x7610, R6 ;  /* 0x00007610ff067816 */ /* 0x008fcc0000000006 */
[----:B------:R0:W3:Y:S04]  /*ca30*/  @P0 LDG.E.U16 R6, desc[UR24][R12.64] ;  /* 0x000000180c060981 */ /* 0x0000e8000c1e1500 */
[----:B------:R-:W-:Y:S01]  /*ca40*/  STL [R1+0x4c8], R93 ;  /* 0x0004c85d01007387 */ /* 0x000fe20000100800 */
[----:B0-----:R-:W-:Y:S02]  /*ca50*/  @P0 IMAD.MOV.U32 R12, RZ, RZ, R88 ;  /* 0x000000ffff0c0224 */ /* 0x001fe400078e0058 */
[----:B------:R-:W-:-:S05]  /*ca60*/  @P0 IMAD.MOV.U32 R13, RZ, RZ, R93 ;  /* 0x000000ffff0d0224 */ /* 0x000fca00078e005d */
[----:B------:R0:W3:Y:S04]  /*ca70*/  @P0 LDG.E.U16 R15, desc[UR24][R12.64] ;  /* 0x000000180c0f0981 */ /* 0x0000e8000c1e1500 */
[----:B--2---:R1:W-:Y:S04]  /*ca80*/  STL [R1+0x7a0], R89 ;  /* 0x0007a05901007387 */ /* 0x0043e80000100800 */
[----:B-1----:R-:W2:Y:S04]  /*ca90*/  LDL.LU R89, [R1+0x50] ;  /* 0x0000500001597983 */ /* 0x002ea80000300800 */
[----:B------:R-:W2:Y:S04]  /*caa0*/  LDL.LU R77, [R1+0xfb4] ;  /* 0x000fb400014d7983 */ /* 0x000ea80000300800 */
[----:B------:R-:W2:Y:S01]  /*cab0*/  LDL.LU R83, [R1+0xfb0] ;  /* 0x000fb00001537983 */ /* 0x000ea20000300800 */
[----:B------:R-:W-:-:S02]  /*cac0*/  ISETP.GT.U32.AND P3, PT, R5, R52, PT ;  /* 0x000000340500720c */ /* 0x000fc40003f64070 */
[----:B------:R-:W-:Y:S02]  /*cad0*/  ISETP.GT.U32.AND P4, PT, R5, R85, PT ;  /* 0x000000550500720c */ /* 0x000fe40003f84070 */
[----:B------:R-:W-:-:S09]  /*cae0*/  SEL R19, R38, R19, !P6 ;  /* 0x0000001326137207 */ /* 0x000fd20007000000 */
[--C-:B------:R-:W-:Y:S02]  /*caf0*/  @!P3 IMAD.IADD R52, R52, 0x1, -R5.reuse ;  /* 0x000000013434b824 */ /* 0x100fe400078e0a05 */
[----:B------:R-:W-:-:S03]  /*cb00*/  @!P4 IMAD.IADD R85, R85, 0x1, -R5 ;  /* 0x000000015555c824 */ /* 0x000fc600078e0a05 */
[C---:B------:R-:W-:Y:S02]  /*cb10*/  ISETP.GT.U32.AND P1, PT, R5.reuse, R52, PT ;  /* 0x000000340500720c */ /* 0x040fe40003f24070 */
[----:B----4-:R-:W-:Y:S02]  /*cb20*/  ISETP.GE.AND P4, PT, R86, RZ, PT ;  /* 0x000000ff5600720c */ /* 0x010fe40003f86270 */
[----:B------:R-:W-:Y:S02]  /*cb30*/  ISETP.GT.U32.AND P3, PT, R5, R87, PT ;  /* 0x000000570500720c */ /* 0x000fe40003f64070 */
[----:B0-----:R-:W-:Y:S01]  /*cb40*/  SEL R12, R38, R8, !P6 ;  /* 0x00000008260c7207 */ /* 0x001fe20007000000 */
[----:B------:R-:W-:Y:S02]  /*cb50*/  IMAD R19, R19, UR13, RZ ;  /* 0x0000000d13137c24 */ /* 0x000fe4000f8e02ff */
[----:B------:R-:W-:Y:S02]  /*cb60*/  IMAD.MOV.U32 R10, RZ, RZ, R80 ;  /* 0x000000ffff0a7224 */ /* 0x000fe400078e0050 */
[----:B------:R-:W-:-:S02]  /*cb70*/  IMAD R12, R12, UR13, RZ ;  /* 0x0000000d0c0c7c24 */ /* 0x000fc4000f8e02ff */
[----:B------:R-:W-:Y:S01]  /*cb80*/  @!P1 IMAD.IADD R52, R52, 0x1, -R5 ;  /* 0x0000000134349824 */ /* 0x000fe200078e0a05 */
[CC--:B------:R-:W-:Y:S01]  /*cb90*/  LEA R13, P1, R19.reuse, R4.reuse, 0x1 ;  /* 0x00000004130d7211 */ /* 0x0c0fe200078208ff */
[----:B------:R-:W-:Y:S01]  /*cba0*/  @!P4 IMAD.MOV R10, RZ, RZ, -R10 ;  /* 0x000000ffff0ac224 */ /* 0x000fe200078e0a0a */
[----:B------:R-:W-:Y:S01]  /*cbb0*/  LEA R80, P4, R12, R4, 0x1 ;  /* 0x000000040c507211 */ /* 0x000fe200078808ff */
[----:B------:R-:W-:Y:S01]  /*cbc0*/  IMAD.MOV.U32 R8, RZ, RZ, R81 ;  /* 0x000000ffff087224 */ /* 0x000fe200078e0051 */
[----:B------:R-:W-:Y:S01]  /*cbd0*/  SEL R7, R38, R7, !P6 ;  /* 0x0000000726077207 */ /* 0x000fe20007000000 */
[----:B---3--:R0:W-:Y:S01]  /*cbe0*/  STL [R1+0x79c], R6 ;  /* 0x00079c0601007387 */ /* 0x0081e20000100800 */
[-C--:B------:R-:W-:Y:S01]  /*cbf0*/  LEA.HI.X.SX32 R81, R19, R3.reuse, 0x1, P1 ;  /* 0x0000000313517211 */ /* 0x080fe200008f0eff */
[----:B------:R-:W-:Y:S01]  /*cc00*/  @!P3 IMAD.IADD R87, R87, 0x1, -R5 ;  /* 0x000000015757b824 */ /* 0x000fe200078e0a05 */
[----:B------:R-:W-:Y:S02]  /*cc10*/  ISETP.GE.AND P3, PT, R42, RZ, PT ;  /* 0x000000ff2a00720c */ /* 0x000fe40003f66270 */
[----:B------:R-:W-:Y:S01]  /*cc20*/  LEA.HI.X.SX32 R88, R12, R3, 0x1, P4 ;  /* 0x000000030c587211 */ /* 0x000fe200020f0eff */
[----:B------:R-:W-:Y:S01]  /*cc30*/  @P0 IMAD.MOV.U32 R12, RZ, RZ, R13 ;  /* 0x000000ffff0c0224 */ /* 0x000fe200078e000d */
[----:B------:R-:W-:Y:S01]  /*cc40*/  PRMT R0, RZ, 0x7610, R0 ;  /* 0x00007610ff007816 */ /* 0x000fe20000000000 */
[----:B0-----:R-:W3:Y:S01]  /*cc50*/  LDL.LU R6, [R1+0xfac] ;  /* 0x000fac0001067983 */ /* 0x001ee20000300800 */
[----:B------:R-:W-:-:S03]  /*cc60*/  IMAD R7, R7, UR13, RZ ;  /* 0x0000000d07077c24 */ /* 0x000fc6000f8e02ff */
[----:B------:R-:W4:Y:S04]  /*cc70*/  LDL R42, [R1+0xbd8] ;  /* 0x000bd800012a7983 */ /* 0x000f280000100800 */
[----:B------:R-:W3:Y:S04]  /*cc80*/  LDL R86, [R1+0xbac] ;  /* 0x000bac0001567983 */ /* 0x000ee80000100800 */
[----:B------:R0:W-:Y:S04]  /*cc90*/  STL [R1+0x4ec], R13 ;  /* 0x0004ec0d01007387 */ /* 0x0001e80000100800 */
[----:B------:R1:W-:Y:S01]  /*cca0*/  STL [R1+0x798], R15 ;  /* 0x0007980f01007387 */ /* 0x0003e20000100800 */
[----:B0-----:R-:W-:Y:S01]  /*ccb0*/  @P0 IMAD.MOV.U32 R13, RZ, RZ, R81 ;  /* 0x000000ffff0d0224 */ /* 0x001fe200078e0051 */
[----:B-1----:R-:W-:-:S04]  /*ccc0*/  LEA R15, P1, R7, R4, 0x1 ;  /* 0x00000004070f7211 */ /* 0x002fc800078208ff */
[----:B------:R0:W3:Y:S01]  /*ccd0*/  @P0 LDG.E.U16 R0, desc[UR24][R12.64] ;  /* 0x000000180c000981 */ /* 0x0000e2000c1e1500 */
[----:B------:R-:W-:Y:S02]  /*cce0*/  LEA.HI.X.SX32 R93, R7, R3, 0x1, P1 ;  /* 0x00000003075d7211 */ /* 0x000fe400008f0eff */
[----:B------:R-:W-:Y:S01]  /*ccf0*/  PRMT R14, RZ, 0x7610, R14 ;  /* 0x00007610ff0e7816 */ /* 0x000fe2000000000e */
[----:B0-----:R-:W-:Y:S02]  /*cd00*/  @P0 IMAD.MOV.U32 R12, RZ, RZ, R80 ;  /* 0x000000ffff0c0224 */ /* 0x001fe400078e0050 */
[----:B------:R-:W-:Y:S01]  /*cd10*/  @P0 IMAD.MOV.U32 R13, RZ, RZ, R88 ;  /* 0x000000ffff0d0224 */ /* 0x000fe200078e0058 */
[----:B------:R-:W-:Y:S04]  /*cd20*/  STL [R1+0x50c], R80 ;  /* 0x00050c5001007387 */ /* 0x000fe80000100800 */
[----:B------:R0:W-:Y:S04]  /*cd30*/  STL [R1+0x4e8], R81 ;  /* 0x0004e85101007387 */ /* 0x0001e80000100800 */
[----:B------:R-:W-:Y:S04]  /*cd40*/  STL [R1+0x52c], R15 ;  /* 0x00052c0f01007387 */ /* 0x000fe80000100800 */
[----:B------:R-:W-:Y:S04]  /*cd50*/  STL [R1+0x508], R88 ;  /* 0x0005085801007387 */ /* 0x000fe80000100800 */
[----:B0-----:R-:W4:Y:S01]  /*cd60*/  LDL.LU R81, [R1+0xfa8] ;  /* 0x000fa80001517983 */ /* 0x001f220000300800 */
[----:B--2---:R-:W-:-:S06]  /*cd70*/  PRMT R83, RZ, 0x7610, R83 ;  /* 0x00007610ff537816 */ /* 0x004fcc0000000053 */
[----:B------:R0:W2:Y:S02]  /*cd80*/  @P0 LDG.E.U16 R83, desc[UR24][R12.64] ;  /* 0x000000180c530981 */ /* 0x0000a4000c1e1500 */
[----:B0-----:R-:W-:Y:S02]  /*cd90*/  @P0 IMAD.MOV.U32 R12, RZ, RZ, R15 ;  /* 0x000000ffff0c0224 */ /* 0x001fe400078e000f */
[----:B------:R-:W-:-:S05]  /*cda0*/  @P0 IMAD.MOV.U32 R13, RZ, RZ, R93 ;  /* 0x000000ffff0d0224 */ /* 0x000fca00078e005d */
[----:B------:R-:W2:Y:S01]  /*cdb0*/  @P0 LDG.E.U16 R14, desc[UR24][R12.64] ;  /* 0x000000180c0e0981 */ /* 0x000ea2000c1e1500 */
[----:B------:R-:W-:Y:S02]  /*cdc0*/  ISETP.GT.U32.AND P1, PT, R5, R89, PT ;  /* 0x000000590500720c */ /* 0x000fe40003f24070 */
[----:B------:R-:W-:-:S05]  /*cdd0*/  SEL R7, R38, R2, !P6 ;  /* 0x0000000226077207 */ /* 0x000fca0007000000 */
[----:B------:R-:W-:-:S06]  /*cde0*/  IMAD R7, R7, UR13, RZ ;  /* 0x0000000d07077c24 */ /* 0x000fcc000f8e02ff */
[----:B------:R-:W-:Y:S01]  /*cdf0*/  @!P1 IMAD.IADD R89, R89, 0x1, -R5 ;  /* 0x0000000159599824 */ /* 0x000fe200078e0a05 */
[----:B---3--:R0:W-:Y:S04]  /*ce00*/  STL [R1+0x784], R0 ;  /* 0x0007840001007387 */ /* 0x0081e80000100800 */
[----:B0-----:R-:W3:Y:S04]  /*ce10*/  LDL.LU R0, [R1+0xfa4] ;  /* 0x000fa40001007983 */ /* 0x001ee80000300800 */
[----:B------:R-:W-:Y:S04]  /*ce20*/  STL [R1+0x528], R93 ;  /* 0x0005285d01007387 */ /* 0x000fe80000100800 */
[----:B------:R-:W3:Y:S04]  /*ce30*/  LDL.LU R88, [R1+0xfa0] ;  /* 0x000fa00001587983 */ /* 0x000ee80000300800 */
[----:B------:R-:W3:Y:S01]  /*ce40*/  LDL.LU R80, [R1+0xf9c] ;  /* 0x000f9c0001507983 */ /* 0x000ee20000300800 */
[----:B----4-:R-:W-:-:S03]  /*ce50*/  PRMT R81, RZ, 0x7610, R81 ;  /* 0x00007610ff517816 */ /* 0x010fc60000000051 */
[----:B--2---:R0:W-:Y:S04]  /*ce60*/  STL [R1+0x780], R83 ;  /* 0x0007805301007387 */ /* 0x0041e80000100800 */
[----:B0-----:R-:W2:Y:S04]  /*ce70*/  LDL.LU R83, [R1+0xf98] ;  /* 0x000f980001537983 */ /* 0x001ea80000300800 */
[----:B------:R-:W4:Y:S04]  /*ce80*/  LDL R93, [R1] ;  /* 0x00000000015d7983 */ /* 0x000f280000100800 */
[----:B------:R0:W-:Y:S02]  /*ce90*/  STL [R1+0x77c], R14 ;  /* 0x00077c0e01007387 */ /* 0x0001e40000100800 */
[----:B0-----:R-:W-:-:S04]  /*cea0*/  LEA R14, P1, R7, R4, 0x1 ;  /* 0x00000004070e7211 */ /* 0x001fc800078208ff */
[----:B------:R-:W-:-:S05]  /*ceb0*/  LEA.HI.X.SX32 R15, R7, R3, 0x1, P1 ;  /* 0x00000003070f7211 */ /* 0x000fca00008f0eff */
[----:B------:R0:W4:Y:S01]  /*cec0*/  @P0 LDG.E.U16 R81, desc[UR24][R14.64] ;  /* 0x000000180e510981 */ /* 0x000122000c1e1500 */
[C---:B------:R-:W-:Y:S01]  /*ced0*/  ISETP.GT.U32.AND P4, PT, R5.reuse, R51, PT ;  /* 0x000000330500720c */ /* 0x040fe20003f84070 */
[----:B------:R-:W-:Y:S01]  /*cee0*/  @!P3 IMAD.MOV R8, RZ, RZ, -R8 ;  /* 0x000000ffff08b224 */ /* 0x000fe200078e0a08 */
[----:B------:R-:W-:Y:S02]  /*cef0*/  ISETP.GT.U32.AND P3, PT, R5, R46, PT ;  /* 0x0000002e0500720c */ /* 0x000fe40003f64070 */
[----:B------:R-:W-:-:S09]  /*cf00*/  SEL R92, R38, R92, !P6 ;  /* 0x0000005c265c7207 */ /* 0x000fd20007000000 */
[--C-:B------:R-:W-:Y:S01]  /*cf10*/  @!P4 IMAD.IADD R51, R51, 0x1, -R5.reuse ;  /* 0x000000013333c824 */ /* 0x100fe200078e0a05 */
[----:B------:R-:W-:Y:S01]  /*cf20*/  ISETP.GE.AND P4, PT, R86, RZ, PT ;  /* 0x000000ff5600720c */ /* 0x000fe20003f86270 */
[----:B------:R-:W-:Y:S01]  /*cf30*/  @!P3 IMAD.IADD R46, R46, 0x1, -R5 ;  /* 0x000000012e2eb824 */ /* 0x000fe200078e0a05 */
[----:B------:R-:W-:Y:S01]  /*cf40*/  ISETP.GE.AND P3, PT, R42, RZ, PT ;  /* 0x000000ff2a00720c */ /* 0x000fe20003f66270 */
[----:B------:R-:W-:Y:S01]  /*cf50*/  IMAD.MOV.U32 R12, RZ, RZ, R78 ;  /* 0x000000ffff0c7224 */ /* 0x000fe200078e004e */
[----:B------:R-:W-:Y:S01]  /*cf60*/  SEL R91, R38, R91, !P6 ;  /* 0x0000005b265b7207 */ /* 0x000fe20007000000 */
[----:B------:R-:W-:Y:S02]  /*cf70*/  IMAD R92, R92, UR13, RZ ;  /* 0x0000000d5c5c7c24 */ /* 0x000fe4000f8e02ff */
[----:B------:R-:W-:Y:S02]  /*cf80*/  IMAD.MOV.U32 R2, RZ, RZ, R82 ;  /* 0x000000ffff027224 */ /* 0x000fe400078e0052 */
[----:B------:R-:W-:-:S04]  /*cf90*/  IMAD R91, R91, UR13, RZ ;  /* 0x0000000d5b5b7c24 */ /* 0x000fc8000f8e02ff */
[----:B------:R-:W-:Y:S01]  /*cfa0*/  @!P4 IMAD.MOV R12, RZ, RZ, -R12 ;  /* 0x000000ffff0cc224 */ /* 0x000fe200078e0a0c */
[CC--:B------:R-:W-:Y:S01]  /*cfb0*/  LEA R82, P4, R92.reuse, R4.reuse, 0x1 ;  /* 0x000000045c527211 */ /* 0x0c0fe200078808ff */
[----:B------:R-:W-:Y:S01]  /*cfc0*/  @!P3 IMAD.MOV R2, RZ, RZ, -R2 ;  /* 0x000000ffff02b224 */ /* 0x000fe200078e0a02 */
[----:B------:R0:W-:Y:S02]  /*cfd0*/  STL [R1+0x54c], R14 ;  /* 0x00054c0e01007387 */ /* 0x0001e40000100800 */
[-C--:B------:R-:W-:Y:S02]  /*cfe0*/  LEA.HI.X.SX32 R42, R92, R3.reuse, 0x1, P4 ;  /* 0x000000035c2a7211 */ /* 0x080fe400020f0eff */
[C---:B------:R-:W-:Y:S01]  /*cff0*/  LEA R86, P3, R91.reuse, R4, 0x1 ;  /* 0x000000045b567211 */ /* 0x040fe200078608ff */
[----:B------:R-:W4:Y:S04]  /*d000*/  LDL R7, [R1+0xc40] ;  /* 0x000c400001077983 */ /* 0x000f280000100800 */
[----:B------:R-:W-:Y:S01]  /*d010*/  STL [R1+0x56c], R82 ;  /* 0x00056c5201007387 */ /* 0x000fe20000100800 */
[----:B0-----:R-:W-:Y:S01]  /*d020*/  @P0 IMAD.MOV.U32 R14, RZ, RZ, R82 ;  /* 0x000000ffff0e0224 */ /* 0x001fe200078e0052 */
[----:B------:R-:W-:-:S02]  /*d030*/  LEA.HI.X.SX32 R78, R91, R3, 0x1, P3 ;  /* 0x000000035b4e7211 */ /* 0x000fc400018f0eff */
[----:B------:R0:W-:Y:S01]  /*d040*/  STL [R1+0x548], R15 ;  /* 0x0005480f01007387 */ /* 0x0001e20000100800 */
[----:B---3--:R-:W-:Y:S01]  /*d050*/  PRMT R80, RZ, 0x7610, R80 ;  /* 0x00007610ff507816 */ /* 0x008fe20000000050 */
[----:B0-----:R-:W-:-:S05]  /*d060*/  @P0 IMAD.MOV.U32 R15, RZ, RZ, R42 ;  /* 0x000000ffff0f0224 */ /* 0x001fca00078e002a */
[----:B------:R0:W3:Y:S02]  /*d070*/  @P0 LDG.E.U16 R80, desc[UR24][R14.64] ;  /* 0x000000180e500981 */ /* 0x0000e4000c1e1500 */
[----:B0-----:R-:W-:Y:S02]  /*d080*/  @P0 IMAD.MOV.U32 R14, RZ, RZ, R86 ;  /* 0x000000ffff0e0224 */ /* 0x001fe400078e0056 */
[----:B------:R-:W-:Y:S01]  /*d090*/  @P0 IMAD.MOV.U32 R15, RZ, RZ, R78 ;  /* 0x000000ffff0f0224 */ /* 0x000fe200078e004e */
[----:B------:R-:W-:Y:S04]  /*d0a0*/  STL [R1+0x58c], R86 ;  /* 0x00058c5601007387 */ /* 0x000fe80000100800 */
[----:B------:R-:W-:Y:S04]  /*d0b0*/  STL [R1+0x568], R42 ;  /* 0x0005682a01007387 */ /* 0x000fe80000100800 */
[----:B------:R-:W-:Y:S01]  /*d0c0*/  STL [R1+0x588], R78 ;  /* 0x0005884e01007387 */ /* 0x000fe20000100800 */
[----:B--2---:R-:W-:-:S06]  /*d0d0*/  PRMT R83, RZ, 0x7610, R83 ;  /* 0x00007610ff537816 */ /* 0x004fcc0000000053 */
[----:B------:R-:W2:Y:S04]  /*d0e0*/  @P0 LDG.E.U16 R83, desc[UR24][R14.64] ;  /* 0x000000180e530981 */ /* 0x000ea8000c1e1500 */
[----:B----4-:R0:W-:Y:S04]  /*d0f0*/  STL [R1+0x778], R81 ;  /* 0x0007785101007387 */ /* 0x0101e80000100800 */
[----:B0-----:R-:W4:Y:S01]  /*d100*/  LDL.LU R81, [R1+0xf94] ;  /* 0x000f940001517983 */ /* 0x001f220000300800 */
[----:B------:R-:W-:Y:S02]  /*d110*/  ISETP.GT.U32.AND P1, PT, R5, R46, PT ;  /* 0x0000002e0500720c */ /* 0x000fe40003f24070 */
[----:B------:R-:W-:Y:S01]  /*d120*/  SEL R11, R38, R11, !P6 ;  /* 0x0000000b260b7207 */ /* 0x000fe20007000000 */
[----:B------:R-:W4:Y:S04]  /*d130*/  LDL.LU R42, [R1+0xf90] ;  /* 0x000f9000012a7983 */ /* 0x000f280000300800 */
[----:B------:R-:W4:Y:S01]  /*d140*/  LDL.LU R82, [R1+0xf8c] ;  /* 0x000f8c0001527983 */ /* 0x000f220000300800 */
[----:B------:R-:W-:-:S05]  /*d150*/  IMAD R11, R11, UR13, RZ ;  /* 0x0000000d0b0b7c24 */ /* 0x000fca000f8e02ff */
[----:B------:R-:W-:Y:S01]  /*d160*/  @!P1 IMAD.IADD R46, R46, 0x1, -R5 ;  /* 0x000000012e2e9824 */ /* 0x000fe200078e0a05 */
[----:B---3--:R0:W-:Y:S04]  /*d170*/  STL [R1+0x764], R80 ;  /* 0x0007645001007387 */ /* 0x0081e80000100800 */
[----:B0-----:R-:W3:Y:S04]  /*d180*/  LDL.LU R80, [R1+0xf88] ;  /* 0x000f880001507983 */ /* 0x001ee80000300800 */
[----:B------:R-:W3:Y:S04]  /*d190*/  LDL.LU R78, [R1+0xf84] ;  /* 0x000f8400014e7983 */ /* 0x000ee80000300800 */
[----:B--2---:R0:W-:Y:S02]  /*d1a0*/  STL [R1+0x760], R83 ;  /* 0x0007605301007387 */ /* 0x0041e40000100800 */
[----:B0-----:R-:W-:-:S04]  /*d1b0*/  LEA R83, P1, R11, R4, 0x1 ;  /* 0x000000040b537211 */ /* 0x001fc800078208ff */
[----:B------:R-:W-:Y:S02]  /*d1c0*/  LEA.HI.X.SX32 R86, R11, R3, 0x1, P1 ;  /* 0x000000030b567211 */ /* 0x000fe400008f0eff */
[----:B------:R-:W-:Y:S02]  /*d1d0*/  ISETP.GE.AND P1, PT, R7, RZ, PT ;  /* 0x000000ff0700720c */ /* 0x000fe40003f26270 */
[C---:B------:R-:W-:Y:S01]  /*d1e0*/  SEL R11, R38.reuse, R9, !P6 ;  /* 0x00000009260b7207 */ /* 0x040fe20007000000 */
[----:B------:R-:W-:Y:S01]  /*d1f0*/  @P0 IMAD.MOV.U32 R9, RZ, RZ, R86 ;  /* 0x000000ffff090224 */ /* 0x000fe200078e0056 */
[----:B------:R-:W-:Y:S01]  /*d200*/  SEL R7, R38, R8, !P6 ;  /* 0x0000000826077207 */ /* 0x000fe20007000000 */
[----:B------:R-:W-:Y:S01]  /*d210*/  @P0 IMAD.MOV.U32 R8, RZ, RZ, R83 ;  /* 0x000000ffff080224 */ /* 0x000fe200078e0053 */
[----:B----4-:R-:W-:-:S06]  /*d220*/  PRMT R81, RZ, 0x7610, R81 ;  /* 0x00007610ff517816 */ /* 0x010fcc0000000051 */
[----:B------:R0:W2:Y:S01]  /*d230*/  @P0 LDG.E.U16 R81, desc[UR24][R8.64] ;  /* 0x0000001808510981 */ /* 0x0000a2000c1e1500 */
[----:B------:R-:W-:Y:S01]  /*d240*/  ISETP.GT.U32.AND P4, PT, R5, R51, PT ;  /* 0x000000330500720c */ /* 0x000fe20003f84070 */
[----:B------:R-:W-:-:S12]  /*d250*/  IMAD R11, R11, UR13, RZ ;  /* 0x0000000d0b0b7c24 */ /* 0x000fd8000f8e02ff */
[--C-:B------:R-:W-:Y:S01]  /*d260*/  @!P4 IMAD.IADD R51, R51, 0x1, -R5.reuse ;  /* 0x000000013333c824 */ /* 0x100fe200078e0a05 */
[----:B------:R-:W-:Y:S01]  /*d270*/  ISETP.GT.U32.AND P4, PT, R5, R93, PT ;  /* 0x0000005d0500720c */ /* 0x000fe20003f84070 */
[----:B------:R-:W-:Y:S04]  /*d280*/  STL [R1+0x5ac], R83 ;  /* 0x0005ac5301007387 */ /* 0x000fe80000100800 */
[----:B------:R1:W-:Y:S08]  /*d290*/  STL [R1+0x5a8], R86 ;  /* 0x0005a85601007387 */ /* 0x0003f00000100800 */
[----:B------:R-:W-:Y:S01]  /*d2a0*/  @!P4 IMAD.IADD R93, R93, 0x1, -R5 ;  /* 0x000000015d5dc824 */ /* 0x000fe200078e0a05 */
[----:B0-----:R-:W-:-:S04]  /*d2b0*/  LEA R9, P4, R11, R4, 0x1 ;  /* 0x000000040b097211 */ /* 0x001fc800078808ff */
[----:B-1----:R-:W-:Y:S01]  /*d2c0*/  LEA.HI.X.SX32 R86, R11, R3, 0x1, P4 ;  /* 0x000000030b567211 */ /* 0x002fe200020f0eff */
[----:B--2---:R0:W-:Y:S04]  /*d2d0*/  STL [R1+0x75c], R81 ;  /* 0x00075c5101007387 */ /* 0x0041e80000100800 */
[----:B------:R-:W2:Y:S04]  /*d2e0*/  LDL R83, [R1+0xd30] ;  /* 0x000d300001537983 */ /* 0x000ea80000100800 */
[----:B0-----:R-:W4:Y:S04]  /*d2f0*/  LDL R81, [R1+0xc68] ;  /* 0x000c680001517983 */ /* 0x001f280000100800 */
[----:B------:R0:W-:Y:S04]  /*d300*/  STL [R1+0x5cc], R9 ;  /* 0x0005cc0901007387 */ /* 0x0001e80000100800 */
[----:B------:R-:W2:Y:S01]  /*d310*/  LDL R11, [R1+0xbe8] ;  /* 0x000be800010b7983 */ /* 0x000ea20000100800 */
[----:B------:R-:W-:Y:S01]  /*d320*/  ISETP.GT.U32.AND P3, PT, R5, R89, PT ;  /* 0x000000590500720c */ /* 0x000fe20003f64070 */
[----:B------:R-:W-:-:S12]  /*d330*/  IMAD R8, R7, UR13, RZ ;  /* 0x0000000d07087c24 */ /* 0x000fd8000f8e02ff */
[----:B------:R-:W-:Y:S01]  /*d340*/  @!P3 IMAD.IADD R89, R89, 0x1, -R5 ;  /* 0x000000015959b824 */ /* 0x000fe200078e0a05 */
[----:B---3--:R-:W-:Y:S01]  /*d350*/  ISETP.GT.U32.AND P3, PT, R5, R78, PT ;  /* 0x0000004e0500720c */ /* 0x008fe20003f64070 */
[----:B------:R-:W-:Y:S01]  /*d360*/  IMAD.MOV.U32 R7, RZ, RZ, R79 ;  /* 0x000000ffff077224 */ /* 0x000fe200078e004f */
[----:B------:R-:W-:-:S03]  /*d370*/  PRMT R82, RZ, 0x7610, R82 ;  /* 0x00007610ff527816 */ /* 0x000fc60000000052 */
[----:B------:R-:W-:-:S08]  /*d380*/  @!P1 IMAD.MOV R7, RZ, RZ, -R7 ;  /* 0x000000ffff079224 */ /* 0x000fd000078e0a07 */
[----:B------:R-:W-:Y:S01]  /*d390*/  @!P3 IMAD.IADD R78, R78, 0x1, -R5 ;  /* 0x000000014e4eb824 */ /* 0x000fe200078e0a05 */
[C---:B------:R-:W-:Y:S02]  /*d3a0*/  LEA R79, P3, R8.reuse, R4, 0x1 ;  /* 0x00000004084f7211 */ /* 0x040fe400078608ff */
[----:B--2---:R-:W-:Y:S02]  /*d3b0*/  ISETP.GE.AND P1, PT, R11, RZ, PT ;  /* 0x000000ff0b00720c */ /* 0x004fe40003f26270 */
[----:B------:R-:W-:Y:S01]  /*d3c0*/  LEA.HI.X.SX32 R11, R8, R3, 0x1, P3 ;  /* 0x00000003080b7211 */ /* 0x000fe200018f0eff */
[----:B------:R-:W-:Y:S02]  /*d3d0*/  @P0 IMAD.MOV.U32 R8, RZ, RZ, R9 ;  /* 0x000000ffff080224 */ /* 0x000fe400078e0009 */
[----:B0-----:R-:W-:-:S05]  /*d3e0*/  @P0 IMAD.MOV.U32 R9, RZ, RZ, R86 ;  /* 0x000000ffff090224 */ /* 0x001fca00078e0056 */
[----:B------:R0:W2:Y:S01]  /*d3f0*/  @P0 LDG.E.U16 R82, desc[UR24][R8.64] ;  /* 0x0000001808520981 */ /* 0x0000a2000c1e1500 */
[----:B------:R-:W-:Y:S01]  /*d400*/  PRMT R80, RZ, 0x7610, R80 ;  /* 0x00007610ff507816 */ /* 0x000fe20000000050 */
[----:B0-----:R-:W-:Y:S02]  /*d410*/  @P0 IMAD.MOV.U32 R8, RZ, RZ, R79 ;  /* 0x000000ffff080224 */ /* 0x001fe400078e004f */
[----:B------:R-:W-:-:S05]  /*d420*/  @P0 IMAD.MOV.U32 R9, RZ, RZ, R11 ;  /* 0x000000ffff090224 */ /* 0x000fca00078e000b */
[----:B------:R0:W3:Y:S04]  /*d430*/  @P0 LDG.E.U16 R80, desc[UR24][R8.64] ;  /* 0x0000001808500981 */ /* 0x0000e8000c1e1500 */
[----:B------:R-:W-:Y:S04]  /*d440*/  STL [R1+0x5ec], R79 ;  /* 0x0005ec4f01007387 */ /* 0x000fe80000100800 */
[----:B------:R1:W-:Y:S04]  /*d450*/  STL [R1+0x5c8], R86 ;  /* 0x0005c85601007387 */ /* 0x0003e80000100800 */
[----:B-1----:R-:W3:Y:S04]  /*d460*/  LDL.LU R86, [R1+0xf80] ;  /* 0x000f800001567983 */ /* 0x002ee80000300800 */
[----:B--2---:R1:W-:Y:S04]  /*d470*/  STL [R1+0x758], R82 ;  /* 0x0007585201007387 */ /* 0x0043e80000100800 */
[----:B-1----:R-:W2:Y:S04]  /*d480*/  LDL.LU R82, [R1+0xf7c] ;  /* 0x000f7c0001527983 */ /* 0x002ea80000300800 */
[----:B------:R1:W-:Y:S04]  /*d490*/  STL [R1+0x5e8], R11 ;  /* 0x0005e80b01007387 */ /* 0x0003e80000100800 */
[----:B------:R-:W2:Y:S01]  /*d4a0*/  LDL.LU R79, [R1+0xf78] ;  /* 0x000f7800014f7983 */ /* 0x000ea20000300800 */
[----:B------:R-:W-:-:S02]  /*d4b0*/  ISETP.GT.U32.AND P4, PT, R5, R93, PT ;  /* 0x0000005d0500720c */ /* 0x000fc40003f84070 */
[C---:B------:R-:W-:Y:S02]  /*d4c0*/  SEL R10, R38.reuse, R10, !P6 ;  /* 0x0000000a260a7207 */ /* 0x040fe40007000000 */
[----:B------:R-:W-:Y:S02]  /*d4d0*/  ISETP.GT.U32.AND P3, PT, R5, R78, PT ;  /* 0x0000004e0500720c */ /* 0x000fe40003f64070 */
[----:B------:R-:W-:Y:S01]  /*d4e0*/  SEL R2, R38, R2, !P6 ;  /* 0x0000000226027207 */ /* 0x000fe20007000000 */
[----:B------:R-:W-:-:S04]  /*d4f0*/  IMAD R10, R10, UR13, RZ ;  /* 0x0000000d0a0a7c24 */ /* 0x000fc8000f8e02ff */
[----:B------:R-:W-:Y:S02]  /*d500*/  IMAD R2, R2, UR13, RZ ;  /* 0x0000000d02027c24 */ /* 0x000fe4000f8e02ff */
[--C-:B------:R-:W-:Y:S01]  /*d510*/  @!P4 IMAD.IADD R93, R93, 0x1, -R5.reuse ;  /* 0x000000015d5dc824 */ /* 0x100fe200078e0a05 */
[-C--:B-1----:R-:W-:Y:S01]  /*d520*/  LEA R11, P4, R10, R4.reuse, 0x1 ;  /* 0x000000040a0b7211 */ /* 0x082fe200078808ff */
[----:B0-----:R-:W-:Y:S01]  /*d530*/  IMAD.MOV.U32 R8, RZ, RZ, R84 ;  /* 0x000000ffff087224 */ /* 0x001fe200078e0054 */
[----:B---3--:R0:W-:Y:S01]  /*d540*/  STL [R1+0x744], R80 ;  /* 0x0007445001007387 */ /* 0x0081e20000100800 */
[----:B------:R-:W-:Y:S01]  /*d550*/  @!P3 IMAD.IADD R78, R78, 0x1, -R5 ;  /* 0x000000014e4eb824 */ /* 0x000fe200078e0a05 */
[----:B------:R-:W-:Y:S02]  /*d560*/  LEA.HI.X.SX32 R10, R10, R3, 0x1, P4 ;  /* 0x000000030a0a7211 */ /* 0x000fe400020f0eff */
[----:B------:R-:W-:Y:S02]  /*d570*/  LEA R84, P3, R2, R4, 0x1 ;  /* 0x0000000402547211 */ /* 0x000fe400078608ff */
[----:B----4-:R-:W-:Y:S01]  /*d580*/  ISETP.GE.AND P4, PT, R81, RZ, PT ;  /* 0x000000ff5100720c */ /* 0x010fe20003f86270 */
[----:B0-----:R-:W3:Y:S04]  /*d590*/  LDL.LU R80, [R1+0xf74] ;  /* 0x000f740001507983 */ /* 0x001ee80000300800 */
[----:B------:R0:W-:Y:S04]  /*d5a0*/  STL [R1+0x60c], R11 ;  /* 0x00060c0b01007387 */ /* 0x0001e80000100800 */
[----:B------:R-:W4:Y:S04]  /*d5b0*/  LDL.LU R81, [R1+0xf70] ;  /* 0x000f700001517983 */ /* 0x000f280000300800 */
[----:B------:R-:W-:Y:S01]  /*d5c0*/  STL [R1+0x62c], R84 ;  /* 0x00062c5401007387 */ /* 0x000fe20000100800 */
[----:B0-----:R-:W-:-:S03]  /*d5d0*/  @P0 LOP3.LUT R11, R11, R10, RZ, 0x3c, !PT ;  /* 0x0000000a0b0b0212 */ /* 0x001fc600078e3cff */
[----:B------:R0:W-:Y:S01]  /*d5e0*/  STL [R1+0x608], R10 ;  /* 0x0006080a01007387 */ /* 0x0001e20000100800 */
[----:B------:R-:W-:Y:S02]  /*d5f0*/  LEA.HI.X.SX32 R2, R2, R3, 0x1, P3 ;  /* 0x0000000302027211 */ /* 0x000fe400018f0eff */
[----:B0-----:R-:W-:-:S04]  /*d600*/  @P0 LOP3.LUT R10, R11, R10, RZ, 0x3c, !PT ;  /* 0x0000000a0b0a0212 */ /* 0x001fc800078e3cff */
[----:B------:R-:W-:Y:S02]  /*d610*/  @P0 LOP3.LUT R11, R11, R10, RZ, 0x3c, !PT ;  /* 0x0000000a0b0b0212 */ /* 0x000fe400078e3cff */
[----:B------:R-:W-:Y:S01]  /*d620*/  PRMT R9, RZ, 0x7610, R9 ;  /* 0x00007610ff097816 */ /* 0x000fe20000000009 */
[----:B------:R-:W-:Y:S01]  /*d630*/  @!P1 IMAD.MOV R8, RZ, RZ, -R8 ;  /* 0x000000ffff089224 */ /* 0x000fe200078e0a08 */
[----:B------:R-:W-:-:S05]  /*d640*/  SEL R12, R38, R12, !P6 ;  /* 0x0000000c260c7207 */ /* 0x000fca0007000000 */
[----:B------:R-:W-:Y:S01]  /*d650*/  IMAD R12, R12, UR13, RZ ;  /* 0x0000000d0c0c7c24 */ /* 0x000fe2000f8e02ff */
[----:B------:R-:W-:Y:S02]  /*d660*/  PRMT R86, RZ, 0x7610, R86 ;  /* 0x00007610ff567816 */ /* 0x000fe40000000056 */
[----:B--2---:R-:W-:-:S06]  /*d670*/  PRMT R82, RZ, 0x7610, R82 ;  /* 0x00007610ff527816 */ /* 0x004fcc0000000052 */
[----:B------:R0:W2:Y:S01]  /*d680*/  @P0 LDG.E.U16 R82, desc[UR24][R10.64] ;  /* 0x000000180a520981 */ /* 0x0000a2000c1e1500 */
[----:B------:R-:W-:Y:S01]  /*d690*/  ISETP.GT.U32.AND P1, PT, R5, R79, PT ;  /* 0x0000004f0500720c */ /* 0x000fe20003f24070 */
[----:B0-----:R-:W-:Y:S02]  /*d6a0*/  @P0 IMAD.MOV.U32 R10, RZ, RZ, R84 ;  /* 0x000000ffff0a0224 */ /* 0x001fe400078e0054 */
[----:B------:R-:W-:-:S05]  /*d6b0*/  @P0 IMAD.MOV.U32 R11, RZ, RZ, R2 ;  /* 0x000000ffff0b0224 */ /* 0x000fca00078e0002 */
[----:B------:R0:W3:Y:S05]  /*d6c0*/  @P0 LDG.E.U16 R9, desc[UR24][R10.64] ;  /* 0x000000180a090981 */ /* 0x0000ea000c1e1500 */
[----:B------:R-:W-:Y:S01]  /*d6d0*/  @!P1 IMAD.IADD R79, R79, 0x1, -R5 ;  /* 0x000000014f4f9824 */ /* 0x000fe200078e0a05 */
[----:B0-----:R-:W-:-:S04]  /*d6e0*/  LEA R10, P1, R12, R4, 0x1 ;  /* 0x000000040c0a7211 */ /* 0x001fc800078208ff */
[----:B------:R-:W-:-:S05]  /*d6f0*/  LEA.HI.X.SX32 R11, R12, R3, 0x1, P1 ;  /* 0x000000030c0b7211 */ /* 0x000fca00008f0eff */
[----:B------:R0:W4:Y:S01]  /*d700*/  @P0 LDG.E.U16 R86, desc[UR24][R10.64] ;  /* 0x000000180a560981 */ /* 0x000122000c1e1500 */
[----:B------:R-:W-:Y:S02]  /*d710*/  SEL R7, R38, R7, !P6 ;  /* 0x0000000726077207 */ /* 0x000fe40007000000 */
[----:B------:R-:W-:Y:S02]  /*d720*/  ISETP.GE.AND P3, PT, R83, RZ, PT ;  /* 0x000000ff5300720c */ /* 0x000fe40003f66270 */
[----:B------:R-:W4:Y:S01]  /*d730*/  LDL.LU R83, [R1+0xf6c] ;  /* 0x000f6c0001537983 */ /* 0x000f220000300800 */
[----:B------:R-:W-:Y:S01]  /*d740*/  IMAD R7, R7, UR13, RZ ;  /* 0x0000000d07077c24 */ /* 0x000fe2000f8e02ff */
[----:B------:R-:W-:Y:S02]  /*d750*/  PRMT R88, RZ, 0x7610, R88 ;  /* 0x00007610ff587816 */ /* 0x000fe40000000058 */
[----:B--2---:R1:W-:Y:S04]  /*d760*/  STL [R1+0x740], R82 ;  /* 0x0007405201007387 */ /* 0x0043e80000100800 */
[----:B-1----:R-:W2:Y:S04]  /*d770*/  LDL.LU R82, [R1+0xf68] ;  /* 0x000f680001527983 */ /* 0x002ea80000300800 */
[----:B------:R1:W-:Y:S04]  /*d780*/  STL [R1+0x628], R2 ;  /* 0x0006280201007387 */ /* 0x0003e80000100800 */
[----:B------:R-:W2:Y:S04]  /*d790*/  LDL.LU R84, [R1+0xf64] ;  /* 0x000f640001547983 */ /* 0x000ea80000300800 */
[----:B---3--:R3:W-:Y:S01]  /*d7a0*/  STL [R1+0x73c], R9 ;  /* 0x00073c0901007387 */ /* 0x0087e20000100800 */
[----:B-1----:R-:W-:-:S02]  /*d7b0*/  IMAD.MOV.U32 R2, RZ, RZ, R85 ;  /* 0x000000ffff027224 */ /* 0x002fc400078e0055 */
[----:B---3--:R-:W-:Y:S01]  /*d7c0*/  IMAD.MOV.U32 R9, RZ, RZ, R87 ;  /* 0x000000ffff097224 */ /* 0x008fe200078e0057 */
[C---:B------:R-:W-:Y:S01]  /*d7d0*/  LEA R87, P1, R7.reuse, R4, 0x1 ;  /* 0x0000000407577211 */ /* 0x040fe200078208ff */
[----:B------:R0:W-:Y:S03]  /*d7e0*/  STL [R1+0x64c], R10 ;  /* 0x00064c0a01007387 */ /* 0x0001e60000100800 */
[----:B------:R-:W-:Y:S01]  /*d7f0*/  LEA.HI.X.SX32 R85, R7, R3, 0x1, P1 ;  /* 0x0000000307557211 */ /* 0x000fe200008f0eff */
[----:B------:R1:W-:Y:S04]  /*d800*/  STL [R1+0x648], R11 ;  /* 0x0006480b01007387 */ /* 0x0003e80000100800 */
[----:B------:R-:W-:Y:S01]  /*d810*/  STL [R1+0x66c], R87 ;  /* 0x00066c5701007387 */ /* 0x000fe20000100800 */
[----:B0-----:R-:W-:-:S03]  /*d820*/  @P0 IMAD.MOV.U32 R10, RZ, RZ, R87 ;  /* 0x000000ffff0a0224 */ /* 0x001fc600078e0057 */
[----:B------:R-:W3:Y:S01]  /*d830*/  LDL R7, [R1+0xce8] ;  /* 0x000ce80001077983 */ /* 0x000ee20000100800 */
[----:B-1----:R-:W-:-:S05]  /*d840*/  @P0 IMAD.MOV.U32 R11, RZ, RZ, R85 ;  /* 0x000000ffff0b0224 */ /* 0x002fca00078e0055 */
[----:B------:R-:W2:Y:S04]  /*d850*/  @P0 LDG.E.U16 R88, desc[UR24][R10.64] ;  /* 0x000000180a580981 */ /* 0x000ea8000c1e1500 */
[----:B------:R-:W-:Y:S04]  /*d860*/  STL [R1+0x668], R85 ;  /* 0x0006685501007387 */ /* 0x000fe80000100800 */
[----:B----4-:R0:W-:Y:S04]  /*d870*/  STL [R1+0x738], R86 ;  /* 0x0007385601007387 */ /* 0x0101e80000100800 */
[----:B0-----:R-:W4:Y:S04]  /*d880*/  LDL.LU R86, [R1+0xf60] ;  /* 0x000f600001567983 */ /* 0x001f280000300800 */
[----:B------:R-:W4:Y:S04]  /*d890*/  LDL.LU R85, [R1+0xf5c] ;  /* 0x000f5c0001557983 */ /* 0x000f280000300800 */
[----:B------:R-:W4:Y:S04]  /*d8a0*/  LDL.LU R87, [R1+0xf58] ;  /* 0x000f580001577983 */ /* 0x000f280000300800 */
[----:B------:R-:W4:Y:S04]  /*d8b0*/  LDL R10, [R1+0xc74] ;  /* 0x000c7400010a7983 */ /* 0x000f280000100800 */
[----:B------:R-:W4:Y:S01]  /*d8c0*/  LDL R11, [R1+0xbe0] ;  /* 0x000be000010b7983 */ /* 0x000f220000100800 */
[----:B------:R-:W-:Y:S01]  /*d8d0*/  @!P4 IMAD.MOV R9, RZ, RZ, -R9 ;  /* 0x000000ffff09c224 */ /* 0x000fe200078e0a09 */
[----:B------:R-:W-:-:S02]  /*d8e0*/  ISETP.GT.U32.AND P4, PT, R5, R79, PT ;  /* 0x0000004f0500720c */ /* 0x000fc40003f84070 */
[----:B------:R-:W-:Y:S02]  /*d8f0*/  SEL R8, R38, R8, !P6 ;  /* 0x0000000826087207 */ /* 0x000fe40007000000 */
[----:B------:R-:W-:-:S09]  /*d900*/  PRMT R76, RZ, 0x7610, R76 ;  /* 0x00007610ff4c7816 */ /* 0x000fd2000000004c */
[----:B------:R-:W-:Y:S02]  /*d910*/  @!P4 IMAD.IADD R79, R79, 0x1, -R5 ;  /* 0x000000014f4fc824 */ /* 0x000fe400078e0a05 */
[----:B------:R-:W-:Y:S01]  /*d920*/  @!P3 IMAD.MOV R2, RZ, RZ, -R2 ;  /* 0x000000ffff02b224 */ /* 0x000fe200078e0a02 */
[----:B---3--:R-:W-:Y:S01]  /*d930*/  ISETP.GE.AND P1, PT, R7, RZ, PT ;  /* 0x000000ff0700720c */ /* 0x008fe20003f26270 */
[----:B------:R-:W-:Y:S02]  /*d940*/  IMAD R7, R8, UR13, RZ ;  /* 0x0000000d08077c24 */ /* 0x000fe4000f8e02ff */
[----:B------:R-:W-:Y:S01]  /*d950*/  IMAD.MOV.U32 R8, RZ, RZ, R52 ;  /* 0x000000ffff087224 */ /* 0x000fe200078e0034 */
[----:B--2---:R0:W-:Y:S04]  /*d960*/  STL [R1+0x724], R88 ;  /* 0x0007245801007387 */ /* 0x0041e80000100800 */
[----:B------:R-:W2:Y:S01]  /*d970*/  LDL.LU R52, [R1+0xf54] ;  /* 0x000f540001347983 */ /* 0x000ea20000300800 */
[----:B0-----:R-:W-:-:S04]  /*d980*/  LEA R88, P4, R7, R4, 0x1 ;  /* 0x0000000407587211 */ /* 0x001fc800078808ff */
[----:B------:R-:W-:Y:S01]  /*d990*/  @!P1 IMAD.MOV R8, RZ, RZ, -R8 ;  /* 0x000000ffff089224 */ /* 0x000fe200078e0a08 */
[----:B------:R-:W-:Y:S01]  /*d9a0*/  LEA.HI.X.SX32 R7, R7, R3, 0x1, P4 ;  /* 0x0000000307077211 */ /* 0x000fe200020f0eff */
[----:B------:R0:W-:Y:S04]  /*d9b0*/  STL [R1+0x68c], R88 ;  /* 0x00068c5801007387 */ /* 0x0001e80000100800 */
[----:B------:R1:W-:Y:S01]  /*d9c0*/  STL [R1+0x688], R7 ;  /* 0x0006880701007387 */ /* 0x0003e20000100800 */
[----:B----4-:R-:W-:Y:S01]  /*d9d0*/  ISETP.GE.AND P1, PT, R10, RZ, PT ;  /* 0x000000ff0a00720c */ /* 0x010fe20003f26270 */
[----:B------:R-:W-:Y:S02]  /*d9e0*/  @P0 IMAD.MOV.U32 R10, RZ, RZ, R88 ;  /* 0x000000ffff0a0224 */ /* 0x000fe400078e0058 */
[----:B0-----:R-:W3:Y:S01]  /*d9f0*/  LDL R88, [R1+0xb98] ;  /* 0x000b980001587983 */ /* 0x001ee20000100800 */
[----:B------:R-:W-:Y:S01]  /*da00*/  ISETP.GE.AND P4, PT, R11, RZ, PT ;  /* 0x000000ff0b00720c */ /* 0x000fe20003f86270 */
[----:B------:R-:W-:-:S05]  /*da10*/  @P0 IMAD.MOV.U32 R11, RZ, RZ, R7 ;  /* 0x000000ffff0b0224 */ /* 0x000fca00078e0007 */
[----:B------:R0:W4:Y:S01]  /*da20*/  @P0 LDG.E.U16 R76, desc[UR24][R10.64] ;  /* 0x000000180a4c0981 */ /* 0x000122000c1e1500 */
[----:B-1----:R-:W-:Y:S01]  /*da30*/  IMAD.MOV.U32 R7, RZ, RZ, R46 ;  /* 0x000000ffff077224 */ /* 0x002fe200078e002e */
[----:B0-----:R-:W-:-:S03]  /*da40*/  SEL R10, R38, R9, !P6 ;  /* 0x00000009260a7207 */ /* 0x001fc60007000000 */
[----:B------:R-:W-:Y:S02]  /*da50*/  @!P1 IMAD.MOV R7, RZ, RZ, -R7 ;  /* 0x000000ffff079224 */ /* 0x000fe400078e0a07 */
[----:B------:R-:W-:Y:S01]  /*da60*/  IMAD R10, R10, UR13, RZ ;  /* 0x0000000d0a0a7c24 */ /* 0x000fe2000f8e02ff */
[----:B------:R-:W-:Y:S01]  /*da70*/  SEL R9, R38, R2, !P6 ;  /* 0x0000000226097207 */ /* 0x000fe20007000000 */
[----:B------:R-:W-:-:S03]  /*da80*/  IMAD.MOV.U32 R2, RZ, RZ, R51 ;  /* 0x000000ffff027224 */ /* 0x000fc600078e0033 */
[----:B------:R-:W-:-:S04]  /*da90*/  LEA R46, P1, R10, R4, 0x1 ;  /* 0x000000040a2e7211 */ /* 0x000fc800078208ff */
[----:B------:R-:W-:Y:S01]  /*daa0*/  LEA.HI.X.SX32 R51, R10, R3, 0x1, P1 ;  /* 0x000000030a337211 */ /* 0x000fe200008f0eff */
[----:B------:R-:W-:Y:S01]  /*dab0*/  STL [R1+0x6ac], R46 ;  /* 0x0006ac2e01007387 */ /* 0x000fe20000100800 */
[----:B------:R-:W-:-:S03]  /*dac0*/  SEL R10, R38, R8, !P6 ;  /* 0x00000008260a7207 */ /* 0x000fc60007000000 */
[----:B------:R-:W2:Y:S01]  /*dad0*/  LDL R8, [R1+0xc0c] ;  /* 0x000c0c0001087983 */ /* 0x000ea20000100800 */
[----:B------:R-:W-:Y:S01]  /*dae0*/  ISETP.GT.U32.AND P3, PT, R5, R80, PT ;  /* 0x000000500500720c */ /* 0x000fe20003f64070 */
[----:B------:R-:W-:-:S12]  /*daf0*/  IMAD R9, R9, UR13, RZ ;  /* 0x0000000d09097c24 */ /* 0x000fd8000f8e02ff */
[----:B------:R-:W-:Y:S01]  /*db00*/  @!P3 IMAD.IADD R80, R80, 0x1, -R5 ;  /* 0x000000015050b824 */ /* 0x000fe200078e0a05 */
[----:B------:R-:W-:Y:S02]  /*db10*/  ISETP.GT.U32.AND P3, PT, R5, R81, PT ;  /* 0x000000510500720c */ /* 0x000fe40003f64070 */
[----:B------:R-:W-:-:S11]  /*db20*/  PRMT R42, RZ, 0x7610, R42 ;  /* 0x00007610ff2a7816 */ /* 0x000fd6000000002a */
[----:B------:R-:W-:Y:S01]  /*db30*/  @!P3 IMAD.IADD R81, R81, 0x1, -R5 ;  /* 0x000000015151b824 */ /* 0x000fe200078e0a05 */
[----:B------:R-:W-:-:S05]  /*db40*/  LEA R11, P3, R9, R4, 0x1 ;  /* 0x00000004090b7211 */ /* 0x000fca00078608ff */
[----:B------:R-:W-:Y:S04]  /*db50*/  STL [R1+0x6cc], R11 ;  /* 0x0006cc0b01007387 */ /* 0x000fe80000100800 */
[----:B------:R-:W-:Y:S04]  /*db60*/  STL [R1+0x6a8], R51 ;  /* 0x0006a83301007387 */ /* 0x000fe80000100800 */
[----:B----4-:R0:W-:Y:S02]  /*db70*/  STL [R1+0x720], R76 ;  /* 0x0007204c01007387 */ /* 0x0101e40000100800 */
[----:B0-----:R-:W-:Y:S01]  /*db80*/  LEA.HI.X.SX32 R76, R9, R3, 0x1, P3 ;  /* 0x00000003094c7211 */ /* 0x001fe200018f0eff */
[----:B------:R-:W-:-:S02]  /*db90*/  @P0 IMAD.MOV.U32 R9, RZ, RZ, R51 ;  /* 0x000000ffff090224 */ /* 0x000fc400078e0033 */
[----:B------:R-:W-:Y:S01]  /*dba0*/  @!P4 IMAD.MOV R2, RZ, RZ, -R2 ;  /* 0x000000ffff02c224 */ /* 0x000fe200078e0a02 */
[----:B--2---:R-:W-:Y:S01]  /*dbb0*/  ISETP.GE.AND P3, PT, R8, RZ, PT ;  /* 0x000000ff0800720c */ /* 0x004fe20003f66270 */
[----:B------:R-:W-:Y:S01]  /*dbc0*/  @P0 IMAD.MOV.U32 R8, RZ, RZ, R46 ;  /* 0x000000ffff080224 */ /* 0x000fe200078e002e */
[----:B------:R-:W-:Y:S01]  /*dbd0*/  PRMT R71, RZ, 0x7610, R71 ;  /* 0x00007610ff477816 */ /* 0x000fe20000000047 */
[----:B------:R-:W-:Y:S01]  /*dbe0*/  IMAD R10, R10, UR13, RZ ;  /* 0x0000000d0a0a7c24 */ /* 0x000fe2000f8e02ff */
[----:B------:R-:W2:Y:S04]  /*dbf0*/  LDL.LU R51, [R1+0xf50] ;  /* 0x000f500001337983 */ /* 0x000ea80000300800 */
[----:B------:R0:W4:Y:S01]  /*dc00*/  @P0 LDG.E.U16 R42, desc[UR24][R8.64] ;  /* 0x00000018082a0981 */ /* 0x000122000c1e1500 */
[----:B------:R-:W-:-:S03]  /*dc10*/  ISETP.GT.U32.AND P4, PT, R5, R80, PT ;  /* 0x000000500500720c */ /* 0x000fc60003f84070 */
[----:B------:R-:W2:Y:S01]  /*dc20*/  LDL.LU R46, [R1+0xf4c] ;  /* 0x000f4c00012e7983 */ /* 0x000ea20000300800 */
[----:B0-----:R-:W-:Y:S02]  /*dc30*/  @P0 IMAD.MOV.U32 R8, RZ, RZ, R11 ;  /* 0x000000ffff080224 */ /* 0x001fe400078e000b */
[----:B------:R-:W-:-:S07]  /*dc40*/  @P0 IMAD.MOV.U32 R9, RZ, RZ, R76 ;  /* 0x000000ffff090224 */ /* 0x000fce00078e004c */
[----:B------:R-:W-:Y:S01]  /*dc50*/  @!P4 IMAD.IADD R80, R80, 0x1, -R5 ;  /* 0x000000015050c824 */ /* 0x000fe200078e0a05 */
[C---:B------:R-:W-:Y:S01]  /*dc60*/  LEA R11, P4, R10.reuse, R4, 0x1 ;  /* 0x000000040a0b7211 */ /* 0x040fe200078808ff */
[----:B------:R0:W2:Y:S03]  /*dc70*/  @P0 LDG.E.U16 R71, desc[UR24][R8.64] ;  /* 0x0000001808470981 */ /* 0x0000a6000c1e1500 */
[----:B------:R-:W-:Y:S01]  /*dc80*/  LEA.HI.X.SX32 R10, R10, R3, 0x1, P4 ;  /* 0x000000030a0a7211 */ /* 0x000fe200020f0eff */
[----:B0-----:R-:W-:Y:S01]  /*dc90*/  IMAD.MOV.U32 R8, RZ, RZ, R89 ;  /* 0x000000ffff087224 */ /* 0x001fe200078e0059 */
[----:B------:R-:W-:Y:S01]  /*dca0*/  PRMT R68, RZ, 0x7610, R68 ;  /* 0x00007610ff447816 */ /* 0x000fe20000000044 */
[----:B----4-:R0:W-:Y:S04]  /*dcb0*/  STL [R1+0x71c], R42 ;  /* 0x00071c2a01007387 */ /* 0x0101e80000100800 */
[----:B0-----:R-:W4:Y:S04]  /*dcc0*/  LDL.LU R42, [R1+0xf48] ;  /* 0x000f4800012a7983 */ /* 0x001f280000300800 */
[----:B------:R-:W-:Y:S04]  /*dcd0*/  STL [R1+0x6c8], R76 ;  /* 0x0006c84c01007387 */ /* 0x000fe80000100800 */
[----:B------:R-:W2:Y:S04]  /*dce0*/  LDL R89, [R1+0xb8c] ;  /* 0x000b8c0001597983 */ /* 0x000ea80000100800 */
[----:B------:R0:W-:Y:S04]  /*dcf0*/  STL [R1+0x6ec], R11 ;  /* 0x0006ec0b01007387 */ /* 0x0001e80000100800 */
[----:B------:R1:W-:Y:S01]  /*dd00*/  STL [R1+0x6e8], R10 ;  /* 0x0006e80a01007387 */ /* 0x0003e20000100800 */
[----:B0-----:R-:W-:-:S04]  /*dd10*/  @P0 LOP3.LUT R11, R11, R10, RZ, 0x3c, !PT ;  /* 0x0000000a0b0b0212 */ /* 0x001fc800078e3cff */
[----:B-1----:R-:W-:-:S04]  /*dd20*/  @P0 LOP3.LUT R10, R11, R10, RZ, 0x3c, !PT ;  /* 0x0000000a0b0a0212 */ /* 0x002fc800078e3cff */
[----:B------:R-:W-:-:S05]  /*dd30*/  @P0 LOP3.LUT R11, R11, R10, RZ, 0x3c, !PT ;  /* 0x0000000a0b0b0212 */ /* 0x000fca00078e3cff */
[----:B------:R-:W2:Y:S01]  /*dd40*/  @P0 LDG.E.U16 R68, desc[UR24][R10.64] ;  /* 0x000000180a440981 */ /* 0x000ea2000c1e1500 */
[C---:B------:R-:W-:Y:S01]  /*dd50*/  ISETP.GT.U32.AND P1, PT, R5.reuse, R81, PT ;  /* 0x000000510500720c */ /* 0x040fe20003f24070 */
[----:B------:R-:W-:Y:S01]  /*dd60*/  @!P3 IMAD.MOV R8, RZ, RZ, -R8 ;  /* 0x000000ffff08b224 */ /* 0x000fe200078e0a08 */
[----:B---3--:R-:W-:Y:S02]  /*dd70*/  ISETP.GE.AND P3, PT, R88, RZ, PT ;  /* 0x000000ff5800720c */ /* 0x008fe40003f66270 */
[----:B------:R-:W-:Y:S01]  /*dd80*/  ISETP.GT.U32.AND P4, PT, R5, R82, PT ;  /* 0x000000520500720c */ /* 0x000fe20003f84070 */
[----:B------:R-:W3:Y:S01]  /*dd90*/  LDL R88, [R1+0xb88] ;  /* 0x000b880001587983 */ /* 0x000ee20000100800 */
[----:B------:R-:W-:-:S07]  /*dda0*/  SEL R9, R38, R7, !P6 ;  /* 0x0000000726097207 */ /* 0x000fce0007000000 */
[----:B------:R-:W-:Y:S01]  /*ddb0*/  @!P1 IMAD.IADD R81, R81, 0x1, -R5 ;  /* 0x0000000151519824 */ /* 0x000fe200078e0a05 */
[----:B------:R-:W-:Y:S02]  /*ddc0*/  ISETP.GT.U32.AND P1, PT, R5, R83, PT ;  /* 0x000000530500720c */ /* 0x000fe40003f24070 */
[----:B------:R-:W-:Y:S01]  /*ddd0*/  SEL R7, R38, R2, !P6 ;  /* 0x0000000226077207 */ /* 0x000fe20007000000 */
[----:B------:R-:W-:Y:S02]  /*dde0*/  IMAD.MOV.U32 R2, RZ, RZ, R93 ;  /* 0x000000ffff027224 */ /* 0x000fe400078e005d */
[----:B------:R-:W-:Y:S01]  /*ddf0*/  IMAD R9, R9, UR13, RZ ;  /* 0x0000000d09097c24 */ /* 0x000fe2000f8e02ff */
[----:B------:R-:W3:Y:S01]  /*de00*/  LDL R93, [R1+0xb7c] ;  /* 0x000b7c00015d7983 */ /* 0x000ee20000100800 */
[----:B------:R-:W-:Y:S02]  /*de10*/  IMAD R7, R7, UR13, RZ ;  /* 0x0000000d07077c24 */ /* 0x000fe4000f8e02ff */
[----:B------:R-:W-:-:S04]  /*de20*/  @!P3 IMAD.MOV R2, RZ, RZ, -R2 ;  /* 0x000000ffff02b224 */ /* 0x000fc800078e0a02 */
[--C-:B------:R-:W-:Y:S02]  /*de30*/  @!P1 IMAD.IADD R83, R83, 0x1, -R5.reuse ;  /* 0x0000000153539824 */ /* 0x100fe400078e0a05 */
[----:B------:R-:W-:Y:S01]  /*de40*/  @!P4 IMAD.IADD R82, R82, 0x1, -R5 ;  /* 0x000000015252c824 */ /* 0x000fe200078e0a05 */
[----:B------:R-:W-:Y:S02]  /*de50*/  LEA R76, P1, R9, R4, 0x1 ;  /* 0x00000004094c7211 */ /* 0x000fe400078208ff */
[----:B------:R-:W-:Y:S02]  /*de60*/  ISETP.GT.U32.AND P4, PT, R5, R83, PT ;  /* 0x000000530500720c */ /* 0x000fe40003f84070 */
[----:B------:R-:W-:Y:S02]  /*de70*/  PRMT R74, RZ, 0x7610, R74 ;  /* 0x00007610ff4a7816 */ /* 0x000fe4000000004a */
[----:B------:R-:W-:Y:S02]  /*de80*/  LEA.HI.X.SX32 R9, R9, R3, 0x1, P1 ;  /* 0x0000000309097211 */ /* 0x000fe400008f0eff */
[----:B------:R-:W-:-:S07]  /*de90*/  PRMT R65, RZ, 0x7610, R65 ;  /* 0x00007610ff417816 */ /* 0x000fce0000000041 */
[----:B------:R-:W-:Y:S01]  /*dea0*/  @!P4 IMAD.IADD R83, R83, 0x1, -R5 ;  /* 0x000000015353c824 */ /* 0x000fe200078e0a05 */
[----:B------:R-:W-:Y:S01]  /*deb0*/  PRMT R67, RZ, 0x7610, R67 ;  /* 0x00007610ff437816 */ /* 0x000fe20000000043 */
[----:B--2---:R0:W-:Y:S04]  /*dec0*/  STL [R1+0x704], R68 ;  /* 0x0007044401007387 */ /* 0x0041e80000100800 */
[----:B------:R1:W-:Y:S01]  /*ded0*/  STL [R1+0x718], R71 ;  /* 0x0007184701007387 */ /* 0x0003e20000100800 */
[----:B0-----:R-:W-:-:S04]  /*dee0*/  LEA R68, P3, R7, R4, 0x1 ;  /* 0x0000000407447211 */ /* 0x001fc800078608ff */
[----:B-1----:R-:W-:Y:S02]  /*def0*/  LEA.HI.X.SX32 R71, R7, R3, 0x1, P3 ;  /* 0x0000000307477211 */ /* 0x002fe400018f0eff */
[----:B------:R-:W-:Y:S01]  /*df00*/  SEL R7, R38, R8, !P6 ;  /* 0x0000000826077207 */ /* 0x000fe20007000000 */
[----:B------:R-:W-:Y:S01]  /*df10*/  @P0 IMAD.MOV.U32 R8, RZ, RZ, R76 ;  /* 0x000000ffff080224 */ /* 0x000fe200078e004c */
[----:B------:R-:W-:Y:S03]  /*df20*/  STL [R1+0x70c], R76 ;  /* 0x00070c4c01007387 */ /* 0x000fe60000100800 */
[----:B------:R-:W-:Y:S01]  /*df30*/  IMAD R7, R7, UR4, RZ ;  /* 0x0000000407077c24 */ /* 0x000fe2000f8e02ff */
[----:B------:R0:W2:Y:S01]  /*df40*/  @P0 LDG.E.U16 R74, desc[UR24][R8.64] ;  /* 0x00000018084a0981 */ /* 0x0000a2000c1e1500 */
[----:B------:R-:W-:Y:S01]  /*df50*/  ISETP.GE.AND P3, PT, R89, RZ, PT ;  /* 0x000000ff5900720c */ /* 0x000fe20003f66270 */
[----:B------:R-:W1:Y:S02]  /*df60*/  LDCU UR4, c[0x0][0x3b0] ;  /* 0x00007600ff0477ac */ /* 0x000e640008000800 */
[----:B------:R3:W-:Y:S04]  /*df70*/  STL [R1+0x72c], R68 ;  /* 0x00072c4401007387 */ /* 0x0007e80000100800 */
[----:B------:R4:W-:Y:S01]  /*df80*/  STL [R1+0x708], R9 ;  /* 0x0007080901007387 */ /* 0x0009e20000100800 */
[----:B0-----:R-:W-:Y:S01]  /*df90*/  @P0 IMAD.MOV.U32 R8, RZ, RZ, R68 ;  /* 0x000000ffff080224 */ /* 0x001fe200078e0044 */
[----:B---3--:R-:W-:-:S02]  /*dfa0*/  LEA R68, P4, R7, R4, 0x1 ;  /* 0x0000000407447211 */ /* 0x008fc400078808ff */
[----:B------:R0:W-:Y:S01]  /*dfb0*/  STL [R1+0x728], R71 ;  /* 0x0007284701007387 */ /* 0x0001e20000100800 */
[----:B----4-:R-:W-:Y:S01]  /*dfc0*/  @P0 IMAD.MOV.U32 R9, RZ, RZ, R71 ;  /* 0x000000ffff090224 */ /* 0x010fe200078e0047 */
[----:B------:R-:W-:Y:S02]  /*dfd0*/  SEL R2, R38, R2, !P6 ;  /* 0x0000000226027207 */ /* 0x000fe40007000000 */
[----:B------:R-:W3:Y:S04]  /*dfe0*/  LDL R89, [R1+0xb74] ;  /* 0x000b740001597983 */ /* 0x000ee80000100800 */
[----:B------:R4:W2:Y:S01]  /*dff0*/  @P0 LDG.E.U16 R65, desc[UR24][R8.64] ;  /* 0x0000001808410981 */ /* 0x0008a2000c1e1500 */
[----:B0-----:R-:W-:Y:S01]  /*e000*/  LEA.HI.X.SX32 R71, R7, R3, 0x1, P4 ;  /* 0x0000000307477211 */ /* 0x001fe200020f0eff */
[----:B----4-:R-:W-:-:S04]  /*e010*/  @P0 IMAD.MOV.U32 R8, RZ, RZ, R68 ;  /* 0x000000ffff080224 */ /* 0x010fc800078e0044 */
[----:B------:R-:W-:-:S05]  /*e020*/  @P0 IMAD.MOV.U32 R9, RZ, RZ, R71 ;  /* 0x000000ffff090224 */ /* 0x000fca00078e0047 */
[----:B------:R-:W4:Y:S01]  /*e030*/  @P0 LDG.E.U16 R67, desc[UR24][R8.64] ;  /* 0x0000001808430981 */ /* 0x000f22000c1e1500 */
[----:B------:R-:W-:-:S03]  /*e040*/  IMAD R2, R2, UR5, RZ ;  /* 0x0000000502027c24 */ /* 0x000fc6000f8e02ff */
[----:B------:R-:W-:Y:S01]  /*e050*/  STL [R1+0x74c], R68 ;  /* 0x00074c4401007387 */ /* 0x000fe20000100800 */
[----:B------:R-:W-:Y:S01]  /*e060*/  @!P3 IMAD.MOV R78, RZ, RZ, -R78 ;  /* 0x000000ffff4eb224 */ /* 0x000fe200078e0a4e */
[----:B------:R-:W-:Y:S01]  /*e070*/  PRMT R33, RZ, 0x7610, R33 ;  /* 0x00007610ff217816 */ /* 0x000fe20000000021 */
[----:B------:R-:W0:Y:S01]  /*e080*/  LDCU UR5, c[0x0][0x3b0] ;  /* 0x00007600ff0577ac */ /* 0x000e220008000800 */
[----:B------:R-:W-:Y:S04]  /*e090*/  STL [R1+0x748], R71 ;  /* 0x0007484701007387 */ /* 0x000fe80000100800 */
[----:B--2---:R2:W-:Y:S02]  /*e0a0*/  STL [R1+0x6fc], R65 ;  /* 0x0006fc4101007387 */ /* 0x0045e40000100800 */
[----:B--2---:R-:W-:-:S05]  /*e0b0*/  LEA R65, P3, R2, R4, 0x1 ;  /* 0x0000000402417211 */ /* 0x004fca00078608ff */
[----:B------:R-:W-:Y:S04]  /*e0c0*/  STL [R1+0x76c], R65 ;  /* 0x00076c4101007387 */ /* 0x000fe80000100800 */
[----:B----4-:R2:W-:Y:S01]  /*e0d0*/  STL [R1+0x6f8], R67 ;  /* 0x0006f84301007387 */ /* 0x0105e20000100800 */
[----:B------:R-:W-:Y:S01]  /*e0e0*/  @P0 IMAD.MOV.U32 R8, RZ, RZ, R65 ;  /* 0x000000ffff080224 */ /* 0x000fe200078e0041 */
[----:B--2---:R-:W-:-:S05]  /*e0f0*/  LEA.HI.X.SX32 R67, R2, R3, 0x1, P3 ;  /* 0x0000000302437211 */ /* 0x004fca00018f0eff */
[----:B------:R-:W-:-:S05]  /*e100*/  @P0 IMAD.MOV.U32 R9, RZ, RZ, R67 ;  /* 0x000000ffff090224 */ /* 0x000fca00078e0043 */
[----:B------:R-:W2:Y:S01]  /*e110*/  @P0 LDG.E.U16 R33, desc[UR24][R8.64] ;  /* 0x0000001808210981 */ /* 0x000ea2000c1e1500 */
[C---:B------:R-:W-:Y:S02]  /*e120*/  ISETP.GT.U32.AND P1, PT, R5.reuse, R82, PT ;  /* 0x000000520500720c */ /* 0x040fe40003f24070 */
[----:B------:R-:W-:Y:S02]  /*e130*/  ISETP.GT.U32.AND P4, PT, R5, R84, PT ;  /* 0x000000540500720c */ /* 0x000fe40003f84070 */
[----:B------:R-:W-:Y:S01]  /*e140*/  SEL R78, R38, R78, !P6 ;  /* 0x0000004e264e7207 */ /* 0x000fe20007000000 */
[----:B------:R-:W-:Y:S01]  /*e150*/  STL [R1+0x700], R74 ;  /* 0x0007004a01007387 */ /* 0x000fe20000100800 */
[----:B------:R-:W-:-:S03]  /*e160*/  ISETP.GE.AND P3, PT, R93, RZ, PT ;  /* 0x000000ff5d00720c */ /* 0x000fc60003f66270 */
[----:B-1----:R-:W-:Y:S01]  /*e170*/  IMAD R78, R78, UR4, RZ ;  /* 0x000000044e4e7c24 */ /* 0x002fe2000f8e02ff */
[----:B------:R-:W-:Y:S01]  /*e180*/  STL [R1+0x768], R67 ;  /* 0x0007684301007387 */ /* 0x000fe20000100800 */
[----:B------:R-:W-:Y:S01]  /*e190*/  PRMT R19, RZ, 0x7610, R19 ;  /* 0x00007610ff137816 */ /* 0x000fe20000000013 */
[----:B------:R-:W1:Y:S01]  /*e1a0*/  LDCU UR4, c[0x0][0x3b0] ;  /* 0x00007600ff0477ac */ /* 0x000e620008000800 */
[--C-:B------:R-:W-:Y:S01]  /*e1b0*/  @!P1 IMAD.IADD R82, R82, 0x1, -R5.reuse ;  /* 0x0000000152529824 */ /* 0x100fe200078e0a05 */
[----:B------:R-:W-:Y:S01]  /*e1c0*/  ISETP.GE.AND P1, PT, R88, RZ, PT ;  /* 0x000000ff5800720c */ /* 0x000fe20003f26270 */
[----:B------:R-:W4:Y:S01]  /*e1d0*/  LDL R93, [R1+0xb64] ;  /* 0x000b6400015d7983 */ /* 0x000f220000100800 */
[----:B------:R-:W-:-:S03]  /*e1e0*/  @!P4 IMAD.IADD R84, R84, 0x1, -R5 ;  /* 0x000000015454c824 */ /* 0x000fc600078e0a05 */
[----:B------:R-:W3:Y:S04]  /*e1f0*/  LDL R88, [R1+0xb6c] ;  /* 0x000b6c0001587983 */ /* 0x000ee80000100800 */
[----:B--2---:R2:W-:Y:S02]  /*e200*/  STL [R1+0x6e4], R33 ;  /* 0x0006e42101007387 */ /* 0x0045e40000100800 */
[----:B--2---:R-:W-:-:S04]  /*e210*/  LEA R33, P4, R78, R4, 0x1 ;  /* 0x000000044e217211 */ /* 0x004fc800078808ff */
[----:B------:R-:W-:Y:S01]  /*e220*/  LEA.HI.X.SX32 R65, R78, R3, 0x1, P4 ;  /* 0x000000034e417211 */ /* 0x000fe200020f0eff */
[----:B------:R-:W-:-:S04]  /*e230*/  @P0 IMAD.MOV.U32 R8, RZ, RZ, R33 ;  /* 0x000000ffff080224 */ /* 0x000fc800078e0021 */
[----:B------:R-:W-:-:S05]  /*e240*/  @P0 IMAD.MOV.U32 R9, RZ, RZ, R65 ;  /* 0x000000ffff090224 */ /* 0x000fca00078e0041 */
[----:B------:R2:W4:Y:S01]  /*e250*/  @P0 LDG.E.U16 R19, desc[UR24][R8.64] ;  /* 0x0000001808130981 */ /* 0x000522000c1e1500 */
[----:B------:R-:W-:Y:S01]  /*e260*/  @!P3 IMAD.MOV R80, RZ, RZ, -R80 ;  /* 0x000000ffff50b224 */ /* 0x000fe200078e0a50 */
[----:B---3--:R-:W-:Y:S01]  /*e270*/  ISETP.GE.AND P3, PT, R89, RZ, PT ;  /* 0x000000ff5900720c */ /* 0x008fe20003f66270 */
[----:B------:R-:W-:Y:S01]  /*e280*/  @!P1 IMAD.MOV R79, RZ, RZ, -R79 ;  /* 0x000000ffff4f9224 */ /* 0x000fe200078e0a4f */
[----:B------:R-:W-:Y:S02]  /*e290*/  ISETP.GT.U32.AND P1, PT, R5, R84, PT ;  /* 0x000000540500720c */ /* 0x000fe40003f24070 */
[C---:B------:R-:W-:Y:S02]  /*e2a0*/  SEL R80, R38.reuse, R80, !P6 ;  /* 0x0000005026507207 */ /* 0x040fe40007000000 */
[----:B------:R-:W-:Y:S01]  /*e2b0*/  SEL R79, R38, R79, !P6 ;  /* 0x0000004f264f7207 */ /* 0x000fe20007000000 */
[----:B------:R-:W-:Y:S02]  /*e2c0*/  STL [R1+0x78c], R33 ;  /* 0x00078c2101007387 */ /* 0x000fe40000100800 */
[----:B-1----:R-:W-:Y:S01]  /*e2d0*/  IMAD R80, R80, UR4, RZ ;  /* 0x0000000450507c24 */ /* 0x002fe2000f8e02ff */
[----:B------:R-:W-:Y:S01]  /*e2e0*/  PRMT R62, RZ, 0x7610, R62 ;  /* 0x00007610ff3e7816 */ /* 0x000fe2000000003e */
[----:B------:R1:W-:Y:S01]  /*e2f0*/  STL [R1+0x788], R65 ;  /* 0x0007884101007387 */ /* 0x0003e20000100800 */
[----:B0-----:R-:W-:Y:S01]  /*e300*/  IMAD R79, R79, UR5, RZ ;  /* 0x000000054f4f7c24 */ /* 0x001fe2000f8e02ff */
[----:B------:R-:W-:Y:S01]  /*e310*/  PRMT R0, RZ, 0x7610, R0 ;  /* 0x00007610ff007816 */ /* 0x000fe20000000000 */
[----:B------:R-:W-:Y:S01]  /*e320*/  @!P3 IMAD.MOV R81, RZ, RZ, -R81 ;  /* 0x000000ffff51b224 */ /* 0x000fe200078e0a51 */
[----:B------:R-:W3:Y:S01]  /*e330*/  LDL R89, [R1+0xb5c] ;  /* 0x000b5c0001597983 */ /* 0x000ee20000100800 */
[----:B------:R-:W-:Y:S01]  /*e340*/  @!P1 IMAD.IADD R84, R84, 0x1, -R5 ;  /* 0x0000000154549824 */ /* 0x000fe200078e0a05 */
[----:B------:R-:W-:Y:S01]  /*e350*/  PRMT R11, RZ, 0x7610, R11 ;  /* 0x00007610ff0b7816 */ /* 0x000fe2000000000b */
[----:B------:R-:W0:Y:S01]  /*e360*/  LDCU UR4, c[0x0][0x3b0] ;  /* 0x00007600ff0477ac */ /* 0x000e220008000800 */
[----:B-1----:R-:W-:Y:S01]  /*e370*/  LEA R65, P1, R79, R4, 0x1 ;  /* 0x000000044f417211 */ /* 0x002fe200078208ff */
[----:B------:R-:W1:Y:S01]  /*e380*/  LDCU UR5, c[0x0][0x3b0] ;  /* 0x00007600ff0577ac */ /* 0x000e620008000800 */
[----:B------:R-:W-:-:S02]  /*e390*/  SEL R81, R38, R81, !P6 ;  /* 0x0000005126517207 */ /* 0x000fc40007000000 */
[-C--:B------:R-:W-:Y:S01]  /*e3a0*/  LEA.HI.X.SX32 R67, R79, R3.reuse, 0x1, P1 ;  /* 0x000000034f437211 */ /* 0x080fe200008f0eff */
[----:B--2---:R-:W-:Y:S02]  /*e3b0*/  @P0 IMAD.MOV.U32 R8, RZ, RZ, R65 ;  /* 0x000000ffff080224 */ /* 0x004fe400078e0041 */
[----:B------:R-:W-:Y:S01]  /*e3c0*/  IMAD R81, R81, UR16, RZ ;  /* 0x0000001051517c24 */ /* 0x000fe2000f8e02ff */
[----:B----4-:R2:W-:Y:S01]  /*e3d0*/  STL [R1+0x6e0], R19 ;  /* 0x0006e01301007387 */ /* 0x0105e20000100800 */
[----:B------:R-:W-:Y:S01]  /*e3e0*/  @P0 IMAD.MOV.U32 R9, RZ, RZ, R67 ;  /* 0x000000ffff090224 */ /* 0x000fe200078e0043 */
[----:B------:R-:W-:Y:S01]  /*e3f0*/  ISETP.GT.U32.AND P4, PT, R5, R86, PT ;  /* 0x000000560500720c */ /* 0x000fe20003f84070 */
[----:B------:R-:W4:Y:S01]  /*e400*/  LDCU UR16, c[0x0][0x3b0] ;  /* 0x00007600ff1077ac */ /* 0x000f220008000800 */
[C---:B--2---:R-:W-:Y:S01]  /*e410*/  LEA R19, P3, R80.reuse, R4, 0x1 ;  /* 0x0000000450137211 */ /* 0x044fe200078608ff */
[----:B------:R-:W-:Y:S03]  /*e420*/  STL [R1+0x7ac], R65 ;  /* 0x0007ac4101007387 */ /* 0x000fe60000100800 */
[----:B------:R-:W-:Y:S01]  /*e430*/  LEA.HI.X.SX32 R33, R80, R3, 0x1, P3 ;  /* 0x0000000350217211 */ /* 0x000fe200018f0eff */
[----:B------:R2:W4:Y:S01]  /*e440*/  @P0 LDG.E.U16 R62, desc[UR24][R8.64] ;  /* 0x00000018083e0981 */ /* 0x000522000c1e1500 */
[----:B------:R-:W-:-:S03]  /*e450*/  ISETP.GE.AND P3, PT, R93, RZ, PT ;  /* 0x000000ff5d00720c */ /* 0x000fc60003f66270 */
[----:B------:R0:W-:Y:S01]  /*e460*/  STL [R1+0x7cc], R19 ;  /* 0x0007cc1301007387 */ /* 0x0001e20000100800 */
[----:B--2---:R-:W-:-:S03]  /*e470*/  @P0 IMAD.MOV.U32 R8, RZ, RZ, R19 ;  /* 0x000000ffff080224 */ /* 0x004fc600078e0013 */
[----:B------:R-:W-:Y:S06]  /*e480*/  STL [R1+0x7a8], R67 ;  /* 0x0007a84301007387 */ /* 0x000fec0000100800 */
[----:B------:R-:W-:Y:S01]  /*e490*/  @!P3 IMAD.MOV R82, RZ, RZ, -R82 ;  /* 0x000000ffff52b224 */ /* 0x000fe200078e0a52 */
[C---:B0-----:R-:W-:Y:S01]  /*e4a0*/  LEA R19, P3, R81.reuse, R4, 0x1 ;  /* 0x0000000451137211 */ /* 0x041fe200078608ff */
[----:B------:R0:W-:Y:S01]  /*e4b0*/  STL [R1+0x7c8], R33 ;  /* 0x0007c82101007387 */ /* 0x0001e20000100800 */
[----:B------:R-:W-:Y:S01]  /*e4c0*/  @P0 IMAD.MOV.U32 R9, RZ, RZ, R33 ;  /* 0x000000ffff090224 */ /* 0x000fe200078e0021 */
[----:B------:R-:W-:Y:S01]  /*e4d0*/  ISETP.GE.AND P1, PT, R88, RZ, PT ;  /* 0x000000ff5800720c */ /* 0x000fe20003f26270 */
[----:B------:R-:W-:Y:S01]  /*e4e0*/  @!P4 IMAD.IADD R86, R86, 0x1, -R5 ;  /* 0x000000015656c824 */ /* 0x000fe200078e0a05 */
[----:B------:R-:W2:Y:S04]  /*e4f0*/  LDL R88, [R1+0xb54] ;  /* 0x000b540001587983 */ /* 0x000ea80000100800 */
[----:B------:R1:W2:Y:S01]  /*e500*/  @P0 LDG.E.U16 R0, desc[UR24][R8.64] ;  /* 0x0000001808000981 */ /* 0x0002a2000c1e1500 */
[----:B0-----:R-:W-:-:S03]  /*e510*/  LEA.HI.X.SX32 R33, R81, R3, 0x1, P3 ;  /* 0x0000000351217211 */ /* 0x001fc600018f0eff */
[----:B------:R-:W4:Y:S01]  /*e520*/  LDL R93, [R1+0xb4c] ;  /* 0x000b4c00015d7983 */ /* 0x000f220000100800 */
[----:B-1----:R-:W-:Y:S02]  /*e530*/  @P0 IMAD.MOV.U32 R8, RZ, RZ, R19 ;  /* 0x000000ffff080224 */ /* 0x002fe400078e0013 */
[----:B------:R-:W-:-:S05]  /*e540*/  @P0 IMAD.MOV.U32 R9, RZ, RZ, R33 ;  /* 0x000000ffff090224 */ /* 0x000fca00078e0021 */
[----:B------:R-:W4:Y:S01]  /*e550*/  @P0 LDG.E.U16 R11, desc[UR24][R8.64] ;  /* 0x00000018080b0981 */ /* 0x000f22000c1e1500 */
[----:B------:R-:W-:Y:S01]  /*e560*/  @!P1 IMAD.MOV R83, RZ, RZ, -R83 ;  /* 0x000000ffff539224 */ /* 0x000fe200078e0a53 */
[----:B------:R-:W-:-:S04]  /*e570*/  ISETP.GT.U32.AND P1, PT, R5, R86, PT ;  /* 0x000000560500720c */ /* 0x000fc80003f24070 */
[----:B------:R-:W-:Y:S01]  /*e580*/  SEL R83, R38, R83, !P6 ;  /* 0x0000005326537207 */ /* 0x000fe20007000000 */
[----:B------:R-:W-:Y:S01]  /*e590*/  STL [R1+0x7ec], R19 ;  /* 0x0007ec1301007387 */ /* 0x000fe20000100800 */
[----:B---3--:R-:W-:-:S03]  /*e5a0*/  ISETP.GE.AND P3, PT, R89, RZ, PT ;  /* 0x000000ff5900720c */ /* 0x008fc60003f66270 */
[----:B------:R-:W-:Y:S01]  /*e5b0*/  IMAD R83, R83, UR4, RZ ;  /* 0x0000000453537c24 */ /* 0x000fe2000f8e02ff */
[----:B------:R-:W-:Y:S01]  /*e5c0*/  PRMT R10, RZ, 0x7610, R10 ;  /* 0x00007610ff0a7816 */ /* 0x000fe2000000000a */
[----:B------:R-:W0:Y:S02]  /*e5d0*/  LDCU UR4, c[0x0][0x3b0] ;  /* 0x00007600ff0477ac */ /* 0x000e240008000800 */
[----:B------:R-:W-:Y:S01]  /*e5e0*/  @!P1 IMAD.IADD R86, R86, 0x1, -R5 ;  /* 0x0000000156569824 */ /* 0x000fe200078e0a05 */
[----:B--2---:R1:W-:Y:S04]  /*e5f0*/  STL [R1+0x6d8], R0 ;  /* 0x0006d80001007387 */ /* 0x0043e80000100800 */
[----:B-1----:R-:W2:Y:S04]  /*e600*/  LDL.LU R0, [R1+0x21c] ;  /* 0x00021c0001007983 */ /* 0x002ea80000300800 */
[----:B------:R-:W-:Y:S04]  /*e610*/  STL [R1+0x7e8], R33 ;  /* 0x0007e82101007387 */ /* 0x000fe80000100800 */
[----:B------:R-:W3:Y:S04]  /*e620*/  LDL R89, [R1+0xd0c] ;  /* 0x000d0c0001597983 */ /* 0x000ee80000100800 */
[----:B----4-:R-:W-:Y:S04]  /*e630*/  STL [R1+0x6dc], R62 ;  /* 0x0006dc3e01007387 */ /* 0x010fe80000100800 */
[----:B------:R1:W-:Y:S02]  /*e640*/  STL [R1+0x6c4], R11 ;  /* 0x0006c40b01007387 */ /* 0x0003e40000100800 */
[----:B-1----:R-:W-:-:S04]  /*e650*/  LEA R11, P1, R83, R4, 0x1 ;  /* 0x00000004530b7211 */ /* 0x002fc800078208ff */
[----:B------:R-:W-:Y:S01]  /*e660*/  LEA.HI.X.SX32 R19, R83, R3, 0x1, P1 ;  /* 0x0000000353137211 */ /* 0x000fe200008f0eff */
[----:B------:R-:W-:-:S04]  /*e670*/  @P0 IMAD.MOV.U32 R8, RZ, RZ, R11 ;  /* 0x000000ffff080224 */ /* 0x000fc800078e000b */
[----:B------:R-:W-:-:S05]  /*e680*/  @P0 IMAD.MOV.U32 R9, RZ, RZ, R19 ;  /* 0x000000ffff090224 */ /* 0x000fca00078e0013 */
[----:B------:R1:W4:Y:S01]  /*e690*/  @P0 LDG.E.U16 R10, desc[UR24][R8.64] ;  /* 0x00000018080a0981 */ /* 0x000322000c1e1500 */
[----:B------:R-:W-:-:S13]  /*e6a0*/  ISETP.GT.U32.AND P4, PT, R5, R85, PT ;  /* 0x000000550500720c */ /* 0x000fda0003f84070 */
[----:B------:R-:W-:-:S05]  /*e6b0*/  @!P4 IMAD.IADD R85, R85, 0x1, -R5 ;  /* 0x000000015555c824 */ /* 0x000fca00078e0a05 */
[----:B------:R-:W-:Y:S01]  /*e6c0*/  ISETP.GT.U32.AND P4, PT, R5, R85, PT ;  /* 0x000000550500720c */ /* 0x000fe20003f84070 */
[----:B------:R-:W-:Y:S01]  /*e6d0*/  @!P3 IMAD.MOV R84, RZ, RZ, -R84 ;  /* 0x000000ffff54b224 */ /* 0x000fe200078e0a54 */
[----:B------:R-:W-:Y:S02]  /*e6e0*/  ISETP.GE.AND P3, PT, R88, RZ, PT ;  /* 0x000000ff5800720c */ /* 0x000fe40003f66270 */
[C---:B------:R-:W-:Y:S02]  /*e6f0*/  SEL R82, R38.reuse, R82, !P6 ;  /* 0x0000005226527207 */ /* 0x040fe40007000000 */
[----:B------:R-:W-:-:S07]  /*e700*/  SEL R84, R38, R84, !P6 ;  /* 0x0000005426547207 */ /* 0x000fce0007000000 */
[----:B------:R-:W-:Y:S01]  /*e710*/  @!P4 IMAD.IADD R85, R85, 0x1, -R5 ;  /* 0x000000015555c824 */ /* 0x000fe200078e0a05 */
[----:B------:R-:W-:Y:S01]  /*e720*/  ISETP.GE.AND P4, PT, R93, RZ, PT ;  /* 0x000000ff5d00720c */ /* 0x000fe20003f86270 */
[----:B------:R-:W-:Y:S01]  /*e730*/  IMAD R82, R82, UR5, RZ ;  /* 0x0000000552527c24 */ /* 0x000fe2000f8e02ff */
[----:B------:R-:W-:Y:S01]  /*e740*/  STL [R1+0x80c], R11 ;  /* 0x00080c0b01007387 */ /* 0x000fe20000100800 */
[----:B------:R-:W-:Y:S01]  /*e750*/  IMAD R84, R84, UR16, RZ ;  /* 0x0000001054547c24 */ /* 0x000fe2000f8e02ff */
[----:B------:R-:W-:Y:S01]  /*e760*/  PRMT R15, RZ, 0x7610, R15 ;  /* 0x00007610ff0f7816 */ /* 0x000fe2000000000f */
[----:B------:R-:W-:Y:S01]  /*e770*/  @!P3 IMAD.MOV R86, RZ, RZ, -R86 ;  /* 0x000000ffff56b224 */ /* 0x000fe200078e0a56 */
[----:B------:R0:W-:Y:S01]  /*e780*/  STL [R1+0x808], R19 ;  /* 0x0008081301007387 */ /* 0x0001e20000100800 */
[----:B------:R-:W-:Y:S01]  /*e790*/  PRMT R7, RZ, 0x7610, R7 ;  /* 0x00007610ff077816 */ /* 0x000fe20000000007 */
[----:B------:R-:W2:Y:S02]  /*e7a0*/  LDCU UR5, c[0x0][0x3b0] ;  /* 0x00007600ff0577ac */ /* 0x000ea40008000800 */
[----:B------:R-:W2:Y:S01]  /*e7b0*/  LDL R74, [R1+0xb44] ;  /* 0x000b4400014a7983 */ /* 0x000ea20000100800 */
[----:B------:R-:W-:Y:S01]  /*e7c0*/  PRMT R13, RZ, 0x7610, R13 ;  /* 0x00007610ff0d7816 */ /* 0x000fe2000000000d */
[----:B------:R-:W2:Y:S02]  /*e7d0*/  LDCU UR16, c[0x0][0x3b0] ;  /* 0x00007600ff1077ac */ /* 0x000ea40008000800 */
[----:B------:R-:W2:Y:S01]  /*e7e0*/  LDL.LU R88, [R1+0x200] ;  /* 0x0002000001587983 */ /* 0x000ea20000300800 */
[----:B0-----:R-:W-:Y:S01]  /*e7f0*/  LEA R19, P3, R82, R4, 0x1 ;  /* 0x0000000452137211 */ /* 0x001fe200078608ff */
[----:B------:R-:W-:-:S02]  /*e800*/  @!P4 IMAD.MOV R85, RZ, RZ, -R85 ;  /* 0x000000ffff55c224 */ /* 0x000fc400078e0a55 */
[----:B------:R-:W2:Y:S01]  /*e810*/  LDL.LU R76, [R1+0x204] ;  /* 0x00020400014c7983 */ /* 0x000ea20000300800 */
[----:B------:R-:W-:Y:S01]  /*e820*/  LEA.HI.X.SX32 R33, R82, R3, 0x1, P3 ;  /* 0x0000000352217211 */ /* 0x000fe200018f0eff */
[----:B-1----:R-:W-:-:S04]  /*e830*/  @P0 IMAD.MOV.U32 R8, RZ, RZ, R19 ;  /* 0x000000ffff080224 */ /* 0x002fc800078e0013 */
[----:B------:R-:W-:-:S05]  /*e840*/  @P0 IMAD.MOV.U32 R9, RZ, RZ, R33 ;  /* 0x000000ffff090224 */ /* 0x000fca00078e0021 */
[----:B------:R-:W2:Y:S01]  /*e850*/  @P0 LDG.E.U16 R15, desc[UR24][R8.64] ;  /* 0x00000018080f0981 */ /* 0x000ea2000c1e1500 */
[----:B---3--:R-:W-:-:S03]  /*e860*/  ISETP.GE.AND P3, PT, R89, RZ, PT ;  /* 0x000000ff5900720c */ /* 0x008fc60003f66270 */
[----:B----4-:R0:W-:Y:S04]  /*e870*/  STL [R1+0x6c0], R10 ;  /* 0x0006c00a01007387 */ /* 0x0101e80000100800 */
[----:B------:R-:W-:Y:S01]  /*e880*/  STL [R1+0x82c], R19 ;  /* 0x00082c1301007387 */ /* 0x000fe20000100800 */
[----:B0-----:R-:W-:-:S04]  /*e890*/  LEA R10, P4, R84, R4, 0x1 ;  /* 0x00000004540a7211 */ /* 0x001fc800078808ff */
[----:B------:R-:W-:Y:S01]  /*e8a0*/  LEA.HI.X.SX32 R11, R84, R3, 0x1, P4 ;  /* 0x00000003540b7211 */ /* 0x000fe200020f0eff */
[----:B------:R-:W-:Y:S04]  /*e8b0*/  STL [R1+0x84c], R10 ;  /* 0x00084c0a01007387 */ /* 0x000fe80000100800 */
[----:B------:R-:W3:Y:S04]  /*e8c0*/  LDL R93, [R1+0xcc4] ;  /* 0x000cc400015d7983 */ /* 0x000ee80000100800 */
[----:B------:R-:W-:Y:S04]  /*e8d0*/  STL [R1+0x828], R33 ;  /* 0x0008282101007387 */ /* 0x000fe80000100800 */
[----:B------:R-:W-:Y:S04]  /*e8e0*/  STL [R1+0x848], R11 ;  /* 0x0008480b01007387 */ /* 0x000fe80000100800 */
[----:B------:R-:W4:Y:S04]  /*e8f0*/  LDL R89, [R1+0xc84] ;  /* 0x000c840001597983 */ /* 0x000f280000100800 */
[----:B------:R-:W3:Y:S04]  /*e900*/  LDL.LU R8, [R1+0xe8] ;  /* 0x0000e80001087983 */ /* 0x000ee80000300800 */
[----:B------:R0:W4:Y:S01]  /*e910*/  @P0 LDG.E.U16 R7, desc[UR24][R10.64] ;  /* 0x000000180a070981 */ /* 0x000122000c1e1500 */
[----:B------:R-:W-:-:S02]  /*e920*/  SEL R86, R38, R86, !P6 ;  /* 0x0000005626567207 */ /* 0x000fc40007000000 */
[----:B------:R-:W-:-:S03]  /*e930*/  SEL R85, R38, R85, !P6 ;  /* 0x0000005526557207 */ /* 0x000fc60007000000 */
[----:B------:R-:W-:Y:S01]  /*e940*/  IMAD R86, R86, UR4, RZ ;  /* 0x0000000456567c24 */ /* 0x000fe2000f8e02ff */
[----:B------:R-:W-:Y:S01]  /*e950*/  PRMT R2, RZ, 0x7610, R2 ;  /* 0x00007610ff027816 */ /* 0x000fe20000000002 */
[----:B------:R-:W-:Y:S01]  /*e960*/  IMAD R85, R85, UR17, RZ ;  /* 0x0000001155557c24 */ /* 0x000fe2000f8e02ff */
[----:B------:R-:W-:Y:S01]  /*e970*/  ISETP.GT.U32.AND P1, PT, R5, R87, PT ;  /* 0x000000570500720c */ /* 0x000fe20003f24070 */
[----:B------:R-:W1:Y:S01]  /*e980*/  LDCU UR4, c[0x0][0x3b0] ;  /* 0x00007600ff0477ac */ /* 0x000e620008000800 */
[----:B------:R-:W-:Y:S02]  /*e990*/  PRMT R56, RZ, 0x7610, R56 ;  /* 0x00007610ff387816 */ /* 0x000fe40000000038 */
[----:B------:R-:W-:Y:S01]  /*e9a0*/  PRMT R17, RZ, 0x7610, R17 ;  /* 0x00007610ff117816 */ /* 0x000fe20000000011 */
[----:B------:R-:W0:Y:S01]  /*e9b0*/  LDCU UR17, c[0x0][0x3b0] ;  /* 0x00007600ff1177ac */ /* 0x000e220008000800 */
[----:B--2---:R2:W-:Y:S01]  /*e9c0*/  STL [R1+0x6bc], R15 ;  /* 0x0006bc0f01007387 */ /* 0x0045e20000100800 */
[----:B---3--:R-:W-:Y:S01]  /*e9d0*/  @!P3 IMAD.MOV R8, RZ, RZ, -R8 ;  /* 0x000000ffff08b224 */ /* 0x008fe200078e0a08 */
[----:B--2---:R-:W-:-:S04]  /*e9e0*/  LEA R15, P3, R86, R4, 0x1 ;  /* 0x00000004560f7211 */ /* 0x004fc800078608ff */
[----:B0-----:R-:W-:Y:S01]  /*e9f0*/  LEA.HI.X.SX32 R10, R86, R3, 0x1, P3 ;  /* 0x00000003560a7211 */ /* 0x001fe200018f0eff */
[----:B------:R-:W-:Y:S04]  /*ea00*/  STL [R1+0x864], R15 ;  /* 0x0008640f01007387 */ /* 0x000fe80000100800 */
[----:B----4-:R0:W-:Y:S01]  /*ea10*/  STL [R1+0x6b8], R7 ;  /* 0x0006b80701007387 */ /* 0x0101e20000100800 */
[----:B------:R-:W-:-:S03]  /*ea20*/  @P0 IMAD.MOV.U32 R11, RZ, RZ, R10 ;  /* 0x000000ffff0b0224 */ /* 0x000fc600078e000a */
[----:B------:R2:W-:Y:S01]  /*ea30*/  STL [R1+0x860], R10 ;  /* 0x0008600a01007387 */ /* 0x0005e20000100800 */
[----:B0-----:R-:W-:Y:S01]  /*ea40*/  LEA R7, P3, R85, R4, 0x1 ;  /* 0x0000000455077211 */ /* 0x001fe200078608ff */
[----:B--2---:R-:W-:-:S03]  /*ea50*/  @P0 IMAD.MOV.U32 R10, RZ, RZ, R15 ;  /* 0x000000ffff0a0224 */ /* 0x004fc600078e000f */
[----:B------:R-:W-:Y:S02]  /*ea60*/  LEA.HI.X.SX32 R9, R85, R3, 0x1, P3 ;  /* 0x0000000355097211 */ /* 0x000fe400018f0eff */
[----:B------:R0:W2:Y:S02]  /*ea70*/  @P0 LDG.E.U16 R13, desc[UR24][R10.64] ;  /* 0x000000180a0d0981 */ /* 0x0000a4000c1e1500 */
[----:B0-----:R-:W-:Y:S02]  /*ea80*/  @P0 IMAD.MOV.U32 R10, RZ, RZ, R7 ;  /* 0x000000ffff0a0224 */ /* 0x001fe400078e0007 */
[----:B------:R-:W-:-:S05]  /*ea90*/  @P0 IMAD.MOV.U32 R11, RZ, RZ, R9 ;  /* 0x000000ffff0b0224 */ /* 0x000fca00078e0009 */
[----:B------:R-:W3:Y:S04]  /*eaa0*/  @P0 LDG.E.U16 R2, desc[UR24][R10.64] ;  /* 0x000000180a020981 */ /* 0x000ee8000c1e1500 */
[----:B------:R0:W-:Y:S04]  /*eab0*/  STL [R1+0x87c], R7 ;  /* 0x00087c0701007387 */ /* 0x0001e80000100800 */
[----:B------:R-:W-:Y:S04]  /*eac0*/  STL [R1+0x878], R9 ;  /* 0x0008780901007387 */ /* 0x000fe80000100800 */
[----:B------:R-:W4:Y:S04]  /*ead0*/  LDL R62, [R1+0xd18] ;  /* 0x000d1800013e7983 */ /* 0x000f280000100800 */
[----:B0-----:R-:W2:Y:S04]  /*eae0*/  LDL.LU R7, [R1+0x128] ;  /* 0x0001280001077983 */ /* 0x001ea80000300800 */
[----:B------:R-:W2:Y:S04]  /*eaf0*/  LDL R65, [R1+0xce0] ;  /* 0x000ce00001417983 */ /* 0x000ea80000100800 */
[----:B------:R-:W2:Y:S01]  /*eb00*/  LDL.LU R68, [R1+0x38] ;  /* 0x0000380001447983 */ /* 0x000ea20000300800 */
[----:B------:R-:W-:Y:S01]  /*eb10*/  @!P1 IMAD.IADD R87, R87, 0x1, -R5 ;  /* 0x0000000157579824 */ /* 0x000fe200078e0a05 */
[----:B------:R-:W-:-:S04]  /*eb20*/  ISETP.GT.U32.AND P1, PT, R5, R0, PT ;  /* 0x000000000500720c */ /* 0x000fc80003f24070 */
[----:B------:R-:W-:Y:S01]  /*eb30*/  ISETP.GT.U32.AND P4, PT, R5, R87, PT ;  /* 0x000000570500720c */ /* 0x000fe20003f84070 */
[----:B---3--:R0:W-:Y:S04]  /*eb40*/  STL [R1+0x6a0], R2 ;  /* 0x0006a00201007387 */ /* 0x0081e80000100800 */
[----:B0-----:R-:W3:Y:S04]  /*eb50*/  LDL.LU R2, [R1+0x148] ;  /* 0x0001480001027983 */ /* 0x001ee80000300800 */
[----:B------:R-:W-:Y:S01]  /*eb60*/  @!P1 IMAD.IADD R0, R0, 0x1, -R5 ;  /* 0x0000000100009824 */ /* 0x000fe200078e0a05 */
[----:B------:R-:W-:-:S03]  /*eb70*/  ISETP.GE.AND P1, PT, R74, RZ, PT ;  /* 0x000000ff4a00720c */ /* 0x000fc60003f26270 */
[----:B------:R-:W-:Y:S01]  /*eb80*/  @!P4 IMAD.IADD R87, R87, 0x1, -R5 ;  /* 0x000000015757c824 */ /* 0x000fe200078e0a05 */
[C---:B------:R-:W-:Y:S01]  /*eb90*/  ISETP.GT.U32.AND P3, PT, R5.reuse, R76, PT ;  /* 0x0000004c0500720c */ /* 0x040fe20003f64070 */
[----:B------:R-:W4:Y:S01]  /*eba0*/  LDL.LU R74, [R1+0x1f8] ;  /* 0x0001f800014a7983 */ /* 0x000f220000300800 */
[----:B------:R-:W-:-:S07]  /*ebb0*/  ISETP.GT.U32.AND P4, PT, R5, R88, PT ;  /* 0x000000580500720c */ /* 0x000fce0003f84070 */
[----:B------:R-:W-:Y:S01]  /*ebc0*/  @!P1 IMAD.MOV R87, RZ, RZ, -R87 ;  /* 0x000000ffff579224 */ /* 0x000fe200078e0a57 */
[----:B------:R-:W-:-:S04]  /*ebd0*/  ISETP.GE.AND P1, PT, R89, RZ, PT ;  /* 0x000000ff5900720c */ /* 0x000fc80003f26270 */
[C---:B------:R-:W-:Y:S02]  /*ebe0*/  SEL R87, R38.reuse, R87, !P6 ;  /* 0x0000005726577207 */ /* 0x040fe40007000000 */
[----:B------:R-:W-:-:S03]  /*ebf0*/  SEL R10, R38, R52, !P6 ;  /* 0x00000034260a7207 */ /* 0x000fc60007000000 */
[----:B-1----:R-:W-:Y:S01]  /*ec00*/  IMAD R87, R87, UR4, RZ ;  /* 0x0000000457577c24 */ /* 0x002fe2000f8e02ff */
[----:B------:R-:W-:Y:S01]  /*ec10*/  SEL R9, R38, R51, !P6 ;  /* 0x0000003326097207 */ /* 0x000fe20007000000 */
[----:B------:R-:W-:Y:S01]  /*ec20*/  IMAD R10, R10, UR13, RZ ;  /* 0x0000000d0a0a7c24 */ /* 0x000fe2000f8e02ff */
[----:B------:R-:W-:Y:S01]  /*ec30*/  PRMT R12, RZ, 0x7610, R12 ;  /* 0x00007610ff0c7816 */ /* 0x000fe2000000000c */
[--C-:B------:R-:W-:Y:S01]  /*ec40*/  @!P3 IMAD.IADD R76, R76, 0x1, -R5.reuse ;  /* 0x000000014c4cb824 */ /* 0x100fe200078e0a05 */
[----:B------:R-:W-:Y:S01]  /*ec50*/  LEA R11, P3, R87, R4, 0x1 ;  /* 0x00000004570b7211 */ /* 0x000fe200078608ff */
[----:B------:R-:W-:Y:S01]  /*ec60*/  @!P4 IMAD.IADD R88, R88, 0x1, -R5 ;  /* 0x000000015858c824 */ /* 0x000fe200078e0a05 */
[----:B------:R-:W-:Y:S01]  /*ec70*/  ISETP.GE.AND P4, PT, R93, RZ, PT ;  /* 0x000000ff5d00720c */ /* 0x000fe20003f86270 */
[----:B------:R-:W0:Y:S01]  /*ec80*/  LDCU UR4, c[0x0][0x3b0] ;  /* 0x00007600ff0477ac */ /* 0x000e220008000800 */
[----:B------:R-:W-:Y:S01]  /*ec90*/  LEA.HI.X.SX32 R67, R87, R3, 0x1, P3 ;  /* 0x0000000357437211 */ /* 0x000fe200018f0eff */
[----:B------:R-:W4:Y:S01]  /*eca0*/  LDL.LU R93, [R1+0x1f4] ;  /* 0x0001f400015d7983 */ /* 0x000f220000300800 */
[----:B------:R-:W-:-:S03]  /*ecb0*/  IMAD R9, R9, UR13, RZ ;  /* 0x0000000d09097c24 */ /* 0x000fc6000f8e02ff */
[----:B--2---:R1:W-:Y:S04]  /*ecc0*/  STL [R1+0x6a4], R13 ;  /* 0x0006a40d01007387 */ /* 0x0043e80000100800 */
[----:B------:R2:W-:Y:S01]  /*ecd0*/  STL [R1+0x894], R11 ;  /* 0x0008940b01007387 */ /* 0x0005e20000100800 */
[----:B-1----:R-:W-:-:S04]  /*ece0*/  LEA R13, P3, R9, R4, 0x1 ;  /* 0x00000004090d7211 */ /* 0x002fc800078608ff */
[----:B------:R-:W-:Y:S01]  /*ecf0*/  LEA.HI.X.SX32 R15, R9, R3, 0x1, P3 ;  /* 0x00000003090f7211 */ /* 0x000fe200018f0eff */
[----:B---3--:R-:W-:Y:S01]  /*ed00*/  @!P1 IMAD.MOV R2, RZ, RZ, -R2 ;  /* 0x000000ffff029224 */ /* 0x008fe200078e0a02 */
[----:B------:R-:W-:-:S04]  /*ed10*/  LEA R19, P1, R10, R4, 0x1 ;  /* 0x000000040a137211 */ /* 0x000fc800078208ff */
[----:B------:R-:W-:Y:S01]  /*ed20*/  LEA.HI.X.SX32 R33, R10, R3, 0x1, P1 ;  /* 0x000000030a217211 */ /* 0x000fe200008f0eff */
[----:B------:R-:W-:Y:S02]  /*ed30*/  @P0 IMAD.MOV.U32 R10, RZ, RZ, R11 ;  /* 0x000000ffff0a0224 */ /* 0x000fe400078e000b */
[----:B--2---:R-:W-:-:S05]  /*ed40*/  @P0 IMAD.MOV.U32 R11, RZ, RZ, R67 ;  /* 0x000000ffff0b0224 */ /* 0x004fca00078e0043 */
[----:B------:R1:W2:Y:S02]  /*ed50*/  @P0 LDG.E.U16 R56, desc[UR24][R10.64] ;  /* 0x000000180a380981 */ /* 0x0002a4000c1e1500 */
[----:B-1----:R-:W-:Y:S02]  /*ed60*/  @P0 IMAD.MOV.U32 R10, RZ, RZ, R19 ;  /* 0x000000ffff0a0224 */ /* 0x002fe400078e0013 */
[----:B------:R-:W-:-:S05]  /*ed70*/  @P0 IMAD.MOV.U32 R11, RZ, RZ, R33 ;  /* 0x000000ffff0b0224 */ /* 0x000fca00078e0021 */
[----:B------:R1:W3:Y:S02]  /*ed80*/  @P0 LDG.E.U16 R17, desc[UR24][R10.64] ;  /* 0x000000180a110981 */ /* 0x0002e4000c1e1500 */
[----:B-1----:R-:W-:Y:S02]  /*ed90*/  @P0 IMAD.MOV.U32 R10, RZ, RZ, R13 ;  /* 0x000000ffff0a0224 */ /* 0x002fe400078e000d */
[----:B------:R-:W-:-:S05]  /*eda0*/  @P0 IMAD.MOV.U32 R11, RZ, RZ, R15 ;  /* 0x000000ffff0b0224 */ /* 0x000fca00078e000f */
[----:B------:R-:W2:Y:S01]  /*edb0*/  @P0 LDG.E.U16 R12, desc[UR24][R10.64] ;  /* 0x000000180a0c0981 */ /* 0x000ea2000c1e1500 */
[----:B------:R-:W-:-:S03]  /*edc0*/  ISETP.GT.U32.AND P1, PT, R5, R88, PT ;  /* 0x000000580500720c */ /* 0x000fc60003f24070 */
[----:B------:R-:W-:Y:S04]  /*edd0*/  STL [R1+0x1d8], R19 ;  /* 0x0001d81301007387 */ /* 0x000fe80000100800 */
[----:B------:R-:W-:Y:S04]  /*ede0*/  STL [R1+0x890], R67 ;  /* 0x0008904301007387 */ /* 0x000fe80000100800 */
[----:B------:R-:W-:Y:S04]  /*edf0*/  STL [R1+0x218], R13 ;  /* 0x0002180d01007387 */ /* 0x000fe80000100800 */
[----:B------:R-:W-:Y:S04]  /*ee00*/  STL [R1+0x1d4], R33 ;  /* 0x0001d42101007387 */ /* 0x000fe80000100800 */
[----:B------:R-:W-:Y:S01]  /*ee10*/  STL [R1+0x214], R15 ;  /* 0x0002140f01007387 */ /* 0x000fe20000100800 */
[----:B------:R-:W-:-:S03]  /*ee20*/  @!P1 IMAD.IADD R88, R88, 0x1, -R5 ;  /* 0x0000000158589824 */ /* 0x000fc600078e0a05 */
[----:B------:R-:W4:Y:S01]  /*ee30*/  LDL.LU R89, [R1+0x1ec] ;  /* 0x0001ec0001597983 */ /* 0x000f220000300800 */
[----:B------:R-:W-:-:S03]  /*ee40*/  ISETP.GE.AND P1, PT, R65, RZ, PT ;  /* 0x000000ff4100720c */ /* 0x000fc60003f26270 */
[----:B---3--:R1:W-:Y:S04]  /*ee50*/  STL [R1+0x69c], R17 ;  /* 0x00069c1101007387 */ /* 0x0083e80000100800 */
[----:B-1----:R-:W3:Y:S04]  /*ee60*/  LDL R17, [R1+0xcc0] ;  /* 0x000cc00001117983 */ /* 0x002ee80000100800 */
[----:B------:R-:W3:Y:S04]  /*ee70*/  LDL.LU R11, [R1+0x1c4] ;  /* 0x0001c400010b7983 */ /* 0x000ee80000300800 */
[----:B------:R-:W3:Y:S04]  /*ee80*/  LDL R33, [R1+0xc7c] ;  /* 0x000c7c0001217983 */ /* 0x000ee80000100800 */
[----:B------:R-:W3:Y:S04]  /*ee90*/  LDL.LU R65, [R1+0x64] ;  /* 0x0000640001417983 */ /* 0x000ee80000300800 */
[----:B--2---:R1:W-:Y:S04]  /*eea0*/  STL [R1+0x684], R12 ;  /* 0x0006840c01007387 */ /* 0x0043e80000100800 */
[----:B------:R-:W2:Y:S01]  /*eeb0*/  LDL.LU R10, [R1+0x1dc] ;  /* 0x0001dc00010a7983 */ /* 0x000ea20000300800 */
[----:B------:R-:W-:Y:S01]  /*eec0*/  @!P4 IMAD.MOV R7, RZ, RZ, -R7 ;  /* 0x000000ffff07c224 */ /* 0x000fe200078e0a07 */
[----:B------:R-:W-:-:S02]  /*eed0*/  ISETP.GT.U32.AND P3, PT, R5, R76, PT ;  /* 0x0000004c0500720c */ /* 0x000fc40003f64070 */
[----:B------:R-:W-:Y:S01]  /*eee0*/  ISETP.GT.U32.AND P4, PT, R5, R0, PT ;  /* 0x000000000500720c */ /* 0x000fe20003f84070 */
[----:B------:R-:W3:Y:S01]  /*eef0*/  LDL.LU R67, [R1+0x60] ;  /* 0x0000600001437983 */ /* 0x000ee20000300800 */
[C---:B------:R-:W-:Y:S02]  /*ef00*/  SEL R9, R38.reuse, R68, !P6 ;  /* 0x0000004426097207 */ /* 0x040fe40007000000 */
[C---:B------:R-:W-:Y:S02]  /*ef10*/  SEL R13, R38.reuse, R46, !P6 ;  /* 0x0000002e260d7207 */ /* 0x040fe40007000000 */
[----:B-1----:R-:W-:Y:S01]  /*ef20*/  SEL R12, R38, R42, !P6 ;  /* 0x0000002a260c7207 */ /* 0x002fe20007000000 */
[----:B------:R-:W-:Y:S02]  /*ef30*/  IMAD R9, R9, UR13, RZ ;  /* 0x0000000d09097c24 */ /* 0x000fe4000f8e02ff */
[----:B------:R-:W-:Y:S02]  /*ef40*/  IMAD R13, R13, UR13, RZ ;  /* 0x0000000d0d0d7c24 */ /* 0x000fe4000f8e02ff */
[--C-:B------:R-:W-:Y:S01]  /*ef50*/  @!P3 IMAD.IADD R76, R76, 0x1, -R5.reuse ;  /* 0x000000014c4cb824 */ /* 0x100fe200078e0a05 */
[----:B------:R-:W-:Y:S01]  /*ef60*/  LEA R71, P3, R9, R4, 0x1 ;  /* 0x0000000409477211 */ /* 0x000fe200078608ff */
[----:B------:R-:W-:Y:S01]  /*ef70*/  @!P4 IMAD.IADD R0, R0, 0x1, -R5 ;  /* 0x000000010000c824 */ /* 0x000fe200078e0a05 */
[----:B----4-:R-:W-:Y:S01]  /*ef80*/  ISETP.GE.AND P4, PT, R62, RZ, PT ;  /* 0x000000ff3e00720c */ /* 0x010fe20003f86270 */
[----:B------:R-:W-:Y:S01]  /*ef90*/  IMAD R12, R12, UR13, RZ ;  /* 0x0000000d0c0c7c24 */ /* 0x000fe2000f8e02ff */
[----:B------:R-:W4:Y:S04]  /*efa0*/  LDL.LU R62, [R1+0x5c] ;  /* 0x00005c00013e7983 */ /* 0x000f280000300800 */
[----:B------:R1:W-:Y:S01]  /*efb0*/  STL [R1+0x698], R56 ;  /* 0x0006983801007387 */ /* 0x0003e20000100800 */
[----:B------:R-:W-:-:S02]  /*efc0*/  PRMT R6, RZ, 0x7610, R6 ;  /* 0x00007610ff067816 */ /* 0x000fc40000000006 */
[----:B-1----:R-:W-:Y:S02]  /*efd0*/  LEA.HI.X.SX32 R56, R9, R3, 0x1, P3 ;  /* 0x0000000309387211 */ /* 0x002fe400018f0eff */
[----:B------:R-:W-:-:S04]  /*efe0*/  LEA R15, P3, R12, R4, 0x1 ;  /* 0x000000040c0f7211 */ /* 0x000fc800078608ff */
[----:B------:R-:W-:Y:S01]  /*eff0*/  LEA.HI.X.SX32 R19, R12, R3, 0x1, P3 ;  /* 0x000000030c137211 */ /* 0x000fe200018f0eff */
[----:B------:R-:W-:Y:S02]  /*f000*/  @P0 IMAD.MOV.U32 R12, RZ, RZ, R71 ;  /* 0x000000ffff0c0224 */ /* 0x000fe400078e0047 */
[----:B--2---:R-:W-:Y:S01]  /*f010*/  @!P1 IMAD.MOV R10, RZ, RZ, -R10 ;  /* 0x000000ffff0a9224 */ /* 0x004fe200078e0a0a */
[----:B------:R-:W-:-:S04]  /*f020*/  LEA R68, P1, R13, R4, 0x1 ;  /* 0x000000040d447211 */ /* 0x000fc800078208ff */
[----:B------:R-:W-:Y:S01]  /*f030*/  LEA.HI.X.SX32 R9, R13, R3, 0x1, P1 ;  /* 0x000000030d097211 */ /* 0x000fe200008f0eff */
[----:B------:R-:W-:-:S05]  /*f040*/  @P0 IMAD.MOV.U32 R13, RZ, RZ, R56 ;  /* 0x000000ffff0d0224 */ /* 0x000fca00078e0038 */
[----:B------:R1:W2:Y:S01]  /*f050*/  @P0 LDG.E.U16 R6, desc[UR24][R12.64] ;  /* 0x000000180c060981 */ /* 0x0002a2000c1e1500 */
[----:B------:R-:W-:-:S03]  /*f060*/  PRMT R77, RZ, 0x7610, R77 ;  /* 0x00007610ff4d7816 */ /* 0x000fc6000000004d */
[----:B------:R-:W-:Y:S01]  /*f070*/  STL [R1+0x238], R71 ;  /* 0x0002384701007387 */ /* 0x000fe20000100800 */
[----:B------:R-:W-:Y:S01]  /*f080*/  PRMT R14, RZ, 0x7610, R14 ;  /* 0x00007610ff0e7816 */ /* 0x000fe2000000000e */
[----:B-1----:R-:W-:Y:S02]  /*f090*/  @P0 IMAD.MOV.U32 R12, RZ, RZ, R68 ;  /* 0x000000ffff0c0224 */ /* 0x002fe400078e0044 */
[----:B------:R-:W-:Y:S01]  /*f0a0*/  @P0 IMAD.MOV.U32 R13, RZ, RZ, R9 ;  /* 0x000000ffff0d0224 */ /* 0x000fe200078e0009 */
[----:B------:R-:W-:Y:S04]  /*f0b0*/  STL [R1+0x258], R68 ;  /* 0x0002584401007387 */ /* 0x000fe80000100800 */
[----:B------:R1:W-:Y:S04]  /*f0c0*/  STL [R1+0x234], R56 ;  /* 0x0002343801007387 */ /* 0x0003e80000100800 */
[----:B------:R0:W4:Y:S04]  /*f0d0*/  @P0 LDG.E.U16 R77, desc[UR24][R12.64] ;  /* 0x000000180c4d0981 */ /* 0x000128000c1e1500 */
[----:B------:R-:W-:Y:S04]  /*f0e0*/  STL [R1+0x278], R15 ;  /* 0x0002780f01007387 */ /* 0x000fe80000100800 */
[----:B------:R-:W-:Y:S01]  /*f0f0*/  STL [R1+0x254], R9 ;  /* 0x0002540901007387 */ /* 0x000fe20000100800 */
[----:B0-----:R-:W-:-:S02]  /*f100*/  @P0 IMAD.MOV.U32 R12, RZ, RZ, R15 ;  /* 0x000000ffff0c0224 */ /* 0x001fc400078e000f */
[----:B------:R-:W-:Y:S01]  /*f110*/  @P0 IMAD.MOV.U32 R13, RZ, RZ, R19 ;  /* 0x000000ffff0d0224 */ /* 0x000fe200078e0013 */
[----:B-1----:R-:W4:Y:S04]  /*f120*/  LDL.LU R56, [R1+0xf44] ;  /* 0x000f440001387983 */ /* 0x002f280000300800 */
[----:B------:R-:W4:Y:S04]  /*f130*/  LDL.LU R71, [R1+0xf40] ;  /* 0x000f400001477983 */ /* 0x000f280000300800 */
[----:B------:R0:W4:Y:S04]  /*f140*/  @P0 LDG.E.U16 R14, desc[UR24][R12.64] ;  /* 0x000000180c0e0981 */ /* 0x000128000c1e1500 */
[----:B--2---:R1:W-:Y:S04]  /*f150*/  STL [R1+0x680], R6 ;  /* 0x0006800601007387 */ /* 0x0043e80000100800 */
[----:B-1----:R-:W2:Y:S01]  /*f160*/  LDL.LU R6, [R1+0xf3c] ;  /* 0x000f3c0001067983 */ /* 0x002ea20000300800 */
[----:B------:R-:W-:-:S02]  /*f170*/  ISETP.GT.U32.AND P1, PT, R5, R93, PT ;  /* 0x0000005d0500720c */ /* 0x000fc40003f24070 */
[C---:B------:R-:W-:Y:S01]  /*f180*/  ISETP.GT.U32.AND P3, PT, R5.reuse, R89, PT ;  /* 0x000000590500720c */ /* 0x040fe20003f64070 */
[----:B---3--:R-:W-:Y:S01]  /*f190*/  @!P4 IMAD.MOV R11, RZ, RZ, -R11 ;  /* 0x000000ffff0bc224 */ /* 0x008fe200078e0a0b */
[----:B------:R-:W-:Y:S02]  /*f1a0*/  ISETP.GT.U32.AND P4, PT, R5, R74, PT ;  /* 0x0000004a0500720c */ /* 0x000fe40003f84070 */
[C---:B0-----:R-:W-:Y:S01]  /*f1b0*/  SEL R12, R38.reuse, R65, !P6 ;  /* 0x00000041260c7207 */ /* 0x041fe20007000000 */
[----:B------:R-:W-:Y:S01]  /*f1c0*/  STL [R1+0x274], R19 ;  /* 0x0002741301007387 */ /* 0x000fe20000100800 */
[C---:B------:R-:W-:Y:S02]  /*f1d0*/  SEL R15, R38.reuse, R67, !P6 ;  /* 0x00000043260f7207 */ /* 0x040fe40007000000 */
[----:B----4-:R-:W-:Y:S01]  /*f1e0*/  SEL R13, R38, R62, !P6 ;  /* 0x0000003e260d7207 */ /* 0x010fe20007000000 */
[----:B------:R-:W3:Y:S02]  /*f1f0*/  LDL.LU R68, [R1+0xf38] ;  /* 0x000f380001447983 */ /* 0x000ee40000300800 */
[----:B------:R-:W-:Y:S01]  /*f200*/  @!P1 IMAD.IADD R93, R93, 0x1, -R5 ;  /* 0x000000015d5d9824 */ /* 0x000fe200078e0a05 */
[----:B------:R-:W-:Y:S01]  /*f210*/  ISETP.GE.AND P1, PT, R33, RZ, PT ;  /* 0x000000ff2100720c */ /* 0x000fe20003f26270 */
[----:B------:R0:W-:Y:S01]  /*f220*/  STL [R1+0x67c], R77 ;  /* 0x00067c4d01007387 */ /* 0x0001e20000100800 */
[----:B------:R-:W-:-:S02]  /*f230*/  IMAD R12, R12, UR13, RZ ;  /* 0x0000000d0c0c7c24 */ /* 0x000fc4000f8e02ff */
[----:B------:R-:W-:Y:S02]  /*f240*/  @!P3 IMAD.IADD R89, R89, 0x1, -R5 ;  /* 0x000000015959b824 */ /* 0x000fe400078e0a05 */
[----:B------:R-:W-:Y:S01]  /*f250*/  IMAD R15, R15, UR13, RZ ;  /* 0x0000000d0f0f7c24 */ /* 0x000fe2000f8e02ff */
[----:B0-----:R-:W4:Y:S01]  /*f260*/  LDL.LU R77, [R1+0xf34] ;  /* 0x000f3400014d7983 */ /* 0x001f220000300800 */
[----:B------:R-:W-:-:S03]  /*f270*/  IMAD.MOV.U32 R9, RZ, RZ, R71 ;  /* 0x000000ffff097224 */ /* 0x000fc600078e0047 */
[----:B------:R-:W3:Y:S01]  /*f280*/  LDL R65, [R1+0xc3c] ;  /* 0x000c3c0001417983 */ /* 0x000ee20000100800 */
[----:B------:R-:W-:-:S03]  /*f290*/  IMAD R13, R13, UR13, RZ ;  /* 0x0000000d0d0d7c24 */ /* 0x000fc6000f8e02ff */
[----:B------:R-:W3:Y:S04]  /*f2a0*/  LDL R71, [R1+0xcd8] ;  /* 0x000cd80001477983 */ /* 0x000ee80000100800 */
[----:B------:R0:W-:Y:S01]  /*f2b0*/  STL [R1+0x678], R14 ;  /* 0x0006780e01007387 */ /* 0x0001e20000100800 */
[----:B------:R-:W-:Y:S01]  /*f2c0*/  @!P4 IMAD.IADD R74, R74, 0x1, -R5 ;  /* 0x000000014a4ac824 */ /* 0x000fe200078e0a05 */
[----:B------:R-:W-:Y:S02]  /*f2d0*/  ISETP.GE.AND P4, PT, R17, RZ, PT ;  /* 0x000000ff1100720c */ /* 0x000fe40003f86270 */
[----:B------:R-:W3:Y:S04]  /*f2e0*/  LDL.LU R33, [R1+0x1e8] ;  /* 0x0001e80001217983 */ /* 0x000ee80000300800 */
[----:B------:R-:W3:Y:S01]  /*f2f0*/  LDL.LU R62, [R1+0x1e0] ;  /* 0x0001e000013e7983 */ /* 0x000ee20000300800 */
[----:B0-----:R-:W-:Y:S01]  /*f300*/  IMAD.MOV.U32 R14, RZ, RZ, R90 ;  /* 0x000000ffff0e7224 */ /* 0x001fe200078e005a */
[----:B------:R-:W-:-:S03]  /*f310*/  LEA R90, P3, R12, R4, 0x1 ;  /* 0x000000040c5a7211 */ /* 0x000fc600078608ff */
[----:B------:R-:W-:Y:S01]  /*f320*/  @!P1 IMAD.MOV R14, RZ, RZ, -R14 ;  /* 0x000000ffff0e9224 */ /* 0x000fe200078e0a0e */
[-C--:B------:R-:W-:Y:S02]  /*f330*/  LEA R67, P1, R15, R4.reuse, 0x1 ;  /* 0x000000040f437211 */ /* 0x080fe400078208ff */
[-C--:B------:R-:W-:Y:S02]  /*f340*/  LEA.HI.X.SX32 R12, R12, R3.reuse, 0x1, P3 ;  /* 0x000000030c0c7211 */ /* 0x080fe400018f0eff */
[C---:B------:R-:W-:Y:S01]  /*f350*/  LEA R17, P3, R13.reuse, R4, 0x1 ;  /* 0x000000040d117211 */ /* 0x040fe200078608ff */
[----:B------:R-:W-:Y:S03]  /*f360*/  STL [R1+0x298], R90 ;  /* 0x0002985a01007387 */ /* 0x000fe60000100800 */
[-C--:B------:R-:W-:Y:S01]  /*f370*/  LEA.HI.X.SX32 R19, R13, R3.reuse, 0x1, P3 ;  /* 0x000000030d137211 */ /* 0x080fe200018f0eff */
[----:B------:R-:W-:Y:S01]  /*f380*/  STL [R1+0x2b8], R67 ;  /* 0x0002b84301007387 */ /* 0x000fe20000100800 */
[----:B------:R-:W-:Y:S01]  /*f390*/  @P0 IMAD.MOV.U32 R13, RZ, RZ, R12 ;  /* 0x000000ffff0d0224 */ /* 0x000fe200078e000c */
[----:B------:R-:W-:-:S02]  /*f3a0*/  LEA.HI.X.SX32 R15, R15, R3, 0x1, P1 ;  /* 0x000000030f0f7211 */ /* 0x000fc400008f0eff */
[----:B------:R0:W-:Y:S01]  /*f3b0*/  STL [R1+0x294], R12 ;  /* 0x0002940c01007387 */ /* 0x0001e20000100800 */
[----:B------:R-:W-:Y:S01]  /*f3c0*/  PRMT R21, RZ, 0x7610, R21 ;  /* 0x00007610ff157816 */ /* 0x000fe20000000015 */
[----:B0-----:R-:W-:Y:S01]  /*f3d0*/  @P0 IMAD.MOV.U32 R12, RZ, RZ, R90 ;  /* 0x000000ffff0c0224 */ /* 0x001fe200078e005a */
[----:B------:R-:W-:Y:S01]  /*f3e0*/  PRMT R16, RZ, 0x7610, R16 ;  /* 0x00007610ff107816 */ /* 0x000fe20000000010 */
[----:B------:R-:W-:Y:S04]  /*f3f0*/  STL [R1+0x2d8], R17 ;  /* 0x0002d81101007387 */ /* 0x000fe80000100800 */
[----:B------:R0:W-:Y:S04]  /*f400*/  STL [R1+0x2b4], R15 ;  /* 0x0002b40f01007387 */ /* 0x0001e80000100800 */
[----:B------:R-:W4:Y:S01]  /*f410*/  LDL.LU R90, [R1+0xf30] ;  /* 0x000f3000015a7983 */ /* 0x000f220000300800 */
[----:B--2---:R-:W-:-:S06]  /*f420*/  PRMT R6, RZ, 0x7610, R6 ;  /* 0x00007610ff067816 */ /* 0x004fcc0000000006 */
[----:B------:R1:W2:Y:S02]  /*f430*/  @P0 LDG.E.U16 R6, desc[UR24][R12.64] ;  /* 0x000000180c060981 */ /* 0x0002a4000c1e1500 */
[----:B-1----:R-:W-:Y:S02]  /*f440*/  @P0 IMAD.MOV.U32 R12, RZ, RZ, R67 ;  /* 0x000000ffff0c0224 */ /* 0x002fe400078e0043 */
[----:B------:R-:W-:-:S05]  /*f450*/  @P0 IMAD.MOV.U32 R13, RZ, RZ, R15 ;  /* 0x000000ffff0d0224 */ /* 0x000fca00078e000f */
[----:B------:R1:W2:Y:S02]  /*f460*/  @P0 LDG.E.U16 R21, desc[UR24][R12.64] ;  /* 0x000000180c150981 */ /* 0x0002a4000c1e1500 */
[----:B-1----:R-:W-:Y:S02]  /*f470*/  @P0 IMAD.MOV.U32 R12, RZ, RZ, R17 ;  /* 0x000000ffff0c0224 */ /* 0x002fe400078e0011 */
[----:B------:R-:W-:-:S05]  /*f480*/  @P0 IMAD.MOV.U32 R13, RZ, RZ, R19 ;  /* 0x000000ffff0d0224 */ /* 0x000fca00078e0013 */
[----:B------:R1:W2:Y:S01]  /*f490*/  @P0 LDG.E.U16 R16, desc[UR24][R12.64] ;  /* 0x000000180c100981 */ /* 0x0002a2000c1e1500 */
[----:B------:R-:W-:Y:S01]  /*f4a0*/  @!P4 IMAD.MOV R9, RZ, RZ, -R9 ;  /* 0x000000ffff09c224 */ /* 0x000fe200078e0a09 */
[C---:B------:R-:W-:Y:S02]  /*f4b0*/  ISETP.GT.U32.AND P4, PT, R5.reuse, R74, PT ;  /* 0x0000004a0500720c */ /* 0x040fe40003f84070 */
[C---:B------:R-:W-:Y:S01]  /*f4c0*/  ISETP.GT.U32.AND P1, PT, R5.reuse, R93, PT ;  /* 0x0000005d0500720c */ /* 0x040fe20003f24070 */
[----:B------:R0:W-:Y:S01]  /*f4d0*/  STL [R1+0x2d4], R19 ;  /* 0x0002d41301007387 */ /* 0x0001e20000100800 */
[----:B------:R-:W-:-:S09]  /*f4e0*/  ISETP.GT.U32.AND P3, PT, R5, R89, PT ;  /* 0x000000590500720c */ /* 0x000fd20003f64070 */
[--C-:B------:R-:W-:Y:S01]  /*f4f0*/  @!P4 IMAD.IADD R74, R74, 0x1, -R5.reuse ;  /* 0x000000014a4ac824 */ /* 0x100fe200078e0a05 */
[----:B---3--:R-:W-:Y:S01]  /*f500*/  ISETP.GE.AND P4, PT, R65, RZ, PT ;  /* 0x000000ff4100720c */ /* 0x008fe20003f86270 */
[--C-:B------:R-:W-:Y:S01]  /*f510*/  @!P1 IMAD.IADD R93, R93, 0x1, -R5.reuse ;  /* 0x000000015d5d9824 */ /* 0x100fe200078e0a05 */
[----:B------:R-:W-:Y:S01]  /*f520*/  ISETP.GE.AND P1, PT, R71, RZ, PT ;  /* 0x000000ff4700720c */ /* 0x000fe20003f26270 */
[----:B------:R-:W-:Y:S01]  /*f530*/  @!P3 IMAD.IADD R89, R89, 0x1, -R5 ;  /* 0x000000015959b824 */ /* 0x000fe200078e0a05 */
[----:B0-----:R-:W-:Y:S01]  /*f540*/  SEL R15, R38, R68, !P6 ;  /* 0x00000044260f7207 */ /* 0x001fe20007000000 */
[----:B-1----:R-:W-:Y:S01]  /*f550*/  IMAD.MOV.U32 R13, RZ, RZ, R36 ;  /* 0x000000ffff0d7224 */ /* 0x002fe200078e0024 */
[----:B------:R-:W-:-:S03]  /*f560*/  PRMT R70, RZ, 0x7610, R70 ;  /* 0x00007610ff467816 */ /* 0x000fc60000000046 */
[----:B------:R-:W-:Y:S01]  /*f570*/  IMAD R15, R15, UR13, RZ ;  /* 0x0000000d0f0f7c24 */ /* 0x000fe2000f8e02ff */
[----:B----4-:R-:W-:-:S05]  /*f580*/  SEL R12, R38, R90, !P6 ;  /* 0x0000005a260c7207 */ /* 0x010fca0007000000 */
[----:B------:R-:W-:Y:S02]  /*f590*/  IMAD R17, R12, UR13, RZ ;  /* 0x0000000d0c117c24 */ /* 0x000fe4000f8e02ff */
[----:B------:R-:W-:-:S03]  /*f5a0*/  IMAD.MOV.U32 R12, RZ, RZ, R59 ;  /* 0x000000ffff0c7224 */ /* 0x000fc600078e003b */
[----:B------:R-:W-:Y:S01]  /*f5b0*/  LEA R36, P3, R17, R4, 0x1 ;  /* 0x0000000411247211 */ /* 0x000fe200078608ff */
[----:B------:R-:W-:-:S03]  /*f5c0*/  @!P1 IMAD.MOV R12, RZ, RZ, -R12 ;  /* 0x000000ffff0c9224 */ /* 0x000fc600078e0a0c */
[----:B------:R-:W-:Y:S02]  /*f5d0*/  LEA.HI.X.SX32 R17, R17, R3, 0x1, P3 ;  /* 0x0000000311117211 */ /* 0x000fe400018f0eff */
[----:B------:R-:W-:Y:S02]  /*f5e0*/  LEA R19, P3, R15, R4, 0x1 ;  /* 0x000000040f137211 */ /* 0x000fe400078608ff */
[----:B------:R-:W-:Y:S02]  /*f5f0*/  PRMT R56, RZ, 0x7610, R56 ;  /* 0x00007610ff387816 */ /* 0x000fe40000000038 */
[----:B------:R-:W-:Y:S01]  /*f600*/  PRMT R18, RZ, 0x7610, R18 ;  /* 0x00007610ff127816 */ /* 0x000fe20000000012 */
[----:B--2---:R0:W-:Y:S04]  /*f610*/  STL [R1+0x664], R6 ;  /* 0x0006640601007387 */ /* 0x0041e80000100800 */
[----:B0-----:R-:W2:Y:S04]  /*f620*/  LDL.LU R6, [R1+0x1c8] ;  /* 0x0001c80001067983 */ /* 0x001ea80000300800 */
[----:B------:R-:W3:Y:S04]  /*f630*/  LDL R65, [R1+0xc9c] ;  /* 0x000c9c0001417983 */ /* 0x000ee80000100800 */
[----:B------:R-:W4:Y:S04]  /*f640*/  LDL.LU R90, [R1+0xf2c] ;  /* 0x000f2c00015a7983 */ /* 0x000f280000300800 */
[----:B------:R-:W4:Y:S04]  /*f650*/  LDL R71, [R1+0xc4c] ;  /* 0x000c4c0001477983 */ /* 0x000f280000100800 */
[----:B------:R0:W-:Y:S02]  /*f660*/  STL [R1+0x65c], R16 ;  /* 0x00065c1001007387 */ /* 0x0001e40000100800 */
[----:B0-----:R-:W-:-:S05]  /*f670*/  SEL R16, R38, R77, !P6 ;  /* 0x0000004d26107207 */ /* 0x001fca0007000000 */
[----:B------:R-:W-:-:S05]  /*f680*/  IMAD R16, R16, UR13, RZ ;  /* 0x0000000d10107c24 */ /* 0x000fca000f8e02ff */
[C---:B------:R-:W-:Y:S01]  /*f690*/  LEA R59, P1, R16.reuse, R4, 0x1 ;  /* 0x00000004103b7211 */ /* 0x040fe200078208ff */
[----:B------:R-:W-:Y:S03]  /*f6a0*/  STL [R1+0x2f8], R36 ;  /* 0x0002f82401007387 */ /* 0x000fe60000100800 */
[-C--:B------:R-:W-:Y:S01]  /*f6b0*/  LEA.HI.X.SX32 R67, R16, R3.reuse, 0x1, P1 ;  /* 0x0000000310437211 */ /* 0x080fe200008f0eff */
[----:B------:R-:W-:Y:S01]  /*f6c0*/  @P0 IMAD.MOV.U32 R16, RZ, RZ, R36 ;  /* 0x000000ffff100224 */ /* 0x000fe200078e0024 */
[----:B------:R-:W-:Y:S04]  /*f6d0*/  STL [R1+0x314], R59 ;  /* 0x0003143b01007387 */ /* 0x000fe80000100800 */
[----:B------:R0:W-:Y:S04]  /*f6e0*/  STL [R1+0x660], R21 ;  /* 0x0006601501007387 */ /* 0x0001e80000100800 */
[----:B------:R1:W-:Y:S04]  /*f6f0*/  STL [R1+0x2f4], R17 ;  /* 0x0002f41101007387 */ /* 0x0003e80000100800 */
[----:B------:R1:W4:Y:S01]  /*f700*/  @P0 LDG.E.U16 R70, desc[UR24][R16.64] ;  /* 0x0000001810460981 */ /* 0x000322000c1e1500 */
[----:B0-----:R-:W-:-:S03]  /*f710*/  LEA.HI.X.SX32 R21, R15, R3, 0x1, P3 ;  /* 0x000000030f157211 */ /* 0x001fc600018f0eff */
[----:B------:R0:W-:Y:S01]  /*f720*/  STL [R1+0x334], R19 ;  /* 0x0003341301007387 */ /* 0x0001e20000100800 */
[----:B-1----:R-:W-:Y:S02]  /*f730*/  @P0 IMAD.MOV.U32 R16, RZ, RZ, R59 ;  /* 0x000000ffff100224 */ /* 0x002fe400078e003b */
[----:B------:R-:W-:Y:S01]  /*f740*/  @P0 IMAD.MOV.U32 R17, RZ, RZ, R67 ;  /* 0x000000ffff110224 */ /* 0x000fe200078e0043 */
[----:B------:R-:W-:Y:S04]  /*f750*/  STL [R1+0x310], R67 ;  /* 0x0003104301007387 */ /* 0x000fe80000100800 */
[----:B------:R1:W4:Y:S04]  /*f760*/  @P0 LDG.E.U16 R56, desc[UR24][R16.64] ;  /* 0x0000001810380981 */ /* 0x000328000c1e1500 */
[----:B------:R-:W4:Y:S01]  /*f770*/  LDL.LU R36, [R1+0xf28] ;  /* 0x000f280001247983 */ /* 0x000f220000300800 */
[----:B-1----:R-:W-:-:S02]  /*f780*/  @P0 IMAD.MOV.U32 R16, RZ, RZ, R19 ;  /* 0x000000ffff100224 */ /* 0x002fc400078e0013 */
[----:B------:R-:W-:-:S05]  /*f790*/  @P0 IMAD.MOV.U32 R17, RZ, RZ, R21 ;  /* 0x000000ffff110224 */ /* 0x000fca00078e0015 */
[----:B------:R1:W4:Y:S01]  /*f7a0*/  @P0 LDG.E.U16 R18, desc[UR24][R16.64] ;  /* 0x0000001810120981 */ /* 0x000322000c1e1500 */
[C---:B------:R-:W-:Y:S01]  /*f7b0*/  ISETP.GT.U32.AND P1, PT, R5.reuse, R62, PT ;  /* 0x0000003e0500720c */ /* 0x040fe20003f24070 */
[----:B------:R-:W-:Y:S01]  /*f7c0*/  @!P4 IMAD.MOV R13, RZ, RZ, -R13 ;  /* 0x000000ffff0dc224 */ /* 0x000fe200078e0a0d */
[----:B------:R-:W-:Y:S01]  /*f7d0*/  ISETP.GT.U32.AND P4, PT, R5, R33, PT ;  /* 0x000000210500720c */ /* 0x000fe20003f84070 */
[----:B------:R-:W-:Y:S01]  /*f7e0*/  STL [R1+0x330], R21 ;  /* 0x0003301501007387 */ /* 0x000fe20000100800 */
[----:B0-----:R-:W-:-:S03]  /*f7f0*/  SEL R19, R38, R34, !P6 ;  /* 0x0000002226137207 */ /* 0x001fc60007000000 */
[----:B------:R-:W4:Y:S06]  /*f800*/  LDL R59, [R1+0xc04] ;  /* 0x000c0400013b7983 */ /* 0x000f2c0000100800 */
[--C-:B------:R-:W-:Y:S02]  /*f810*/  @!P1 IMAD.IADD R62, R62, 0x1, -R5.reuse ;  /* 0x000000013e3e9824 */ /* 0x100fe400078e0a05 */
[----:B------:R-:W-:Y:S02]  /*f820*/  @!P4 IMAD.IADD R33, R33, 0x1, -R5 ;  /* 0x000000012121c824 */ /* 0x000fe400078e0a05 */
[----:B-1----:R-:W-:-:S02]  /*f830*/  IMAD.MOV.U32 R17, RZ, RZ, R0 ;  /* 0x000000ffff117224 */ /* 0x002fc400078e0000 */
[----:B------:R-:W-:Y:S02]  /*f840*/  IMAD.MOV.U32 R16, RZ, RZ, R88 ;  /* 0x000000ffff107224 */ /* 0x000fe400078e0058 */
[----:B------:R-:W-:Y:S01]  /*f850*/  IMAD R19, R19, UR13, RZ ;  /* 0x0000000d13137c24 */ /* 0x000fe2000f8e02ff */
[----:B------:R-:W-:Y:S02]  /*f860*/  PRMT R73, RZ, 0x7610, R73 ;  /* 0x00007610ff497816 */ /* 0x000fe40000000049 */
[----:B------:R-:W-:Y:S02]  /*f870*/  PRMT R20, RZ, 0x7610, R20 ;  /* 0x00007610ff147816 */ /* 0x000fe40000000014 */
[----:B--2---:R-:W-:Y:S02]  /*f880*/  ISETP.GT.U32.AND P3, PT, R5, R6, PT ;  /* 0x000000060500720c */ /* 0x004fe40003f64070 */
[----:B---3--:R-:W-:Y:S02]  /*f890*/  ISETP.GE.AND P4, PT, R65, RZ, PT ;  /* 0x000000ff4100720c */ /* 0x008fe40003f86270 */
[----:B----4-:R-:W-:-:S02]  /*f8a0*/  ISETP.GE.AND P1, PT, R71, RZ, PT ;  /* 0x000000ff4700720c */ /* 0x010fc40003f26270 */
[----:B------:R-:W2:Y:S07]  /*f8b0*/  LDL R71, [R1+0xbd0] ;  /* 0x000bd00001477983 */ /* 0x000eae0000100800 */
[----:B------:R-:W-:Y:S01]  /*f8c0*/  @!P3 IMAD.IADD R6, R6, 0x1, -R5 ;  /* 0x000000010606b824 */ /* 0x000fe200078e0a05 */
[----:B------:R-:W-:-:S03]  /*f8d0*/  PRMT R90, RZ, 0x7610, R90 ;  /* 0x00007610ff5a7816 */ /* 0x000fc6000000005a */
[----:B------:R-:W-:Y:S01]  /*f8e0*/  @!P1 IMAD.MOV R16, RZ, RZ, -R16 ;  /* 0x000000ffff109224 */ /* 0x000fe200078e0a10 */
[----:B------:R-:W-:Y:S02]  /*f8f0*/  LEA R88, P1, R19, R4, 0x1 ;  /* 0x0000000413587211 */ /* 0x000fe400078208ff */
[----:B------:R-:W-:-:S05]  /*f900*/  SEL R15, R38, R36, !P6 ;  /* 0x00000024260f7207 */ /* 0x000fca0007000000 */
[----:B------:R-:W-:Y:S01]  /*f910*/  IMAD R15, R15, UR13, RZ ;  /* 0x0000000d0f0f7c24 */ /* 0x000fe2000f8e02ff */
[----:B------:R0:W-:Y:S04]  /*f920*/  STL [R1+0x640], R18 ;  /* 0x0006401201007387 */ /* 0x0001e80000100800 */
[----:B------:R-:W3:Y:S04]  /*f930*/  LDL.LU R0, [R1+0x1a8] ;  /* 0x0001a80001007983 */ /* 0x000ee80000300800 */
[----:B------:R-:W4:Y:S01]  /*f940*/  LDL.LU R65, [R1+0x1a4] ;  /* 0x0001a40001417983 */ /* 0x000f220000300800 */
[----:B0-----:R-:W-:-:S03]  /*f950*/  SEL R18, R38, R31, !P6 ;  /* 0x0000001f26127207 */ /* 0x001fc60007000000 */
[----:B------:R0:W-:Y:S02]  /*f960*/  STL [R1+0x644], R56 ;  /* 0x0006443801007387 */ /* 0x0001e40000100800 */
[----:B------:R-:W-:Y:S02]  /*f970*/  IMAD R18, R18, UR13, RZ ;  /* 0x0000000d12127c24 */ /* 0x000fe4000f8e02ff */
[----:B------:R1:W-:Y:S01]  /*f980*/  STL [R1+0x658], R70 ;  /* 0x0006584601007387 */ /* 0x0003e20000100800 */
[----:B0-----:R-:W-:-:S04]  /*f990*/  LEA R56, P3, R15, R4, 0x1 ;  /* 0x000000040f387211 */ /* 0x001fc800078608ff */
[-C--:B-1----:R-:W-:Y:S02]  /*f9a0*/  LEA.HI.X.SX32 R70, R15, R3.reuse, 0x1, P3 ;  /* 0x000000030f467211 */ /* 0x082fe400018f0eff */
[C---:B------:R-:W-:Y:S02]  /*f9b0*/  LEA R21, P3, R18.reuse, R4, 0x1 ;  /* 0x0000000412157211 */ /* 0x040fe400078608ff */
[-C--:B------:R-:W-:Y:S01]  /*f9c0*/  LEA.HI.X.SX32 R15, R19, R3.reuse, 0x1, P1 ;  /* 0x00000003130f7211 */ /* 0x080fe200008f0eff */
[----:B------:R-:W-:Y:S01]  /*f9d0*/  @P0 IMAD.MOV.U32 R19, RZ, RZ, R70 ;  /* 0x000000ffff130224 */ /* 0x000fe200078e0046 */
[----:B------:R-:W-:Y:S01]  /*f9e0*/  LEA.HI.X.SX32 R67, R18, R3, 0x1, P3 ;  /* 0x0000000312437211 */ /* 0x000fe200018f0eff */
[----:B------:R-:W-:-:S05]  /*f9f0*/  @P0 IMAD.MOV.U32 R18, RZ, RZ, R56 ;  /* 0x000000ffff120224 */ /* 0x000fca00078e0038 */
[----:B------:R0:W3:Y:S02]  /*fa00*/  @P0 LDG.E.U16 R90, desc[UR24][R18.64] ;  /* 0x00000018125a0981 */ /* 0x0000e4000c1e1500 */
[----:B0-----:R-:W-:Y:S02]  /*fa10*/  @P0 IMAD.MOV.U32 R18, RZ, RZ, R88 ;  /* 0x000000ffff120224 */ /* 0x001fe400078e0058 */
[----:B------:R-:W-:-:S05]  /*fa20*/  @P0 IMAD.MOV.U32 R19, RZ, RZ, R15 ;  /* 0x000000ffff130224 */ /* 0x000fca00078e000f */
[----:B------:R0:W4:Y:S02]  /*fa30*/  @P0 LDG.E.U16 R73, desc[UR24][R18.64] ;  /* 0x0000001812490981 */ /* 0x000124000c1e1500 */
[----:B0-----:R-:W-:Y:S02]  /*fa40*/  @P0 IMAD.MOV.U32 R18, RZ, RZ, R21 ;  /* 0x000000ffff120224 */ /* 0x001fe400078e0015 */
[----:B------:R-:W-:-:S05]  /*fa50*/  @P0 IMAD.MOV.U32 R19, RZ, RZ, R67 ;  /* 0x000000ffff130224 */ /* 0x000fca00078e0043 */
[----:B------:R0:W4:Y:S04]  /*fa60*/  @P0 LDG.E.U16 R20, desc[UR24][R18.64] ;  /* 0x0000001812140981 */ /* 0x000128000c1e1500 */
[----:B------:R-:W-:Y:S04]  /*fa70*/  STL [R1+0x34c], R56 ;  /* 0x00034c3801007387 */ /* 0x000fe80000100800 */
[----:B------:R-:W-:Y:S04]  /*fa80*/  STL [R1+0x364], R88 ;  /* 0x0003645801007387 */ /* 0x000fe80000100800 */
[----:B------:R1:W-:Y:S04]  /*fa90*/  STL [R1+0x348], R70 ;  /* 0x0003484601007387 */ /* 0x0003e80000100800 */
[----:B------:R0:W-:Y:S04]  /*faa0*/  STL [R1+0x384], R21 ;  /* 0x0003841501007387 */ /* 0x0001e80000100800 */
[----:B------:R-:W-:Y:S04]  /*fab0*/  STL [R1+0x360], R15 ;  /* 0x0003600f01007387 */ /* 0x000fe80000100800 */
[----:B-1----:R-:W4:Y:S01]  /*fac0*/  LDL.LU R70, [R1+0xf24] ;  /* 0x000f240001467983 */ /* 0x002f220000300800 */
[----:B------:R-:W-:Y:S01]  /*fad0*/  @!P4 IMAD.MOV R17, RZ, RZ, -R17 ;  /* 0x000000ffff11c224 */ /* 0x000fe200078e0a11 */
[----:B------:R-:W-:-:S02]  /*fae0*/  ISETP.GT.U32.AND P1, PT, R5, R62, PT ;  /* 0x0000003e0500720c */ /* 0x000fc40003f24070 */
[C---:B------:R-:W-:Y:S01]  /*faf0*/  ISETP.GT.U32.AND P4, PT, R5.reuse, R33, PT ;  /* 0x000000210500720c */ /* 0x040fe20003f84070 */
[----:B------:R-:W4:Y:S01]  /*fb00*/  LDL.LU R56, [R1+0xf20] ;  /* 0x000f200001387983 */ /* 0x000f220000300800 */
[----:B------:R-:W-:-:S03]  /*fb10*/  ISETP.GT.U32.AND P3, PT, R5, R6, PT ;  /* 0x000000060500720c */ /* 0x000fc60003f64070 */
[----:B------:R1:W-:Y:S01]  /*fb20*/  STL [R1+0x380], R67 ;  /* 0x0003804301007387 */ /* 0x0003e20000100800 */
[----:B0-----:R-:W-:-:S05]  /*fb30*/  SEL R18, R38, R29, !P6 ;  /* 0x0000001d26127207 */ /* 0x001fca0007000000 */
[--C-:B------:R-:W-:Y:S02]  /*fb40*/  @!P1 IMAD.IADD R62, R62, 0x1, -R5.reuse ;  /* 0x000000013e3e9824 */ /* 0x100fe400078e0a05 */
[--C-:B------:R-:W-:Y:S01]  /*fb50*/  @!P4 IMAD.IADD R33, R33, 0x1, -R5.reuse ;  /* 0x000000012121c824 */ /* 0x100fe200078e0a05 */
[----:B------:R-:W-:Y:S01]  /*fb60*/  ISETP.GE.AND P4, PT, R59, RZ, PT ;  /* 0x000000ff3b00720c */ /* 0x000fe20003f86270 */
[----:B------:R-:W-:Y:S02]  /*fb70*/  IMAD R21, R18, UR13, RZ ;  /* 0x0000000d12157c24 */ /* 0x000fe4000f8e02ff */
[----:B------:R-:W-:Y:S02]  /*fb80*/  IMAD.MOV.U32 R18, RZ, RZ, R74 ;  /* 0x000000ffff127224 */ /* 0x000fe400078e004a */
[----:B------:R-:W-:Y:S01]  /*fb90*/  @!P3 IMAD.IADD R6, R6, 0x1, -R5 ;  /* 0x000000010606b824 */ /* 0x000fe200078e0a05 */
[----:B-1----:R-:W-:-:S04]  /*fba0*/  LEA R67, P3, R21, R4, 0x1 ;  /* 0x0000000415437211 */ /* 0x002fc800078608ff */
[----:B------:R-:W-:Y:S02]  /*fbb0*/  LEA.HI.X.SX32 R21, R21, R3, 0x1, P3 ;  /* 0x0000000315157211 */ /* 0x000fe400018f0eff */
[----:B--2---:R-:W-:-:S13]  /*fbc0*/  ISETP.GE.AND P1, PT, R71, RZ, PT ;  /* 0x000000ff4700720c */ /* 0x004fda0003f26270 */
[----:B------:R-:W-:Y:S01]  /*fbd0*/  @!P1 IMAD.MOV R18, RZ, RZ, -R18 ;  /* 0x000000ffff129224 */ /* 0x000fe200078e0a12 */
[----:B---3--:R0:W-:Y:S04]  /*fbe0*/  STL [R1+0x63c], R90 ;  /* 0x00063c5a01007387 */ /* 0x0081e80000100800 */
[----:B0-----:R-:W2:Y:S04]  /*fbf0*/  LDL.LU R90, [R1+0x188] ;  /* 0x00018800015a7983 */ /* 0x001ea80000300800 */
[----:B------:R-:W3:Y:S04]  /*fc00*/  LDL.LU R88, [R1+0xf1c] ;  /* 0x000f1c0001587983 */ /* 0x000ee80000300800 */
[----:B------:R-:W2:Y:S04]  /*fc10*/  LDL R59, [R1+0xc60] ;  /* 0x000c6000013b7983 */ /* 0x000ea80000100800 */
[----:B------:R-:W2:Y:S04]  /*fc20*/  LDL R71, [R1+0xc20] ;  /* 0x000c200001477983 */ /* 0x000ea80000100800 */
[----:B----4-:R0:W-:Y:S02]  /*fc30*/  STL [R1+0x624], R20 ;  /* 0x0006241401007387 */ /* 0x0101e40000100800 */
[----:B0-----:R-:W-:-:S05]  /*fc40*/  SEL R20, R38, R25, !P6 ;  /* 0x0000001926147207 */ /* 0x001fca0007000000 */
[----:B------:R-:W-:Y:S01]  /*fc50*/  IMAD R20, R20, UR13, RZ ;  /* 0x0000000d14147c24 */ /* 0x000fe2000f8e02ff */
[----:B------:R-:W-:Y:S04]  /*fc60*/  STL [R1+0x39c], R67 ;  /* 0x00039c4301007387 */ /* 0x000fe80000100800 */
[----:B------:R-:W-:-:S05]  /*fc70*/  LEA R74, P1, R20, R4, 0x1 ;  /* 0x00000004144a7211 */ /* 0x000fca00078208ff */
[----:B------:R-:W-:Y:S01]  /*fc80*/  STL [R1+0x3b4], R74 ;  /* 0x0003b44a01007387 */ /* 0x000fe20000100800 */
[----:B------:R-:W-:-:S03]  /*fc90*/  PRMT R70, RZ, 0x7610, R70 ;  /* 0x00007610ff467816 */ /* 0x000fc60000000046 */
[----:B------:R0:W-:Y:S02]  /*fca0*/  STL [R1+0x638], R73 ;  /* 0x0006384901007387 */ /* 0x0001e40000100800 */
[----:B0-----:R-:W-:Y:S01]  /*fcb0*/  LEA.HI.X.SX32 R73, R20, R3, 0x1, P1 ;  /* 0x0000000314497211 */ /* 0x001fe200008f0eff */
[----:B------:R-:W-:-:S05]  /*fcc0*/  @P0 IMAD.MOV.U32 R20, RZ, RZ, R67 ;  /* 0x000000ffff140224 */ /* 0x000fca00078e0043 */
[----:B------:R0:W4:Y:S01]  /*fcd0*/  @P0 LDG.E.U16 R70, desc[UR24][R20.64] ;  /* 0x0000001814460981 */ /* 0x000122000c1e1500 */
[----:B------:R-:W-:Y:S01]  /*fce0*/  SEL R19, R38, R23, !P6 ;  /* 0x0000001726137207 */ /* 0x000fe20007000000 */
[----:B------:R-:W-:-:S04]  /*fcf0*/  IMAD.MOV.U32 R15, RZ, RZ, R76 ;  /* 0x000000ffff0f7224 */ /* 0x000fc800078e004c */
[----:B------:R-:W-:Y:S01]  /*fd00*/  IMAD R19, R19, UR13, RZ ;  /* 0x0000000d13137c24 */ /* 0x000fe2000f8e02ff */
[----:B------:R1:W-:Y:S04]  /*fd10*/  STL [R1+0x398], R21 ;  /* 0x0003981501007387 */ /* 0x0003e80000100800 */
[----:B------:R-:W-:Y:S01]  /*fd20*/  LEA R76, P3, R19, R4, 0x1 ;  /* 0x00000004134c7211 */ /* 0x000fe200078608ff */
[----:B0-----:R-:W-:-:S03]  /*fd30*/  @P0 IMAD.MOV.U32 R20, RZ, RZ, R74 ;  /* 0x000000ffff140224 */ /* 0x001fc600078e004a */
[----:B------:R-:W-:Y:S01]  /*fd40*/  LEA.HI.X.SX32 R19, R19, R3, 0x1, P3 ;  /* 0x0000000313137211 */ /* 0x000fe200018f0eff */
[----:B-1----:R-:W-:Y:S01]  /*fd50*/  @P0 IMAD.MOV.U32 R21, RZ, RZ, R73 ;  /* 0x000000ffff150224 */ /* 0x002fe200078e0049 */
[----:B------:R-:W-:Y:S01]  /*fd60*/  PRMT R56, RZ, 0x7610, R56 ;  /* 0x00007610ff387816 */ /* 0x000fe20000000038 */
[----:B------:R-:W-:Y:S04]  /*fd70*/  STL [R1+0x3d4], R76 ;  /* 0x0003d44c01007387 */ /* 0x000fe80000100800 */
[----:B------:R-:W-:Y:S04]  /*fd80*/  STL [R1+0x3b0], R73 ;  /* 0x0003b04901007387 */ /* 0x000fe80000100800 */
[----:B------:R-:W2:Y:S01]  /*fd90*/  LDL.LU R67, [R1+0xf18] ;  /* 0x000f180001437983 */ /* 0x000ea20000300800 */
[----:B---3--:R-:W-:-:S06]  /*fda0*/  PRMT R88, RZ, 0x7610, R88 ;  /* 0x00007610ff587816 */ /* 0x008fcc0000000058 */
[----:B------:R0:W3:Y:S02]  /*fdb0*/  @P0 LDG.E.U16 R88, desc[UR24][R20.64] ;  /* 0x0000001814580981 */ /* 0x0000e4000c1e1500 */
[----:B0-----:R-:W-:Y:S02]  /*fdc0*/  @P0 IMAD.MOV.U32 R20, RZ, RZ, R76 ;  /* 0x000000ffff140224 */ /* 0x001fe400078e004c */
[----:B------:R-:W-:-:S05]  /*fdd0*/  @P0 IMAD.MOV.U32 R21, RZ, RZ, R19 ;  /* 0x000000ffff150224 */ /* 0x000fca00078e0013 */
[----:B------:R0:W3:Y:S04]  /*fde0*/  @P0 LDG.E.U16 R56, desc[UR24][R20.64] ;  /* 0x0000001814380981 */ /* 0x0000e8000c1e1500 */
[----:B----4-:R1:W-:Y:S04]  /*fdf0*/  STL [R1+0x620], R70 ;  /* 0x0006204601007387 */ /* 0x0103e80000100800 */
[----:B-1----:R-:W4:Y:S04]  /*fe00*/  LDL.LU R70, [R1+0xf14] ;  /* 0x000f140001467983 */ /* 0x002f280000300800 */
[----:B------:R1:W-:Y:S04]  /*fe10*/  STL [R1+0x3d0], R19 ;  /* 0x0003d01301007387 */ /* 0x0003e80000100800 */
[----:B------:R-:W4:Y:S04]  /*fe20*/  LDL.LU R73, [R1+0xf10] ;  /* 0x000f100001497983 */ /* 0x000f280000300800 */
[----:B------:R-:W4:Y:S01]  /*fe30*/  LDL.LU R74, [R1+0xf0c] ;  /* 0x000f0c00014a7983 */ /* 0x000f220000300800 */
[----:B------:R-:W-:-:S02]  /*fe40*/  ISETP.GT.U32.AND P1, PT, R5, R65, PT ;  /* 0x000000410500720c */ /* 0x000fc40003f24070 */
[C---:B--2---:R-:W-:Y:S01]  /*fe50*/  ISETP.GT.U32.AND P3, PT, R5.reuse, R90, PT ;  /* 0x0000005a0500720c */ /* 0x044fe20003f64070 */
[----:B------:R-:W-:Y:S01]  /*fe60*/  @!P4 IMAD.MOV R15, RZ, RZ, -R15 ;  /* 0x000000ffff0fc224 */ /* 0x000fe200078e0a0f */
[----:B------:R-:W-:Y:S02]  /*fe70*/  ISETP.GT.U32.AND P4, PT, R5, R0, PT ;  /* 0x000000000500720c */ /* 0x000fe40003f84070 */
[C---:B0-----:R-:W-:Y:S02]  /*fe80*/  SEL R20, R38.reuse, R8, !P6 ;  /* 0x0000000826147207 */ /* 0x041fe40007000000 */
[----:B-1----:R-:W-:-:S05]  /*fe90*/  SEL R19, R38, R7, !P6 ;  /* 0x0000000726137207 */ /* 0x002fca0007000000 */
[--C-:B------:R-:W-:Y:S01]  /*fea0*/  @!P1 IMAD.IADD R65, R65, 0x1, -R5.reuse ;  /* 0x0000000141419824 */ /* 0x100fe200078e0a05 */
[----:B------:R-:W-:Y:S01]  /*feb0*/  ISETP.GE.AND P1, PT, R71, RZ, PT ;  /* 0x000000ff4700720c */ /* 0x000fe20003f26270 */
[----:B------:R-:W-:Y:S01]  /*fec0*/  IMAD R20, R20, UR13, RZ ;  /* 0x0000000d14147c24 */ /* 0x000fe2000f8e02ff */
[----:B------:R-:W-:Y:S01]  /*fed0*/  SEL R7, R38, R2, !P6 ;  /* 0x0000000226077207 */ /* 0x000fe20007000000 */
[----:B------:R-:W-:Y:S02]  /*fee0*/  @!P3 IMAD.IADD R90, R90, 0x1, -R5 ;  /* 0x000000015a5ab824 */ /* 0x000fe400078e0a05 */
[----:B------:R-:W-:Y:S01]  /*fef0*/  IMAD.MOV.U32 R2, RZ, RZ, R89 ;  /* 0x000000ffff027224 */ /* 0x000fe200078e0059 */
[-C--:B------:R-:W-:Y:S01]  /*ff00*/  LEA R21, P3, R20, R4.reuse, 0x1 ;  /* 0x0000000414157211 */ /* 0x080fe200078608ff */
[----:B------:R-:W-:Y:S02]  /*ff10*/  IMAD R19, R19, UR13, RZ ;  /* 0x0000000d13137c24 */ /* 0x000fe4000f8e02ff */
[----:B------:R-:W-:Y:S01]  /*ff20*/  @!P4 IMAD.IADD R0, R0, 0x1, -R5 ;  /* 0x000000010000c824 */ /* 0x000fe200078e0a05 */
[----:B------:R-:W-:Y:S01]  /*ff30*/  ISETP.GE.AND P4, PT, R59, RZ, PT ;  /* 0x000000ff3b00720c */ /* 0x000fe20003f86270 */
[----:B------:R-:W-:Y:S01]  /*ff40*/  IMAD.MOV.U32 R8, RZ, RZ, R93 ;  /* 0x000000ffff087224 */ /* 0x000fe200078e005d */
[----:B------:R-:W-:Y:S01]  /*ff50*/  LEA.HI.X.SX32 R20, R20, R3, 0x1, P3 ;  /* 0x0000000314147211 */ /* 0x000fe200018f0eff */
[----:B------:R-:W-:Y:S01]  /*ff60*/  @!P1 IMAD.MOV R2, RZ, RZ, -R2 ;  /* 0x000000ffff029224 */ /* 0x000fe200078e0a02 */
[----:B------:R-:W-:-:S02]  /*ff70*/  LEA R76, P1, R19, R4, 0x1 ;  /* 0x00000004134c7211 */ /* 0x000fc400078208ff */
[----:B------:R-:W-:Y:S02]  /*ff80*/  PRMT R81, RZ, 0x7610, R81 ;  /* 0x00007610ff517816 */ /* 0x000fe40000000051 */
[----:B------:R-:W-:Y:S01]  /*ff90*/  LEA.HI.X.SX32 R19, R19, R3, 0x1, P1 ;  /* 0x0000000313137211 */ /* 0x000fe200008f0eff */
[----:B---3--:R0:W-:Y:S04]  /*ffa0*/  STL [R1+0x208], R88 ;  /* 0x0002085801007387 */ /* 0x0081e80000100800 */
[----:B0-----:R-:W2:Y:S04]  /*ffb0*/  LDL.LU R88, [R1+0xf08] ;  /* 0x000f080001587983 */ /* 0x001ea80000300800 */
[----:B------:R-:W3:Y:S04]  /*ffc0*/  LDL R59, [R1+0xbe4] ;  /* 0x000be400013b7983 */ /* 0x000ee80000100800 */
[----:B------:R-:W2:Y:S04]  /*ffd0*/  LDL R71, [R1+0xbb4] ;  /* 0x000bb40001477983 */ /* 0x000ea80000100800 */
[----:B------:R-:W2:Y:S04]  /*ffe0*/  LDL.LU R93, [R1+0x184] ;  /* 0x00018400015d7983 */ /* 0x000ea80000300800 */
[----:B------:R-:W2:Y:S04]  /*fff0*/  LDL.LU R89, [R1+0x168] ;  /* 0x0001680001597983 */ /* 0x000ea80000300800 */
[----:B------:R0:W-:Y:S04]  /*10000*/  STL [R1+0x3f4], R21 ;  /* 0x0003f41501007387 */ /* 0x0001e80000100800 */
[----:B------:R-:W-:Y:S04]  /*10010*/  STL [R1+0x204], R56 ;  /* 0x0002043801007387 */ /* 0x000fe80000100800 */
[----:B------:R-:W-:Y:S01]  /*10020*/  STL [R1+0x414], R76 ;  /* 0x0004144c01007387 */ /* 0x000fe20000100800 */
[----:B0-----:R-:W-:-:S03]  /*10030*/  @P0 LOP3.LUT R21, R21, R20, RZ, 0x3c, !PT ;  /* 0x0000001415150212 */ /* 0x001fc600078e3cff */
[----:B------:R0:W-:Y:S02]  /*10040*/  STL [R1+0x3f0], R20 ;  /* 0x0003f01401007387 */ /* 0x0001e40000100800 */
[----:B0-----:R-:W-:-:S04]  /*10050*/  @P0 LOP3.LUT R20, R21, R20, RZ, 0x3c, !PT ;  /* 0x0000001415140212 */ /* 0x001fc800078e3cff */
[----:B------:R-:W-:-:S05]  /*10060*/  @P0 LOP3.LUT R21, R21, R20, RZ, 0x3c, !PT ;  /* 0x0000001415150212 */ /* 0x000fca00078e3cff */
[----:B------:R0:W2:Y:S02]  /*10070*/  @P0 LDG.E.U16 R81, desc[UR24][R20.64] ;  /* 0x0000001814510981 */ /* 0x0000a4000c1e1500 */
[----:B0-----:R-:W-:Y:S02]  /*10080*/  @P0 IMAD.MOV.U32 R20, RZ, RZ, R76 ;  /* 0x000000ffff140224 */ /* 0x001fe400078e004c */
[----:B------:R-:W-:Y:S01]  /*10090*/  @P0 IMAD.MOV.U32 R21, RZ, RZ, R19 ;  /* 0x000000ffff150224 */ /* 0x000fe200078e0013 */
[----:B----4-:R-:W-:-:S06]  /*100a0*/  PRMT R74, RZ, 0x7610, R74 ;  /* 0x00007610ff4a7816 */ /* 0x010fcc000000004a */
[----:B------:R0:W4:Y:S01]  /*100b0*/  @P0 LDG.E.U16 R74, desc[UR24][R20.64] ;  /* 0x00000018144a0981 */ /* 0x000122000c1e1500 */
[----:B------:R-:W-:Y:S01]  /*100c0*/  @!P4 IMAD.MOV R8, RZ, RZ, -R8 ;  /* 0x000000ffff08c224 */ /* 0x000fe200078e0a08 */
[----:B------:R-:W-:Y:S01]  /*100d0*/  ISETP.GT.U32.AND P4, PT, R5, R0, PT ;  /* 0x000000000500720c */ /* 0x000fe20003f84070 */
[----:B------:R-:W-:-:S05]  /*100e0*/  IMAD R7, R7, UR13, RZ ;  /* 0x0000000d07077c24 */ /* 0x000fca000f8e02ff */
[C---:B------:R-:W-:Y:S02]  /*100f0*/  LEA R56, P3, R7.reuse, R4, 0x1 ;  /* 0x0000000407387211 */ /* 0x040fe400078608ff */
[----:B------:R-:W-:Y:S02]  /*10100*/  SEL R11, R38, R11, !P6 ;  /* 0x0000000b260b7207 */ /* 0x000fe40007000000 */
[----:B------:R-:W-:-:S03]  /*10110*/  LEA.HI.X.SX32 R7, R7, R3, 0x1, P3 ;  /* 0x0000000307077211 */ /* 0x000fc600018f0eff */
[----:B------:R-:W-:Y:S01]  /*10120*/  @!P4 IMAD.IADD R0, R0, 0x1, -R5 ;  /* 0x000000010000c824 */ /* 0x000fe200078e0a05 */
[----:B------:R-:W-:Y:S01]  /*10130*/  PRMT R32, RZ, 0x7610, R32 ;  /* 0x00007610ff207816 */ /* 0x000fe20000000020 */
[----:B------:R-:W-:Y:S01]  /*10140*/  STL [R1+0x434], R56 ;  /* 0x0004343801007387 */ /* 0x000fe20000100800 */
[----:B0-----:R-:W-:Y:S02]  /*10150*/  @P0 IMAD.MOV.U32 R20, RZ, RZ, R56 ;  /* 0x000000ffff140224 */ /* 0x001fe400078e0038 */
[----:B------:R-:W-:Y:S01]  /*10160*/  @P0 IMAD.MOV.U32 R21, RZ, RZ, R7 ;  /* 0x000000ffff150224 */ /* 0x000fe200078e0007 */
[----:B------:R0:W-:Y:S01]  /*10170*/  STL [R1+0x410], R19 ;  /* 0x0004101301007387 */ /* 0x0001e20000100800 */
[----:B------:R-:W-:-:S03]  /*10180*/  IMAD R11, R11, UR13, RZ ;  /* 0x0000000d0b0b7c24 */ /* 0x000fc6000f8e02ff */
[----:B------:R-:W-:Y:S04]  /*10190*/  STL [R1+0x430], R7 ;  /* 0x0004300701007387 */ /* 0x000fe80000100800 */
[----:B------:R1:W4:Y:S01]  /*101a0*/  @P0 LDG.E.U16 R32, desc[UR24][R20.64] ;  /* 0x0000001814200981 */ /* 0x000322000c1e1500 */
[----:B0-----:R-:W-:Y:S01]  /*101b0*/  IMAD.MOV.U32 R19, RZ, RZ, R33 ;  /* 0x000000ffff137224 */ /* 0x001fe200078e0021 */
[----:B---3--:R-:W-:Y:S02]  /*101c0*/  ISETP.GE.AND P4, PT, R59, RZ, PT ;  /* 0x000000ff3b00720c */ /* 0x008fe40003f86270 */
[----:B--2---:R-:W-:-:S11]  /*101d0*/  PRMT R88, RZ, 0x7610, R88 ;  /* 0x00007610ff587816 */ /* 0x004fd60000000058 */
[----:B------:R-:W-:Y:S01]  /*101e0*/  @!P4 IMAD.MOV R19, RZ, RZ, -R19 ;  /* 0x000000ffff13c224 */ /* 0x000fe200078e0a13 */
[----:B-1----:R-:W-:-:S04]  /*101f0*/  LEA R20, P4, R11, R4, 0x1 ;  /* 0x000000040b147211 */ /* 0x002fc800078808ff */
[----:B------:R-:W-:-:S05]  /*10200*/  LEA.HI.X.SX32 R21, R11, R3, 0x1, P4 ;  /* 0x000000030b157211 */ /* 0x000fca00020f0eff */
[----:B------:R0:W2:Y:S04]  /*10210*/  @P0 LDG.E.U16 R88, desc[UR24][R20.64] ;  /* 0x0000001814580981 */ /* 0x0000a8000c1e1500 */
[----:B------:R1:W-:Y:S04]  /*10220*/  STL [R1+0x1fc], R81 ;  /* 0x0001fc5101007387 */ /* 0x0003e80000100800 */
[----:B-1----:R-:W3:Y:S04]  /*10230*/  LDL.LU R81, [R1+0x164] ;  /* 0x0001640001517983 */ /* 0x002ee80000300800 */
[----:B------:R-:W3:Y:S04]  /*10240*/  LDL.LU R76, [R1+0xf04] ;  /* 0x000f0400014c7983 */ /* 0x000ee80000300800 */
[----:B----4-:R1:W-:Y:S04]  /*10250*/  STL [R1+0x1f8], R74 ;  /* 0x0001f84a01007387 */ /* 0x0103e80000100800 */
[----:B-1----:R-:W4:Y:S01]  /*10260*/  LDL.LU R74, [R1+0xf00] ;  /* 0x000f0000014a7983 */ /* 0x002f220000300800 */
[----:B------:R-:W-:-:S02]  /*10270*/  ISETP.GT.U32.AND P3, PT, R5, R90, PT ;  /* 0x0000005a0500720c */ /* 0x000fc40003f64070 */
[----:B------:R-:W-:Y:S01]  /*10280*/  ISETP.GT.U32.AND P1, PT, R5, R65, PT ;  /* 0x000000410500720c */ /* 0x000fe20003f24070 */
[----:B------:R-:W3:Y:S01]  /*10290*/  LDL.LU R56, [R1+0xefc] ;  /* 0x000efc0001387983 */ /* 0x000ee20000300800 */
[C---:B------:R-:W-:Y:S02]  /*102a0*/  SEL R7, R38.reuse, R10, !P6 ;  /* 0x0000000a26077207 */ /* 0x040fe40007000000 */
[----:B------:R-:W-:Y:S01]  /*102b0*/  SEL R9, R38, R9, !P6 ;  /* 0x0000000926097207 */ /* 0x000fe20007000000 */
[----:B------:R-:W3:Y:S02]  /*102c0*/  LDL R59, [R1+0xba0] ;  /* 0x000ba000013b7983 */ /* 0x000ee40000100800 */
[----:B------:R-:W-:Y:S02]  /*102d0*/  IMAD R7, R7, UR13, RZ ;  /* 0x0000000d07077c24 */ /* 0x000fe4000f8e02ff */
[----:B------:R-:W-:Y:S02]  /*102e0*/  IMAD.MOV.U32 R10, RZ, RZ, R62 ;  /* 0x000000ffff0a7224 */ /* 0x000fe400078e003e */
[--C-:B------:R-:W-:Y:S01]  /*102f0*/  @!P3 IMAD.IADD R90, R90, 0x1, -R5.reuse ;  /* 0x000000015a5ab824 */ /* 0x100fe200078e0a05 */
[----:B------:R-:W-:Y:S01]  /*10300*/  LEA R62, P3, R7, R4, 0x1 ;  /* 0x00000004073e7211 */ /* 0x000fe200078608ff */
[----:B------:R-:W-:Y:S01]  /*10310*/  @!P1 IMAD.IADD R65, R65, 0x1, -R5 ;  /* 0x0000000141419824 */ /* 0x000fe200078e0a05 */
[----:B------:R-:W-:Y:S01]  /*10320*/  ISETP.GE.AND P1, PT, R71, RZ, PT ;  /* 0x000000ff4700720c */ /* 0x000fe20003f26270 */
[----:B------:R-:W-:Y:S01]  /*10330*/  IMAD R9, R9, UR13, RZ ;  /* 0x0000000d09097c24 */ /* 0x000fe2000f8e02ff */
[----:B------:R-:W3:Y:S01]  /*10340*/  LDL R71, [R1+0xbf0] ;  /* 0x000bf00001477983 */ /* 0x000ee20000100800 */
[----:B------:R-:W-:-:S03]  /*10350*/  LEA.HI.X.SX32 R7, R7, R3, 0x1, P3 ;  /* 0x0000000307077211 */ /* 0x000fc600018f0eff */
[----:B------:R0:W-:Y:S04]  /*10360*/  STL [R1+0x454], R20 ;  /* 0x0004541401007387 */ /* 0x0001e80000100800 */
[----:B------:R1:W-:Y:S04]  /*10370*/  STL [R1+0x1f4], R32 ;  /* 0x0001f42001007387 */ /* 0x0003e80000100800 */
[----:B------:R-:W-:Y:S01]  /*10380*/  STL [R1+0x474], R62 ;  /* 0x0004743e01007387 */ /* 0x000fe20000100800 */
[----:B0-----:R-:W-:-:S03]  /*10390*/  @P0 IMAD.MOV.U32 R20, RZ, RZ, R62 ;  /* 0x000000ffff140224 */ /* 0x001fc600078e003e */
[----:B------:R0:W-:Y:S01]  /*103a0*/  STL [R1+0x450], R21 ;  /* 0x0004501501007387 */ /* 0x0001e20000100800 */
[----:B-1----:R-:W-:-:S04]  /*103b0*/  LEA R32, P4, R9, R4, 0x1 ;  /* 0x0000000409207211 */ /* 0x002fc800078808ff */
[----:B------:R-:W-:Y:S01]  /*103c0*/  LEA.HI.X.SX32 R33, R9, R3, 0x1, P4 ;  /* 0x0000000309217211 */ /* 0x000fe200020f0eff */
[----:B0-----:R-:W-:Y:S01]  /*103d0*/  @P0 IMAD.MOV.U32 R21, RZ, RZ, R7 ;  /* 0x000000ffff150224 */ /* 0x001fe200078e0007 */
[----:B------:R-:W-:Y:S01]  /*103e0*/  PRMT R28, RZ, 0x7610, R28 ;  /* 0x00007610ff1c7816 */ /* 0x000fe2000000001c */
[----:B------:R-:W-:Y:S04]  /*103f0*/  STL [R1+0x494], R32 ;  /* 0x0004942001007387 */ /* 0x000fe80000100800 */
[----:B------:R-:W-:Y:S04]  /*10400*/  STL [R1+0x470], R7 ;  /* 0x0004700701007387 */ /* 0x000fe80000100800 */
[----:B--2---:R0:W-:Y:S04]  /*10410*/  STL [R1+0x1f0], R88 ;  /* 0x0001f05801007387 */ /* 0x0041e80000100800 */
[----:B0-----:R-:W2:Y:S04]  /*10420*/  LDL.LU R88, [R1+0xef8] ;  /* 0x000ef80001587983 */ /* 0x001ea80000300800 */
[----:B------:R-:W-:Y:S04]  /*10430*/  STL [R1+0x490], R33 ;  /* 0x0004902101007387 */ /* 0x000fe80000100800 */
[----:B------:R-:W2:Y:S01]  /*10440*/  LDL.LU R62, [R1+0xef4] ;  /* 0x000ef400013e7983 */ /* 0x000ea20000300800 */
[----:B----4-:R-:W-:-:S06]  /*10450*/  PRMT R74, RZ, 0x7610, R74 ;  /* 0x00007610ff4a7816 */ /* 0x010fcc000000004a */
[----:B------:R0:W4:Y:S02]  /*10460*/  @P0 LDG.E.U16 R74, desc[UR24][R20.64] ;  /* 0x00000018144a0981 */ /* 0x000124000c1e1500 */
[----:B0-----:R-:W-:Y:S02]  /*10470*/  @P0 IMAD.MOV.U32 R20, RZ, RZ, R32 ;  /* 0x000000ffff140224 */ /* 0x001fe400078e0020 */
[----:B------:R-:W-:-:S05]  /*10480*/  @P0 IMAD.MOV.U32 R21, RZ, RZ, R33 ;  /* 0x000000ffff150224 */ /* 0x000fca00078e0021 */
[----:B------:R0:W4:Y:S01]  /*10490*/  @P0 LDG.E.U16 R28, desc[UR24][R20.64] ;  /* 0x00000018141c0981 */ /* 0x000122000c1e1500 */
[----:B------:R-:W-:Y:S01]  /*104a0*/  @!P1 IMAD.MOV R10, RZ, RZ, -R10 ;  /* 0x000000ffff0a9224 */ /* 0x000fe200078e0a0a */
[C---:B------:R-:W-:Y:S02]  /*104b0*/  ISETP.GT.U32.AND P1, PT, R5.reuse, R93, PT ;  /* 0x0000005d0500720c */ /* 0x040fe40003f24070 */
[C---:B------:R-:W-:Y:S02]  /*104c0*/  ISETP.GT.U32.AND P3, PT, R5.reuse, R89, PT ;  /* 0x000000590500720c */ /* 0x040fe40003f64070 */
[----:B---3--:R-:W-:Y:S02]  /*104d0*/  ISETP.GT.U32.AND P4, PT, R5, R81, PT ;  /* 0x000000510500720c */ /* 0x008fe40003f84070 */
[----:B------:R-:W-:-:S07]  /*104e0*/  SEL R14, R38, R14, !P6 ;  /* 0x0000000e260e7207 */ /* 0x000fce0007000000 */
[--C-:B------:R-:W-:Y:S01]  /*104f0*/  @!P1 IMAD.IADD R93, R93, 0x1, -R5.reuse ;  /* 0x000000015d5d9824 */ /* 0x100fe200078e0a05 */
[----:B------:R-:W-:Y:S02]  /*10500*/  ISETP.GE.AND P1, PT, R59, RZ, PT ;  /* 0x000000ff3b00720c */ /* 0x000fe40003f26270 */
[----:B------:R-:W-:Y:S01]  /*10510*/  SEL R13, R38, R13, !P6 ;  /* 0x0000000d260d7207 */ /* 0x000fe20007000000 */
[----:B------:R-:W-:Y:S02]  /*10520*/  IMAD.MOV.U32 R7, RZ, RZ, R6 ;  /* 0x000000ffff077224 */ /* 0x000fe400078e0006 */
[----:B------:R-:W-:Y:S01]  /*10530*/  IMAD R14, R14, UR13, RZ ;  /* 0x0000000d0e0e7c24 */ /* 0x000fe2000f8e02ff */
[----:B------:R-:W-:Y:S01]  /*10540*/  SEL R9, R38, R12, !P6 ;  /* 0x0000000c26097207 */ /* 0x000fe20007000000 */
[----:B------:R-:W-:Y:S02]  /*10550*/  IMAD R13, R13, UR13, RZ ;  /* 0x0000000d0d0d7c24 */ /* 0x000fe4000f8e02ff */
[--C-:B------:R-:W-:Y:S01]  /*10560*/  @!P3 IMAD.IADD R89, R89, 0x1, -R5.reuse ;  /* 0x000000015959b824 */ /* 0x100fe200078e0a05 */
[----:B------:R-:W-:Y:S01]  /*10570*/  ISETP.GE.AND P3, PT, R71, RZ, PT ;  /* 0x000000ff4700720c */ /* 0x000fe20003f66270 */
[----:B------:R-:W-:-:S02]  /*10580*/  @!P4 IMAD.IADD R81, R81, 0x1, -R5 ;  /* 0x000000015151c824 */ /* 0x000fc400078e0a05 */
[----:B------:R-:W-:Y:S01]  /*10590*/  @!P1 IMAD.MOV R7, RZ, RZ, -R7 ;  /* 0x000000ffff079224 */ /* 0x000fe200078e0a07 */
[CC--:B0-----:R-:W-:Y:S01]  /*105a0*/  LEA R20, P1, R14.reuse, R4.reuse, 0x1 ;  /* 0x000000040e147211 */ /* 0x0c1fe200078208ff */
[----:B------:R-:W-:Y:S01]  /*105b0*/  IMAD R9, R9, UR13, RZ ;  /* 0x0000000d09097c24 */ /* 0x000fe2000f8e02ff */
[C---:B------:R-:W-:Y:S01]  /*105c0*/  LEA R71, P4, R13.reuse, R4, 0x1 ;  /* 0x000000040d477211 */ /* 0x040fe200078808ff */
[----:B------:R-:W-:Y:S01]  /*105d0*/  IMAD.MOV.U32 R12, RZ, RZ, R0 ;  /* 0x000000ffff0c7224 */ /* 0x000fe200078e0000 */
[-C--:B------:R-:W-:Y:S02]  /*105e0*/  LEA.HI.X.SX32 R21, R14, R3.reuse, 0x1, P1 ;  /* 0x000000030e157211 */ /* 0x080fe400008f0eff */
[----:B------:R-:W-:Y:S02]  /*105f0*/  LEA.HI.X.SX32 R59, R13, R3, 0x1, P4 ;  /* 0x000000030d3b7211 */ /* 0x000fe400020f0eff */
[----:B------:R-:W-:Y:S02]  /*10600*/  PRMT R11, RZ, 0x7610, R11 ;  /* 0x00007610ff0b7816 */ /* 0x000fe4000000000b */
[----:B--2---:R-:W-:-:S06]  /*10610*/  PRMT R88, RZ, 0x7610, R88 ;  /* 0x00007610ff587816 */ /* 0x004fcc0000000058 */
[----:B------:R0:W2:Y:S01]  /*10620*/  @P0 LDG.E.U16 R88, desc[UR24][R20.64] ;  /* 0x0000001814580981 */ /* 0x0000a2000c1e1500 */
[----:B------:R-:W-:-:S03]  /*10630*/  PRMT R62, RZ, 0x7610, R62 ;  /* 0x00007610ff3e7816 */ /* 0x000fc6000000003e */
[----:B----4-:R1:W-:Y:S04]  /*10640*/  STL [R1+0x1ec], R74 ;  /* 0x0001ec4a01007387 */ /* 0x0103e80000100800 */
[----:B-1----:R-:W3:Y:S04]  /*10650*/  LDL.LU R74, [R1+0xef0] ;  /* 0x000ef000014a7983 */ /* 0x002ee80000300800 */
[----:B------:R-:W4:Y:S04]  /*10660*/  LDL R32, [R1+0xbc0] ;  /* 0x000bc00001207983 */ /* 0x000f280000100800 */
[----:B------:R-:W3:Y:S04]  /*10670*/  LDL R33, [R1+0xc48] ;  /* 0x000c480001217983 */ /* 0x000ee80000100800 */
[----:B------:R-:W3:Y:S04]  /*10680*/  LDL.LU R6, [R1+0x144] ;  /* 0x0001440001067983 */ /* 0x000ee80000300800 */
[----:B------:R-:W3:Y:S04]  /*10690*/  LDL.LU R0, [R1+0x124] ;  /* 0x0001240001007983 */ /* 0x000ee80000300800 */
[----:B------:R0:W-:Y:S04]  /*106a0*/  STL [R1+0x4b4], R20 ;  /* 0x0004b41401007387 */ /* 0x0001e80000100800 */
[----:B------:R1:W-:Y:S04]  /*106b0*/  STL [R1+0x1e8], R28 ;  /* 0x0001e81c01007387 */ /* 0x0003e80000100800 */
[----:B------:R-:W-:Y:S01]  /*106c0*/  STL [R1+0x4d4], R71 ;  /* 0x0004d44701007387 */ /* 0x000fe20000100800 */
[----:B0-----:R-:W-:-:S03]  /*106d0*/  @P0 IMAD.MOV.U32 R20, RZ, RZ, R71 ;  /* 0x000000ffff140224 */ /* 0x001fc600078e0047 */
[----:B------:R0:W-:Y:S01]  /*106e0*/  STL [R1+0x4b0], R21 ;  /* 0x0004b01501007387 */ /* 0x0001e20000100800 */
[----:B-1----:R-:W-:-:S04]  /*106f0*/  LEA R28, P1, R9, R4, 0x1 ;  /* 0x00000004091c7211 */ /* 0x002fc800078208ff */
[----:B------:R-:W-:Y:S01]  /*10700*/  LEA.HI.X.SX32 R14, R9, R3, 0x1, P1 ;  /* 0x00000003090e7211 */ /* 0x000fe200008f0eff */
[----:B0-----:R-:W-:-:S05]  /*10710*/  @P0 IMAD.MOV.U32 R21, RZ, RZ, R59 ;  /* 0x000000ffff150224 */ /* 0x001fca00078e003b */
[----:B------:R0:W3:Y:S02]  /*10720*/  @P0 LDG.E.U16 R62, desc[UR24][R20.64] ;  /* 0x00000018143e0981 */ /* 0x0000e4000c1e1500 */
[----:B0-----:R-:W-:Y:S02]  /*10730*/  @P0 IMAD.MOV.U32 R20, RZ, RZ, R28 ;  /* 0x000000ffff140224 */ /* 0x001fe400078e001c */
[----:B------:R-:W-:-:S05]  /*10740*/  @P0 IMAD.MOV.U32 R21, RZ, RZ, R14 ;  /* 0x000000ffff150224 */ /* 0x000fca00078e000e */
[----:B------:R-:W3:Y:S01]  /*10750*/  @P0 LDG.E.U16 R11, desc[UR24][R20.64] ;  /* 0x00000018140b0981 */ /* 0x000ee2000c1e1500 */
[----:B------:R-:W-:Y:S01]  /*10760*/  @!P3 IMAD.MOV R12, RZ, RZ, -R12 ;  /* 0x000000ffff0cb224 */ /* 0x000fe200078e0a0c */
[C---:B------:R-:W-:Y:S02]  /*10770*/  ISETP.GT.U32.AND P3, PT, R5.reuse, R93, PT ;  /* 0x0000005d0500720c */ /* 0x040fe40003f64070 */
[C---:B------:R-:W-:Y:S02]  /*10780*/  ISETP.GT.U32.AND P4, PT, R5.reuse, R89, PT ;  /* 0x000000590500720c */ /* 0x040fe40003f84070 */
[----:B------:R-:W-:Y:S02]  /*10790*/  ISETP.GT.U32.AND P1, PT, R5, R81, PT ;  /* 0x000000510500720c */ /* 0x000fe40003f24070 */
[C---:B------:R-:W-:Y:S01]  /*107a0*/  SEL R17, R38.reuse, R17, !P6 ;  /* 0x0000001126117207 */ /* 0x040fe20007000000 */
[----:B------:R-:W-:Y:S01]  /*107b0*/  STL [R1+0x4f4], R28 ;  /* 0x0004f41c01007387 */ /* 0x000fe20000100800 */
[----:B------:R-:W-:-:S03]  /*107c0*/  SEL R15, R38, R15, !P6 ;  /* 0x0000000f260f7207 */ /* 0x000fc60007000000 */
[----:B------:R-:W-:Y:S01]  /*107d0*/  STL [R1+0x4d0], R59 ;  /* 0x0004d03b01007387 */ /* 0x000fe20000100800 */
[----:B------:R-:W-:-:S03]  /*107e0*/  IMAD R17, R17, UR13, RZ ;  /* 0x0000000d11117c24 */ /* 0x000fc6000f8e02ff */
[----:B------:R0:W-:Y:S01]  /*107f0*/  STL [R1+0x4f0], R14 ;  /* 0x0004f00e01007387 */ /* 0x0001e20000100800 */
[--C-:B------:R-:W-:Y:S02]  /*10800*/  @!P3 IMAD.IADD R93, R93, 0x1, -R5.reuse ;  /* 0x000000015d5db824 */ /* 0x100fe400078e0a05 */
[--C-:B------:R-:W-:Y:S02]  /*10810*/  @!P4 IMAD.IADD R89, R89, 0x1, -R5.reuse ;  /* 0x000000015959c824 */ /* 0x100fe400078e0a05 */
[----:B------:R-:W-:Y:S02]  /*10820*/  @!P1 IMAD.IADD R81, R81, 0x1, -R5 ;  /* 0x0000000151519824 */ /* 0x000fe400078e0a05 */
[----:B------:R-:W-:Y:S01]  /*10830*/  IMAD R15, R15, UR13, RZ ;  /* 0x0000000d0f0f7c24 */ /* 0x000fe2000f8e02ff */
[----:B0-----:R-:W-:Y:S01]  /*10840*/  LEA R14, P1, R17, R4, 0x1 ;  /* 0x00000004110e7211 */ /* 0x001fe200078208ff */
[----:B--2---:R0:W-:Y:S04]  /*10850*/  STL [R1+0x1e4], R88 ;  /* 0x0001e45801007387 */ /* 0x0041e80000100800 */
[----:B0-----:R-:W2:Y:S04]  /*10860*/  LDL.LU R88, [R1+0x108] ;  /* 0x0001080001587983 */ /* 0x001ea80000300800 */
[----:B------:R-:W2:Y:S04]  /*10870*/  LDL.LU R59, [R1+0xeec] ;  /* 0x000eec00013b7983 */ /* 0x000ea80000300800 */
[----:B------:R-:W2:Y:S01]  /*10880*/  LDL.LU R71, [R1+0xee8] ;  /* 0x000ee80001477983 */ /* 0x000ea20000300800 */
[----:B----4-:R-:W-:-:S02]  /*10890*/  ISETP.GE.AND P3, PT, R32, RZ, PT ;  /* 0x000000ff2000720c */ /* 0x010fc40003f66270 */
[----:B---3--:R-:W-:Y:S02]  /*108a0*/  ISETP.GE.AND P4, PT, R33, RZ, PT ;  /* 0x000000ff2100720c */ /* 0x008fe40003f86270 */
[----:B------:R-:W-:Y:S01]  /*108b0*/  PRMT R74, RZ, 0x7610, R74 ;  /* 0x00007610ff4a7816 */ /* 0x000fe2000000004a */
[----:B------:R0:W-:Y:S04]  /*108c0*/  STL [R1+0x1e0], R62 ;  /* 0x0001e03e01007387 */ /* 0x0001e80000100800 */
[----:B0-----:R-:W3:Y:S04]  /*108d0*/  LDL.LU R62, [R1+0xee4] ;  /* 0x000ee400013e7983 */ /* 0x001ee80000300800 */
[----:B------:R-:W4:Y:S04]  /*108e0*/  LDL R32, [R1+0xbfc] ;  /* 0x000bfc0001207983 */ /* 0x000f280000100800 */
[----:B------:R-:W2:Y:S04]  /*108f0*/  LDL R33, [R1+0xcac] ;  /* 0x000cac0001217983 */ /* 0x000ea80000100800 */
[----:B------:R0:W-:Y:S02]  /*10900*/  STL [R1+0x1c8], R11 ;  /* 0x0001c80b01007387 */ /* 0x0001e40000100800 */
[----:B0-----:R-:W-:Y:S01]  /*10910*/  IMAD.MOV.U32 R11, RZ, RZ, R65 ;  /* 0x000000ffff0b7224 */ /* 0x001fe200078e0041 */
[----:B------:R-:W-:-:S02]  /*10920*/  LEA.HI.X.SX32 R65, R17, R3, 0x1, P1 ;  /* 0x0000000311417211 */ /* 0x000fc400008f0eff */
[----:B------:R-:W-:-:S04]  /*10930*/  LEA R28, P1, R15, R4, 0x1 ;  /* 0x000000040f1c7211 */ /* 0x000fc800078208ff */
[----:B------:R-:W-:Y:S01]  /*10940*/  LEA.HI.X.SX32 R17, R15, R3, 0x1, P1 ;  /* 0x000000030f117211 */ /* 0x000fe200008f0eff */
[----:B------:R-:W-:-:S05]  /*10950*/  @P0 IMAD.MOV.U32 R15, RZ, RZ, R65 ;  /* 0x000000ffff0f0224 */ /* 0x000fca00078e0041 */
[----:B------:R-:W2:Y:S01]  /*10960*/  @P0 LDG.E.U16 R74, desc[UR24][R14.64] ;  /* 0x000000180e4a0981 */ /* 0x000ea2000c1e1500 */
[----:B------:R-:W-:Y:S01]  /*10970*/  SEL R16, R38, R16, !P6 ;  /* 0x0000001026107207 */ /* 0x000fe20007000000 */
[----:B------:R-:W-:-:S04]  /*10980*/  IMAD.MOV.U32 R9, RZ, RZ, R90 ;  /* 0x000000ffff097224 */ /* 0x000fc800078e005a */
[----:B------:R-:W-:Y:S02]  /*10990*/  IMAD R16, R16, UR13, RZ ;  /* 0x0000000d10107c24 */ /* 0x000fe4000f8e02ff */
[----:B------:R-:W-:-:S03]  /*109a0*/  @!P4 IMAD.MOV R9, RZ, RZ, -R9 ;  /* 0x000000ffff09c224 */ /* 0x000fc600078e0a09 */
[C---:B------:R-:W-:Y:S01]  /*109b0*/  LEA R90, P4, R16.reuse, R4, 0x1 ;  /* 0x00000004105a7211 */ /* 0x040fe200078808ff */
[----:B------:R-:W-:Y:S03]  /*109c0*/  STL [R1+0x514], R14 ;  /* 0x0005140e01007387 */ /* 0x000fe60000100800 */
[----:B------:R-:W-:Y:S01]  /*109d0*/  LEA.HI.X.SX32 R16, R16, R3, 0x1, P4 ;  /* 0x0000000310107211 */ /* 0x000fe200020f0eff */
[----:B------:R-:W-:Y:S04]  /*109e0*/  STL [R1+0x534], R90 ;  /* 0x0005345a01007387 */ /* 0x000fe80000100800 */
[----:B------:R0:W-:Y:S04]  /*109f0*/  STL [R1+0x510], R65 ;  /* 0x0005104101007387 */ /* 0x0001e80000100800 */
[----:B------:R-:W-:Y:S04]  /*10a00*/  STL [R1+0x554], R28 ;  /* 0x0005541c01007387 */ /* 0x000fe80000100800 */
[----:B------:R-:W-:Y:S04]  /*10a10*/  STL [R1+0x530], R16 ;  /* 0x0005301001007387 */ /* 0x000fe80000100800 */
[----:B0-----:R-:W3:Y:S04]  /*10a20*/  LDL.LU R65, [R1+0xee0] ;  /* 0x000ee00001417983 */ /* 0x001ee80000300800 */
[----:B--2---:R0:W-:Y:S04]  /*10a30*/  STL [R1+0x1c4], R74 ;  /* 0x0001c44a01007387 */ /* 0x0041e80000100800 */
[----:B0-----:R-:W2:Y:S01]  /*10a40*/  LDL.LU R74, [R1+0xedc] ;  /* 0x000edc00014a7983 */ /* 0x001ea20000300800 */
[----:B------:R-:W-:Y:S01]  /*10a50*/  PRMT R71, RZ, 0x7610, R71 ;  /* 0x00007610ff477816 */ /* 0x000fe20000000047 */
[----:B------:R-:W-:Y:S01]  /*10a60*/  @P0 IMAD.MOV.U32 R14, RZ, RZ, R90 ;  /* 0x000000ffff0e0224 */ /* 0x000fe200078e005a */
[----:B------:R-:W-:Y:S01]  /*10a70*/  ISETP.GT.U32.AND P1, PT, R5, R88, PT ;  /* 0x000000580500720c */ /* 0x000fe20003f24070 */
[----:B------:R-:W-:Y:S01]  /*10a80*/  @P0 IMAD.MOV.U32 R15, RZ, RZ, R16 ;  /* 0x000000ffff0f0224 */ /* 0x000fe200078e0010 */
[----:B------:R-:W-:-:S02]  /*10a90*/  SEL R18, R38, R18, !P6 ;  /* 0x0000001226127207 */ /* 0x000fc40007000000 */
[----:B------:R-:W-:Y:S02]  /*10aa0*/  PRMT R13, RZ, 0x7610, R13 ;  /* 0x00007610ff0d7816 */ /* 0x000fe4000000000d */
[----:B------:R0:W3:Y:S01]  /*10ab0*/  @P0 LDG.E.U16 R71, desc[UR24][R14.64] ;  /* 0x000000180e470981 */ /* 0x0000e2000c1e1500 */
[----:B------:R-:W-:Y:S02]  /*10ac0*/  IMAD R18, R18, UR13, RZ ;  /* 0x0000000d12127c24 */ /* 0x000fe4000f8e02ff */
[----:B0-----:R-:W-:Y:S02]  /*10ad0*/  @P0 IMAD.MOV.U32 R14, RZ, RZ, R28 ;  /* 0x000000ffff0e0224 */ /* 0x001fe400078e001c */
[----:B------:R-:W-:Y:S02]  /*10ae0*/  @P0 IMAD.MOV.U32 R15, RZ, RZ, R17 ;  /* 0x000000ffff0f0224 */ /* 0x000fe400078e0011 */
[----:B------:R-:W-:-:S03]  /*10af0*/  @!P1 IMAD.IADD R88, R88, 0x1, -R5 ;  /* 0x0000000158589824 */ /* 0x000fc600078e0a05 */
[----:B------:R0:W4:Y:S01]  /*10b00*/  @P0 LDG.E.U16 R13, desc[UR24][R14.64] ;  /* 0x000000180e0d0981 */ /* 0x000122000c1e1500 */
[----:B------:R-:W-:-:S03]  /*10b10*/  LEA R16, P1, R18, R4, 0x1 ;  /* 0x0000000412107211 */ /* 0x000fc600078208ff */
[----:B------:R1:W-:Y:S01]  /*10b20*/  STL [R1+0x550], R17 ;  /* 0x0005501101007387 */ /* 0x0003e20000100800 */
[----:B------:R-:W-:-:S03]  /*10b30*/  ISETP.GT.U32.AND P4, PT, R5, R0, PT ;  /* 0x000000000500720c */ /* 0x000fc60003f84070 */
[----:B------:R-:W4:Y:S01]  /*10b40*/  LDL.LU R90, [R1+0xed8] ;  /* 0x000ed800015a7983 */ /* 0x000f220000300800 */
[----:B-1----:R-:W-:Y:S02]  /*10b50*/  LEA.HI.X.SX32 R17, R18, R3, 0x1, P1 ;  /* 0x0000000312117211 */ /* 0x002fe400008f0eff */
[----:B--2---:R-:W-:-:S06]  /*10b60*/  PRMT R74, RZ, 0x7610, R74 ;  /* 0x00007610ff4a7816 */ /* 0x004fcc000000004a */
[----:B------:R-:W2:Y:S01]  /*10b70*/  @P0 LDG.E.U16 R74, desc[UR24][R16.64] ;  /* 0x00000018104a0981 */ /* 0x000ea2000c1e1500 */
[----:B------:R-:W-:Y:S01]  /*10b80*/  @!P3 IMAD.MOV R11, RZ, RZ, -R11 ;  /* 0x000000ffff0bb224 */ /* 0x000fe200078e0a0b */
[----:B------:R-:W-:Y:S01]  /*10b90*/  ISETP.GT.U32.AND P3, PT, R5, R6, PT ;  /* 0x000000060500720c */ /* 0x000fe20003f64070 */
[----:B------:R-:W-:Y:S01]  /*10ba0*/  @!P4 IMAD.IADD R0, R0, 0x1, -R5 ;  /* 0x000000010000c824 */ /* 0x000fe200078e0a05 */
[----:B------:R-:W-:Y:S02]  /*10bb0*/  ISETP.GE.AND P4, PT, R33, RZ, PT ;  /* 0x000000ff2100720c */ /* 0x000fe40003f86270 */
[C---:B------:R-:W-:Y:S02]  /*10bc0*/  SEL R8, R38.reuse, R8, !P6 ;  /* 0x0000000826087207 */ /* 0x040fe40007000000 */
[----:B------:R-:W-:Y:S01]  /*10bd0*/  SEL R2, R38, R2, !P6 ;  /* 0x0000000226027207 */ /* 0x000fe20007000000 */
[----:B---3--:R1:W-:Y:S01]  /*10be0*/  STL [R1+0x1a8], R71 ;  /* 0x0001a84701007387 */ /* 0x0083e20000100800 */
[----:B0-----:R-:W-:-:S02]  /*10bf0*/  IMAD.MOV.U32 R14, RZ, RZ, R89 ;  /* 0x000000ffff0e7224 */ /* 0x001fc400078e0059 */
[----:B------:R-:W-:-:S03]  /*10c00*/  IMAD R8, R8, UR13, RZ ;  /* 0x0000000d08087c24 */ /* 0x000fc6000f8e02ff */
[----:B------:R-:W-:Y:S01]  /*10c10*/  @!P3 IMAD.IADD R6, R6, 0x1, -R5 ;  /* 0x000000010606b824 */ /* 0x000fe200078e0a05 */
[----:B----4-:R-:W-:Y:S01]  /*10c20*/  ISETP.GE.AND P3, PT, R32, RZ, PT ;  /* 0x000000ff2000720c */ /* 0x010fe20003f66270 */
[----:B------:R-:W-:Y:S01]  /*10c30*/  IMAD R2, R2, UR13, RZ ;  /* 0x0000000d02027c24 */ /* 0x000fe2000f8e02ff */
[----:B-1----:R-:W3:Y:S01]  /*10c40*/  LDL.LU R71, [R1+0xed4] ;  /* 0x000ed40001477983 */ /* 0x002ee20000300800 */
[----:B------:R-:W-:-:S03]  /*10c50*/  @!P4 IMAD.MOV R14, RZ, RZ, -R14 ;  /* 0x000000ffff0ec224 */ /* 0x000fc600078e0a0e */
[----:B------:R-:W4:Y:S04]  /*10c60*/  LDL R32, [R1+0xc5c] ;  /* 0x000c5c0001207983 */ /* 0x000f280000100800 */
[----:B------:R-:W3:Y:S04]  /*10c70*/  LDL R33, [R1+0xd04] ;  /* 0x000d040001217983 */ /* 0x000ee80000100800 */
[----:B------:R0:W-:Y:S01]  /*10c80*/  STL [R1+0x148], R13 ;  /* 0x0001480d01007387 */ /* 0x0001e20000100800 */
[----:B------:R-:W-:-:S03]  /*10c90*/  LEA R89, P1, R2, R4, 0x1 ;  /* 0x0000000402597211 */ /* 0x000fc600078208ff */
[----:B------:R-:W3:Y:S01]  /*10ca0*/  LDL.LU R28, [R1+0x104] ;  /* 0x00010400011c7983 */ /* 0x000ee20000300800 */
[----:B0-----:R-:W-:Y:S01]  /*10cb0*/  IMAD.MOV.U32 R13, RZ, RZ, R93 ;  /* 0x000000ffff0d7224 */ /* 0x001fe200078e005d */
[C---:B------:R-:W-:Y:S02]  /*10cc0*/  LEA R93, P4, R8.reuse, R4, 0x1 ;  /* 0x00000004085d7211 */ /* 0x040fe400078808ff */
[----:B------:R-:W-:Y:S02]  /*10cd0*/  STL [R1+0x574], R16 ;  /* 0x0005741001007387 */ /* 0x000fe40000100800 */
[----:B------:R-:W-:Y:S02]  /*10ce0*/  LEA.HI.X.SX32 R8, R8, R3, 0x1, P4 ;  /* 0x0000000308087211 */ /* 0x000fe400020f0eff */
[----:B------:R-:W-:Y:S04]  /*10cf0*/  STL [R1+0x594], R93 ;  /* 0x0005945d01007387 */ /* 0x000fe80000100800 */
[----:B------:R-:W-:Y:S04]  /*10d00*/  STL [R1+0x570], R17 ;  /* 0x0005701101007387 */ /* 0x000fe80000100800 */
[----:B------:R-:W-:Y:S04]  /*10d10*/  STL [R1+0x5b4], R89 ;  /* 0x0005b45901007387 */ /* 0x000fe80000100800 */
[----:B------:R-:W-:Y:S04]  /*10d20*/  STL [R1+0x590], R8 ;  /* 0x0005900801007387 */ /* 0x000fe80000100800 */
[----:B--2---:R0:W-:Y:S04]  /*10d30*/  STL [R1+0x128], R74 ;  /* 0x0001284a01007387 */ /* 0x0041e80000100800 */
[----:B0-----:R-:W2:Y:S01]  /*10d40*/  LDL.LU R74, [R1+0xed0] ;  /* 0x000ed000014a7983 */ /* 0x001ea20000300800 */
[----:B------:R-:W-:Y:S01]  /*10d50*/  PRMT R90, RZ, 0x7610, R90 ;  /* 0x00007610ff5a7816 */ /* 0x000fe2000000005a */
[----:B------:R-:W-:-:S02]  /*10d60*/  @P0 IMAD.MOV.U32 R16, RZ, RZ, R93 ;  /* 0x000000ffff100224 */ /* 0x000fc400078e005d */
[----:B------:R-:W-:-:S05]  /*10d70*/  @P0 IMAD.MOV.U32 R17, RZ, RZ, R8 ;  /* 0x000000ffff110224 */ /* 0x000fca00078e0008 */
[----:B------:R0:W3:Y:S01]  /*10d80*/  @P0 LDG.E.U16 R90, desc[UR24][R16.64] ;  /* 0x00000018105a0981 */ /* 0x0000e2000c1e1500 */
[----:B------:R-:W-:Y:S02]  /*10d90*/  LEA.HI.X.SX32 R2, R2, R3, 0x1, P1 ;  /* 0x0000000302027211 */ /* 0x000fe400008f0eff */
[----:B------:R-:W-:Y:S02]  /*10da0*/  PRMT R82, RZ, 0x7610, R82 ;  /* 0x00007610ff527816 */ /* 0x000fe40000000052 */
[----:B------:R-:W-:Y:S01]  /*10db0*/  ISETP.GT.U32.AND P1, PT, R5, R88, PT ;  /* 0x000000580500720c */ /* 0x000fe20003f24070 */
[----:B------:R1:W-:Y:S01]  /*10dc0*/  STL [R1+0x5b0], R2 ;  /* 0x0005b00201007387 */ /* 0x0003e20000100800 */
[----:B0-----:R-:W-:-:S03]  /*10dd0*/  @P0 IMAD.MOV.U32 R16, RZ, RZ, R89 ;  /* 0x000000ffff100224 */ /* 0x001fc600078e0059 */
[----:B------:R-:W4:Y:S01]  /*10de0*/  LDL.LU R93, [R1+0xecc] ;  /* 0x000ecc00015d7983 */ /* 0x000f220000300800 */
[----:B------:R-:W-:Y:S01]  /*10df0*/  @P0 IMAD.MOV.U32 R17, RZ, RZ, R2 ;  /* 0x000000ffff110224 */ /* 0x000fe200078e0002 */
[----:B------:R-:W-:-:S04]  /*10e00*/  SEL R19, R38, R19, !P6 ;  /* 0x0000001326137207 */ /* 0x000fc80007000000 */
[----:B------:R0:W4:Y:S01]  /*10e10*/  @P0 LDG.E.U16 R82, desc[UR24][R16.64] ;  /* 0x0000001810520981 */ /* 0x000122000c1e1500 */
[----:B------:R-:W-:Y:S02]  /*10e20*/  IMAD R19, R19, UR13, RZ ;  /* 0x0000000d13137c24 */ /* 0x000fe4000f8e02ff */
[----:B------:R-:W-:-:S03]  /*10e30*/  @!P1 IMAD.IADD R88, R88, 0x1, -R5 ;  /* 0x0000000158589824 */ /* 0x000fc600078e0a05 */
[----:B0-----:R-:W-:-:S04]  /*10e40*/  LEA R16, P1, R19, R4, 0x1 ;  /* 0x0000000413107211 */ /* 0x001fc800078208ff */
[----:B------:R-:W-:Y:S02]  /*10e50*/  LEA.HI.X.SX32 R17, R19, R3, 0x1, P1 ;  /* 0x0000000313117211 */ /* 0x000fe400008f0eff */
[----:B------:R-:W-:Y:S01]  /*10e60*/  ISETP.GT.U32.AND P4, PT, R5, R0, PT ;  /* 0x000000000500720c */ /* 0x000fe20003f84070 */
[----:B------:R-:W-:Y:S01]  /*10e70*/  @!P3 IMAD.MOV R13, RZ, RZ, -R13 ;  /* 0x000000ffff0db224 */ /* 0x000fe200078e0a0d */
[----:B--2---:R-:W-:-:S06]  /*10e80*/  PRMT R74, RZ, 0x7610, R74 ;  /* 0x00007610ff4a7816 */ /* 0x004fcc000000004a */
[----:B------:R0:W2:Y:S01]  /*10e90*/  @P0 LDG.E.U16 R74, desc[UR24][R16.64] ;  /* 0x00000018104a0981 */ /* 0x0000a2000c1e1500 */
[----:B------:R-:W-:-:S04]  /*10ea0*/  ISETP.GT.U32.AND P3, PT, R5, R6, PT ;  /* 0x000000060500720c */ /* 0x000fc80003f64070 */
[--C-:B------:R-:W-:Y:S01]  /*10eb0*/  @!P4 IMAD.IADD R0, R0, 0x1, -R5.reuse ;  /* 0x000000010000c824 */ /* 0x100fe200078e0a05 */
[----:B---3--:R-:W-:Y:S01]  /*10ec0*/  ISETP.GE.AND P4, PT, R33, RZ, PT ;  /* 0x000000ff2100720c */ /* 0x008fe20003f86270 */
[----:B------:R3:W-:Y:S01]  /*10ed0*/  STL [R1+0xe8], R90 ;  /* 0x0000e85a01007387 */ /* 0x0007e20000100800 */
[C---:B-1----:R-:W-:Y:S02]  /*10ee0*/  SEL R2, R38.reuse, R10, !P6 ;  /* 0x0000000a26027207 */ /* 0x042fe40007000000 */
[----:B------:R-:W-:Y:S01]  /*10ef0*/  SEL R7, R38, R7, !P6 ;  /* 0x0000000726077207 */ /* 0x000fe20007000000 */
[----:B---3--:R-:W3:Y:S03]  /*10f00*/  LDL.LU R90, [R1+0xec8] ;  /* 0x000ec800015a7983 */ /* 0x008ee60000300800 */
[----:B------:R-:W-:Y:S02]  /*10f10*/  @!P3 IMAD.IADD R6, R6, 0x1, -R5 ;  /* 0x000000010606b824 */ /* 0x000fe400078e0a05 */
[----:B------:R-:W-:Y:S01]  /*10f20*/  IMAD R2, R2, UR13, RZ ;  /* 0x0000000d02027c24 */ /* 0x000fe2000f8e02ff */
[----:B------:R-:W3:Y:S01]  /*10f30*/  LDL.LU R89, [R1+0xec4] ;  /* 0x000ec40001597983 */ /* 0x000ee20000300800 */
[----:B------:R-:W-:-:S02]  /*10f40*/  IMAD.MOV.U32 R10, RZ, RZ, R6 ;  /* 0x000000ffff0a7224 */ /* 0x000fc400078e0006 */
[----:B------:R-:W-:Y:S01]  /*10f50*/  IMAD R7, R7, UR13, RZ ;  /* 0x0000000d07077c24 */ /* 0x000fe2000f8e02ff */
[----:B----4-:R-:W-:Y:S01]  /*10f60*/  ISETP.GE.AND P3, PT, R32, RZ, PT ;  /* 0x000000ff2000720c */ /* 0x010fe20003f66270 */
[----:B------:R-:W-:Y:S01]  /*10f70*/  @!P4 IMAD.MOV R10, RZ, RZ, -R10 ;  /* 0x000000ffff0ac224 */ /* 0x000fe200078e0a0a */
[CC--:B------:R-:W-:Y:S01]  /*10f80*/  LEA R6, P4, R2.reuse, R4.reuse, 0x1 ;  /* 0x0000000402067211 */ /* 0x0c0fe200078808ff */
[----:B------:R-:W-:Y:S01]  /*10f90*/  IMAD.MOV.U32 R8, RZ, RZ, R81 ;  /* 0x000000ffff087224 */ /* 0x000fe200078e0051 */
[----:B------:R-:W-:Y:S01]  /*10fa0*/  LEA R81, P1, R7, R4, 0x1 ;  /* 0x0000000407517211 */ /* 0x000fe200078208ff */
[----:B------:R-:W4:Y:S01]  /*10fb0*/  LDL R32, [R1+0xc98] ;  /* 0x000c980001207983 */ /* 0x000f220000100800 */
[----:B------:R-:W-:-:S03]  /*10fc0*/  LEA.HI.X.SX32 R2, R2, R3, 0x1, P4 ;  /* 0x0000000302027211 */ /* 0x000fc600020f0eff */
[----:B------:R-:W4:Y:S01]  /*10fd0*/  LDL R33, [R1+0xbd4] ;  /* 0x000bd40001217983 */ /* 0x000f220000100800 */
[----:B------:R-:W-:-:S03]  /*10fe0*/  PRMT R93, RZ, 0x7610, R93 ;  /* 0x00007610ff5d7816 */ /* 0x000fc6000000005d */
[----:B------:R0:W-:Y:S04]  /*10ff0*/  STL [R1+0x5d4], R16 ;  /* 0x0005d41001007387 */ /* 0x0001e80000100800 */
[----:B------:R-:W-:Y:S04]  /*11000*/  STL [R1+0x5f4], R6 ;  /* 0x0005f40601007387 */ /* 0x000fe80000100800 */
[----:B------:R1:W-:Y:S01]  /*11010*/  STL [R1+0x5d0], R17 ;  /* 0x0005d01101007387 */ /* 0x0003e20000100800 */
[----:B0-----:R-:W-:-:S03]  /*11020*/  @P0 IMAD.MOV.U32 R16, RZ, RZ, R6 ;  /* 0x000000ffff100224 */ /* 0x001fc600078e0006 */
[----:B------:R-:W-:Y:S04]  /*11030*/  STL [R1+0x614], R81 ;  /* 0x0006145101007387 */ /* 0x000fe80000100800 */
[----:B------:R0:W-:Y:S01]  /*11040*/  STL [R1+0x8c], R82 ;  /* 0x00008c5201007387 */ /* 0x0001e20000100800 */
[----:B-1----:R-:W-:Y:S01]  /*11050*/  @P0 IMAD.MOV.U32 R17, RZ, RZ, R2 ;  /* 0x000000ffff110224 */ /* 0x002fe200078e0002 */
[----:B------:R-:W-:-:S04]  /*11060*/  PRMT R30, RZ, 0x7610, R30 ;  /* 0x00007610ff1e7816 */ /* 0x000fc8000000001e */
[----:B------:R1:W4:Y:S01]  /*11070*/  @P0 LDG.E.U16 R93, desc[UR24][R16.64] ;  /* 0x00000018105d0981 */ /* 0x000322000c1e1500 */
[----:B0-----:R-:W-:Y:S01]  /*11080*/  LEA.HI.X.SX32 R82, R7, R3, 0x1, P1 ;  /* 0x0000000307527211 */ /* 0x001fe200008f0eff */
[----:B-1----:R-:W-:-:S04]  /*11090*/  @P0 IMAD.MOV.U32 R16, RZ, RZ, R81 ;  /* 0x000000ffff100224 */ /* 0x002fc800078e0051 */
[----:B------:R-:W-:-:S05]  /*110a0*/  @P0 IMAD.MOV.U32 R17, RZ, RZ, R82 ;  /* 0x000000ffff110224 */ /* 0x000fca00078e0052 */
[----:B------:R-:W4:Y:S04]  /*110b0*/  @P0 LDG.E.U16 R30, desc[UR24][R16.64] ;  /* 0x00000018101e0981 */ /* 0x000f28000c1e1500 */
[----:B------:R-:W-:Y:S04]  /*110c0*/  STL [R1+0x5f0], R2 ;  /* 0x0005f00201007387 */ /* 0x000fe80000100800 */
[----:B--2---:R0:W-:Y:S04]  /*110d0*/  STL [R1+0x88], R74 ;  /* 0x0000884a01007387 */ /* 0x0041e80000100800 */
[----:B0-----:R-:W2:Y:S04]  /*110e0*/  LDL.LU R74, [R1+0xec0] ;  /* 0x000ec000014a7983 */ /* 0x001ea80000300800 */
[----:B------:R0:W-:Y:S04]  /*110f0*/  STL [R1+0x610], R82 ;  /* 0x0006105201007387 */ /* 0x0001e80000100800 */
[----:B------:R-:W2:Y:S01]  /*11100*/  LDL.LU R6, [R1+0xebc] ;  /* 0x000ebc0001067983 */ /* 0x000ea20000300800 */
[----:B------:R-:W-:Y:S01]  /*11110*/  @!P3 IMAD.MOV R8, RZ, RZ, -R8 ;  /* 0x000000ffff08b224 */ /* 0x000fe200078e0a08 */
[----:B------:R-:W-:-:S02]  /*11120*/  ISETP.GT.U32.AND P3, PT, R5, R28, PT ;  /* 0x0000001c0500720c */ /* 0x000fc40003f64070 */
[C---:B---3--:R-:W-:Y:S02]  /*11130*/  ISETP.GT.U32.AND P4, PT, R5.reuse, R90, PT ;  /* 0x0000005a0500720c */ /* 0x048fe40003f84070 */
[----:B------:R-:W-:Y:S02]  /*11140*/  ISETP.GT.U32.AND P1, PT, R5, R89, PT ;  /* 0x000000590500720c */ /* 0x000fe40003f24070 */
[C---:B------:R-:W-:Y:S02]  /*11150*/  SEL R12, R38.reuse, R12, !P6 ;  /* 0x0000000c260c7207 */ /* 0x040fe40007000000 */
[----:B------:R-:W-:-:S05]  /*11160*/  SEL R11, R38, R11, !P6 ;  /* 0x0000000b260b7207 */ /* 0x000fca0007000000 */
[--C-:B------:R-:W-:Y:S01]  /*11170*/  @!P3 IMAD.IADD R28, R28, 0x1, -R5.reuse ;  /* 0x000000011c1cb824 */ /* 0x100fe200078e0a05 */
[----:B----4-:R-:W-:Y:S01]  /*11180*/  ISETP.GE.AND P3, PT, R32, RZ, PT ;  /* 0x000000ff2000720c */ /* 0x010fe20003f66270 */
[----:B------:R-:W-:Y:S01]  /*11190*/  @!P4 IMAD.IADD R90, R90, 0x1, -R5 ;  /* 0x000000015a5ac824 */ /* 0x000fe200078e0a05 */
[----:B------:R-:W-:Y:S02]  /*111a0*/  ISETP.GE.AND P4, PT, R33, RZ, PT ;  /* 0x000000ff2100720c */ /* 0x000fe40003f86270 */
[----:B------:R-:W-:Y:S01]  /*111b0*/  SEL R7, R38, R9, !P6 ;  /* 0x0000000926077207 */ /* 0x000fe20007000000 */
[----:B------:R-:W-:Y:S02]  /*111c0*/  IMAD R12, R12, UR13, RZ ;  /* 0x0000000d0c0c7c24 */ /* 0x000fe4000f8e02ff */
[----:B------:R-:W-:Y:S02]  /*111d0*/  IMAD.MOV.U32 R2, RZ, RZ, R0 ;  /* 0x000000ffff027224 */ /* 0x000fe400078e0000 */
[----:B------:R-:W-:-:S02]  /*111e0*/  IMAD.MOV.U32 R9, RZ, RZ, R88 ;  /* 0x000000ffff097224 */ /* 0x000fc400078e0058 */
[----:B------:R-:W-:Y:S02]  /*111f0*/  IMAD R11, R11, UR13, RZ ;  /* 0x0000000d0b0b7c24 */ /* 0x000fe4000f8e02ff */
[----:B------:R-:W-:Y:S02]  /*11200*/  IMAD R7, R7, UR13, RZ ;  /* 0x0000000d07077c24 */ /* 0x000fe4000f8e02ff */
[----:B------:R-:W-:Y:S01]  /*11210*/  @!P1 IMAD.IADD R89, R89, 0x1, -R5 ;  /* 0x0000000159599824 */ /* 0x000fe200078e0a05 */
[CC--:B------:R-:W-:Y:S01]  /*11220*/  LEA R88, P1, R12.reuse, R4.reuse, 0x1 ;  /* 0x000000040c587211 */ /* 0x0c0fe200078208ff */
[----:B------:R-:W-:Y:S01]  /*11230*/  @!P3 IMAD.MOV R2, RZ, RZ, -R2 ;  /* 0x000000ffff02b224 */ /* 0x000fe200078e0a02 */
[-C--:B------:R-:W-:Y:S01]  /*11240*/  LEA R33, P3, R7, R4.reuse, 0x1 ;  /* 0x0000000407217211 */ /* 0x080fe200078608ff */
[----:B------:R-:W-:Y:S01]  /*11250*/  @!P4 IMAD.MOV R9, RZ, RZ, -R9 ;  /* 0x000000ffff09c224 */ /* 0x000fe200078e0a09 */
[----:B------:R-:W-:Y:S02]  /*11260*/  LEA R32, P4, R11, R4, 0x1 ;  /* 0x000000040b207211 */ /* 0x000fe400078808ff */
[-C--:B------:R-:W-:Y:S01]  /*11270*/  LEA.HI.X.SX32 R12, R12, R3.reuse, 0x1, P1 ;  /* 0x000000030c0c7211 */ /* 0x080fe200008f0eff */
[----:B------:R1:W-:Y:S01]  /*11280*/  STL [R1+0x84], R93 ;  /* 0x0000845d01007387 */ /* 0x0003e20000100800 */
[----:B0-----:R-:W-:-:S02]  /*11290*/  LEA.HI.X.SX32 R82, R7, R3, 0x1, P3 ;  /* 0x0000000307527211 */ /* 0x001fc400018f0eff */
[----:B------:R-:W-:Y:S01]  /*112a0*/  SEL R7, R38, R13, !P6 ;  /* 0x0000000d26077207 */ /* 0x000fe20007000000 */
[----:B------:R-:W-:Y:S01]  /*112b0*/  @P0 IMAD.MOV.U32 R13, RZ, RZ, R12 ;  /* 0x000000ffff0d0224 */ /* 0x000fe200078e000c */
[----:B-1----:R-:W3:Y:S04]  /*112c0*/  LDL.LU R93, [R1+0xeb8] ;  /* 0x000eb800015d7983 */ /* 0x002ee80000300800 */
[----:B------:R-:W4:Y:S04]  /*112d0*/  LDL.LU R81, [R1+0x28] ;  /* 0x0000280001517983 */ /* 0x000f280000300800 */
[----:B------:R0:W-:Y:S01]  /*112e0*/  STL [R1+0x80], R30 ;  /* 0x0000801e01007387 */ /* 0x0001e20000100800 */
[----:B------:R-:W-:-:S02]  /*112f0*/  PRMT R24, RZ, 0x7610, R24 ;  /* 0x00007610ff187816 */ /* 0x000fc40000000018 */
[----:B------:R-:W-:Y:S01]  /*11300*/  LEA.HI.X.SX32 R0, R11, R3, 0x1, P4 ;  /* 0x000000030b007211 */ /* 0x000fe200020f0eff */
[----:B0-----:R-:W3:Y:S04]  /*11310*/  LDL.LU R30, [R1+0x1c] ;  /* 0x00001c00011e7983 */ /* 0x001ee80000300800 */
[----:B------:R-:W-:Y:S04]  /*11320*/  STL [R1+0x634], R88 ;  /* 0x0006345801007387 */ /* 0x000fe80000100800 */
[----:B------:R-:W-:Y:S04]  /*11330*/  STL [R1+0x654], R32 ;  /* 0x0006542001007387 */ /* 0x000fe80000100800 */
[----:B------:R0:W-:Y:S02]  /*11340*/  STL [R1+0x630], R12 ;  /* 0x0006300c01007387 */ /* 0x0001e40000100800 */
[----:B0-----:R-:W-:-:S05]  /*11350*/  @P0 IMAD.MOV.U32 R12, RZ, RZ, R88 ;  /* 0x000000ffff0c0224 */ /* 0x001fca00078e0058 */
[----:B------:R0:W3:Y:S02]  /*11360*/  @P0 LDG.E.U16 R24, desc[UR24][R12.64] ;  /* 0x000000180c180981 */ /* 0x0000e4000c1e1500 */
[----:B0-----:R-:W-:Y:S02]  /*11370*/  @P0 IMAD.MOV.U32 R12, RZ, RZ, R32 ;  /* 0x000000ffff0c0224 */ /* 0x001fe400078e0020 */
[----:B------:R-:W-:Y:S01]  /*11380*/  @P0 IMAD.MOV.U32 R13, RZ, RZ, R0 ;  /* 0x000000ffff0d0224 */ /* 0x000fe200078e0000 */
[----:B--2---:R-:W-:-:S06]  /*11390*/  PRMT R6, RZ, 0x7610, R6 ;  /* 0x00007610ff067816 */ /* 0x004fcc0000000006 */
[----:B------:R0:W2:Y:S01]  /*113a0*/  @P0 LDG.E.U16 R6, desc[UR24][R12.64] ;  /* 0x000000180c060981 */ /* 0x0000a2000c1e1500 */
[----:B------:R-:W-:-:S03]  /*113b0*/  PRMT R31, RZ, 0x7610, R31 ;  /* 0x00007610ff1f7816 */ /* 0x000fc6000000001f */
[----:B------:R-:W-:Y:S01]  /*113c0*/  STL [R1+0x674], R33 ;  /* 0x0006742101007387 */ /* 0x000fe20000100800 */
[----:B0-----:R-:W-:Y:S02]  /*113d0*/  @P0 IMAD.MOV.U32 R12, RZ, RZ, R33 ;  /* 0x000000ffff0c0224 */ /* 0x001fe400078e0021 */
[----:B------:R-:W-:Y:S01]  /*113e0*/  @P0 IMAD.MOV.U32 R13, RZ, RZ, R82 ;  /* 0x000000ffff0d0224 */ /* 0x000fe200078e0052 */
[----:B------:R-:W-:Y:S04]  /*113f0*/  STL [R1+0x650], R0 ;  /* 0x0006500001007387 */ /* 0x000fe80000100800 */
[----:B------:R-:W4:Y:S04]  /*11400*/  @P0 LDG.E.U16 R31, desc[UR24][R12.64] ;  /* 0x000000180c1f0981 */ /* 0x000f28000c1e1500 */
[----:B------:R-:W4:Y:S04]  /*11410*/  LDL.LU R88, [R1+0xeb4] ;  /* 0x000eb40001587983 */ /* 0x000f280000300800 */
[----:B------:R-:W-:Y:S04]  /*11420*/  STL [R1+0x670], R82 ;  /* 0x0006705201007387 */ /* 0x000fe80000100800 */
[----:B---3--:R0:W-:Y:S04]  /*11430*/  STL [R1+0x7c], R24 ;  /* 0x00007c1801007387 */ /* 0x0081e80000100800 */
[----:B0-----:R-:W3:Y:S04]  /*11440*/  LDL.LU R24, [R1+0x2c] ;  /* 0x00002c0001187983 */ /* 0x001ee80000300800 */
[----:B------:R-:W3:Y:S04]  /*11450*/  LDL.LU R0, [R1+0xeb0] ;  /* 0x000eb00001007983 */ /* 0x000ee80000300800 */
[----:B------:R-:W3:Y:S04]  /*11460*/  LDL R32, [R1+0xb90] ;  /* 0x000b900001207983 */ /* 0x000ee80000100800 */
[----:B--2---:R0:W-:Y:S04]  /*11470*/  STL [R1+0x78], R6 ;  /* 0x0000780601007387 */ /* 0x0041e80000100800 */
[----:B0-----:R-:W2:Y:S04]  /*11480*/  LDL.LU R6, [R1+0xeac] ;  /* 0x000eac0001067983 */ /* 0x001ea80000300800 */
[----:B------:R-:W2:Y:S01]  /*11490*/  LDL R13, [R1+0xb94] ;  /* 0x000b9400010d7983 */ /* 0x000ea20000100800 */
[----:B------:R-:W-:Y:S01]  /*114a0*/  ISETP.GT.U32.AND P1, PT, R5, R28, PT ;  /* 0x0000001c0500720c */ /* 0x000fe20003f24070 */
[----:B------:R-:W-:-:S02]  /*114b0*/  IMAD R7, R7, UR13, RZ ;  /* 0x0000000d07077c24 */ /* 0x000fc4000f8e02ff */
[----:B------:R-:W3:Y:S04]  /*114c0*/  LDL R33, [R1+0xb84] ;  /* 0x000b840001217983 */ /* 0x000ee80000100800 */
[----:B----4-:R0:W-:Y:S06]  /*114d0*/  STL [R1+0x74], R31 ;  /* 0x0000741f01007387 */ /* 0x0101ec0000100800 */
[----:B------:R-:W-:Y:S01]  /*114e0*/  @!P1 IMAD.IADD R28, R28, 0x1, -R5 ;  /* 0x000000011c1c9824 */ /* 0x000fe200078e0a05 */
[----:B0-----:R-:W-:-:S04]  /*114f0*/  LEA R31, P1, R7, R4, 0x1 ;  /* 0x00000004071f7211 */ /* 0x001fc800078208ff */
[----:B------:R-:W-:Y:S01]  /*11500*/  LEA.HI.X.SX32 R82, R7, R3, 0x1, P1 ;  /* 0x0000000307527211 */ /* 0x000fe200008f0eff */
[----:B------:R-:W-:Y:S01]  /*11510*/  @P0 IMAD.MOV.U32 R12, RZ, RZ, R31 ;  /* 0x000000ffff0c0224 */ /* 0x000fe200078e001f */
[----:B------:R-:W-:Y:S02]  /*11520*/  PRMT R11, RZ, 0x7610, R11 ;  /* 0x00007610ff0b7816 */ /* 0x000fe4000000000b */
[----:B--2---:R-:W-:Y:S01]  /*11530*/  ISETP.GE.AND P1, PT, R13, RZ, PT ;  /* 0x000000ff0d00720c */ /* 0x004fe20003f26270 */
[----:B------:R-:W-:-:S05]  /*11540*/  @P0 IMAD.MOV.U32 R13, RZ, RZ, R82 ;  /* 0x000000ffff0d0224 */ /* 0x000fca00078e0052 */
[----:B------:R0:W2:Y:S01]  /*11550*/  @P0 LDG.E.U16 R11, desc[UR24][R12.64] ;  /* 0x000000180c0b0981 */ /* 0x0000a2000c1e1500 */
[C---:B------:R-:W-:Y:S02]  /*11560*/  ISETP.GT.U32.AND P4, PT, R5.reuse, R90, PT ;  /* 0x0000005a0500720c */ /* 0x040fe40003f84070 */
[----:B------:R-:W-:Y:S02]  /*11570*/  ISETP.GT.U32.AND P3, PT, R5, R89, PT ;  /* 0x000000590500720c */ /* 0x000fe40003f64070 */
[----:B------:R-:W-:-:S09]  /*11580*/  SEL R14, R38, R14, !P6 ;  /* 0x0000000e260e7207 */ /* 0x000fd20007000000 */
[--C-:B------:R-:W-:Y:S01]  /*11590*/  @!P4 IMAD.IADD R90, R90, 0x1, -R5.reuse ;  /* 0x000000015a5ac824 */ /* 0x100fe200078e0a05 */
[----:B------:R-:W-:Y:S01]  /*115a0*/  ISETP.GT.U32.AND P4, PT, R5, R81, PT ;  /* 0x000000510500720c */ /* 0x000fe20003f84070 */
[--C-:B------:R-:W-:Y:S01]  /*115b0*/  @!P3 IMAD.IADD R89, R89, 0x1, -R5.reuse ;  /* 0x000000015959b824 */ /* 0x100fe200078e0a05 */
[----:B------:R-:W-:Y:S02]  /*115c0*/  ISETP.GT.U32.AND P3, PT, R5, R30, PT ;  /* 0x0000001e0500720c */ /* 0x000fe40003f64070 */
[----:B------:R-:W-:Y:S01]  /*115d0*/  SEL R8, R38, R8, !P6 ;  /* 0x0000000826087207 */ /* 0x000fe20007000000 */
[----:B------:R-:W-:Y:S01]  /*115e0*/  IMAD R14, R14, UR13, RZ ;  /* 0x0000000d0e0e7c24 */ /* 0x000fe2000f8e02ff */
[----:B------:R1:W-:Y:S03]  /*115f0*/  STL [R1+0x694], R31 ;  /* 0x0006941f01007387 */ /* 0x0003e60000100800 */
[----:B------:R-:W-:Y:S01]  /*11600*/  IMAD R8, R8, UR13, RZ ;  /* 0x0000000d08087c24 */ /* 0x000fe2000f8e02ff */
[----:B------:R-:W-:Y:S03]  /*11610*/  STL [R1+0x690], R82 ;  /* 0x0006905201007387 */ /* 0x000fe60000100800 */
[--C-:B------:R-:W-:Y:S01]  /*11620*/  @!P4 IMAD.IADD R81, R81, 0x1, -R5.reuse ;  /* 0x000000015151c824 */ /* 0x100fe200078e0a05 */
[----:B-1----:R-:W-:Y:S01]  /*11630*/  LEA R31, P4, R14, R4, 0x1 ;  /* 0x000000040e1f7211 */ /* 0x002fe200078808ff */
[----:B------:R-:W-:-:S03]  /*11640*/  @!P3 IMAD.IADD R30, R30, 0x1, -R5 ;  /* 0x000000011e1eb824 */ /* 0x000fc600078e0a05 */
[----:B0-----:R-:W-:Y:S01]  /*11650*/  LEA.HI.X.SX32 R12, R14, R3, 0x1, P4 ;  /* 0x000000030e0c7211 */ /* 0x001fe200020f0eff */
[----:B------:R-:W-:Y:S01]  /*11660*/  IMAD.MOV.U32 R7, RZ, RZ, R28 ;  /* 0x000000ffff077224 */ /* 0x000fe200078e001c */
[----:B------:R-:W-:-:S03]  /*11670*/  PRMT R26, RZ, 0x7610, R26 ;  /* 0x00007610ff1a7816 */ /* 0x000fc6000000001a */
[----:B------:R-:W-:Y:S01]  /*11680*/  @P0 IMAD.MOV.U32 R13, RZ, RZ, R12 ;  /* 0x000000ffff0d0224 */ /* 0x000fe200078e000c */
[----:B------:R-:W-:Y:S01]  /*11690*/  PRMT R29, RZ, 0x7610, R29 ;  /* 0x00007610ff1d7816 */ /* 0x000fe2000000001d */
[----:B--2---:R0:W-:Y:S04]  /*116a0*/  STL [R1+0x68], R11 ;  /* 0x0000680b01007387 */ /* 0x0041e80000100800 */
[----:B------:R-:W-:Y:S01]  /*116b0*/  STL [R1+0x6b4], R31 ;  /* 0x0006b41f01007387 */ /* 0x000fe20000100800 */
[----:B0-----:R-:W-:-:S05]  /*116c0*/  LEA R11, P3, R8, R4, 0x1 ;  /* 0x00000004080b7211 */ /* 0x001fca00078608ff */
[----:B------:R-:W-:Y:S01]  /*116d0*/  STL [R1+0x6d4], R11 ;  /* 0x0006d40b01007387 */ /* 0x000fe20000100800 */
[----:B------:R-:W-:-:S03]  /*116e0*/  LEA.HI.X.SX32 R28, R8, R3, 0x1, P3 ;  /* 0x00000003081c7211 */ /* 0x000fc600018f0eff */
[----:B------:R0:W-:Y:S01]  /*116f0*/  STL [R1+0x6b0], R12 ;  /* 0x0006b00c01007387 */ /* 0x0001e20000100800 */
[----:B------:R-:W-:Y:S01]  /*11700*/  SEL R8, R38, R10, !P6 ;  /* 0x0000000a26087207 */ /* 0x000fe20007000000 */
[----:B------:R-:W-:Y:S02]  /*11710*/  @P0 IMAD.MOV.U32 R10, RZ, RZ, R11 ;  /* 0x000000ffff0a0224 */ /* 0x000fe400078e000b */
[----:B0-----:R-:W-:Y:S02]  /*11720*/  @P0 IMAD.MOV.U32 R12, RZ, RZ, R31 ;  /* 0x000000ffff0c0224 */ /* 0x001fe400078e001f */
[----:B------:R-:W-:-:S03]  /*11730*/  @P0 IMAD.MOV.U32 R11, RZ, RZ, R28 ;  /* 0x000000ffff0b0224 */ /* 0x000fc600078e001c */
[----:B------:R-:W2:Y:S04]  /*11740*/  @P0 LDG.E.U16 R26, desc[UR24][R12.64] ;  /* 0x000000180c1a0981 */ /* 0x000ea8000c1e1500 */
[----:B------:R-:W4:Y:S01]  /*11750*/  @P0 LDG.E.U16 R29, desc[UR24][R10.64] ;  /* 0x000000180a1d0981 */ /* 0x000f22000c1e1500 */
[----:B------:R-:W-:Y:S01]  /*11760*/  @!P1 IMAD.MOV R7, RZ, RZ, -R7 ;  /* 0x000000ffff079224 */ /* 0x000fe200078e0a07 */
[----:B---3--:R-:W-:Y:S02]  /*11770*/  ISETP.GE.AND P1, PT, R32, RZ, PT ;  /* 0x000000ff2000720c */ /* 0x008fe40003f26270 */
[----:B------:R-:W-:Y:S02]  /*11780*/  ISETP.GT.U32.AND P4, PT, R5, R24, PT ;  /* 0x000000180500720c */ /* 0x000fe40003f84070 */
[----:B------:R-:W-:Y:S01]  /*11790*/  SEL R2, R38, R2, !P6 ;  /* 0x0000000226027207 */ /* 0x000fe20007000000 */
[----:B------:R-:W-:Y:S01]  /*117a0*/  IMAD R8, R8, UR13, RZ ;  /* 0x0000000d08087c24 */ /* 0x000fe2000f8e02ff */
[----:B------:R-:W-:-:S03]  /*117b0*/  ISETP.GE.AND P3, PT, R33, RZ, PT ;  /* 0x000000ff2100720c */ /* 0x000fc60003f66270 */
[----:B------:R-:W-:-:S04]  /*117c0*/  IMAD R2, R2, UR13, RZ ;  /* 0x0000000d02027c24 */ /* 0x000fc8000f8e02ff */
[----:B------:R-:W-:Y:S01]  /*117d0*/  @!P1 IMAD.MOV R90, RZ, RZ, -R90 ;  /* 0x000000ffff5a9224 */ /* 0x000fe200078e0a5a */
[----:B------:R-:W-:Y:S01]  /*117e0*/  LEA R32, P1, R8, R4, 0x1 ;  /* 0x0000000408207211 */ /* 0x000fe200078208ff */
[----:B------:R-:W-:-:S03]  /*117f0*/  @!P4 IMAD.IADD R24, R24, 0x1, -R5 ;  /* 0x000000011818c824 */ /* 0x000fc600078e0a05 */
[----:B------:R-:W-:Y:S01]  /*11800*/  LEA.HI.X.SX32 R82, R8, R3, 0x1, P1 ;  /* 0x0000000308527211 */ /* 0x000fe200008f0eff */
[----:B------:R-:W-:Y:S01]  /*11810*/  @P0 IMAD.MOV.U32 R8, RZ, RZ, R32 ;  /* 0x000000ffff080224 */ /* 0x000fe200078e0020 */
[----:B------:R-:W-:Y:S02]  /*11820*/  PRMT R27, RZ, 0x7610, R27 ;  /* 0x00007610ff1b7816 */ /* 0x000fe4000000001b */
[----:B------:R-:W-:Y:S01]  /*11830*/  PRMT R25, RZ, 0x7610, R25 ;  /* 0x00007610ff197816 */ /* 0x000fe20000000019 */
[----:B--2---:R0:W-:Y:S04]  /*11840*/  STL [R1+0x64], R26 ;  /* 0x0000641a01007387 */ /* 0x0041e80000100800 */
[----:B0-----:R-:W2:Y:S04]  /*11850*/  LDL.LU R26, [R1+0x18] ;  /* 0x00001800011a7983 */ /* 0x001ea80000300800 */
[----:B------:R0:W-:Y:S04]  /*11860*/  STL [R1+0x6d0], R28 ;  /* 0x0006d01c01007387 */ /* 0x0001e80000100800 */
[----:B0-----:R-:W3:Y:S04]  /*11870*/  LDL.LU R28, [R1+0xc] ;  /* 0x00000c00011c7983 */ /* 0x001ee80000300800 */
[----:B------:R-:W2:Y:S04]  /*11880*/  LDL R33, [R1+0xb80] ;  /* 0x000b800001217983 */ /* 0x000ea80000100800 */
[----:B----4-:R0:W-:Y:S02]  /*11890*/  STL [R1+0x60], R29 ;  /* 0x0000601d01007387 */ /* 0x0101e40000100800 */
[----:B0-----:R-:W-:-:S04]  /*118a0*/  LEA R29, P4, R2, R4, 0x1 ;  /* 0x00000004021d7211 */ /* 0x001fc800078808ff */
[----:B------:R-:W-:Y:S02]  /*118b0*/  LEA.HI.X.SX32 R31, R2, R3, 0x1, P4 ;  /* 0x00000003021f7211 */ /* 0x000fe400020f0eff */
[----:B------:R-:W-:Y:S01]  /*118c0*/  SEL R2, R38, R9, !P6 ;  /* 0x0000000926027207 */ /* 0x000fe20007000000 */
[----:B------:R-:W-:-:S05]  /*118d0*/  @P0 IMAD.MOV.U32 R9, RZ, RZ, R82 ;  /* 0x000000ffff090224 */ /* 0x000fca00078e0052 */
[----:B------:R0:W4:Y:S02]  /*118e0*/  @P0 LDG.E.U16 R27, desc[UR24][R8.64] ;  /* 0x00000018081b0981 */ /* 0x000124000c1e1500 */
[----:B0-----:R-:W-:Y:S02]  /*118f0*/  @P0 IMAD.MOV.U32 R8, RZ, RZ, R29 ;  /* 0x000000ffff080224 */ /* 0x001fe400078e001d */
[----:B------:R-:W-:-:S05]  /*11900*/  @P0 IMAD.MOV.U32 R9, RZ, RZ, R31 ;  /* 0x000000ffff090224 */ /* 0x000fca00078e001f */
[----:B------:R-:W2:Y:S01]  /*11910*/  @P0 LDG.E.U16 R25, desc[UR24][R8.64] ;  /* 0x0000001808190981 */ /* 0x000ea2000c1e1500 */
[----:B------:R-:W-:Y:S01]  /*11920*/  ISETP.GT.U32.AND P1, PT, R5, R30, PT ;  /* 0x0000001e0500720c */ /* 0x000fe20003f24070 */
[----:B------:R-:W-:Y:S02]  /*11930*/  IMAD R2, R2, UR13, RZ ;  /* 0x0000000d02027c24 */ /* 0x000fe4000f8e02ff */
[----:B------:R-:W-:Y:S04]  /*11940*/  STL [R1+0x6f4], R32 ;  /* 0x0006f42001007387 */ /* 0x000fe80000100800 */
[----:B------:R-:W-:Y:S04]  /*11950*/  STL [R1+0x714], R29 ;  /* 0x0007141d01007387 */ /* 0x000fe80000100800 */
[----:B------:R-:W-:Y:S04]  /*11960*/  STL [R1+0x6f0], R82 ;  /* 0x0006f05201007387 */ /* 0x000fe80000100800 */
[----:B------:R-:W-:Y:S01]  /*11970*/  STL [R1+0x710], R31 ;  /* 0x0007101f01007387 */ /* 0x000fe20000100800 */
[----:B------:R-:W-:Y:S01]  /*11980*/  @!P1 IMAD.IADD R30, R30, 0x1, -R5 ;  /* 0x000000011e1e9824 */ /* 0x000fe200078e0a05 */
[----:B------:R-:W-:-:S02]  /*11990*/  PRMT R11, RZ, 0x7610, R11 ;  /* 0x00007610ff0b7816 */ /* 0x000fc4000000000b */
[----:B----4-:R0:W-:Y:S04]  /*119a0*/  STL [R1+0x5c], R27 ;  /* 0x00005c1b01007387 */ /* 0x0101e80000100800 */
[----:B0-----:R-:W4:Y:S04]  /*119b0*/  LDL R27, [R1+0xb78] ;  /* 0x000b7800011b7983 */ /* 0x001f280000100800 */
[----:B--2---:R0:W-:Y:S02]  /*119c0*/  STL [R1+0x58], R25 ;  /* 0x0000581901007387 */ /* 0x0041e40000100800 */
[----:B0-----:R-:W-:-:S04]  /*119d0*/  LEA R25, P1, R2, R4, 0x1 ;  /* 0x0000000402197211 */ /* 0x001fc800078208ff */
[----:B------:R-:W-:Y:S01]  /*119e0*/  LEA.HI.X.SX32 R29, R2, R3, 0x1, P1 ;  /* 0x00000003021d7211 */ /* 0x000fe200008f0eff */
[----:B------:R-:W-:-:S04]  /*119f0*/  @P0 IMAD.MOV.U32 R8, RZ, RZ, R25 ;  /* 0x000000ffff080224 */ /* 0x000fc800078e0019 */
[----:B------:R-:W-:-:S05]  /*11a00*/  @P0 IMAD.MOV.U32 R9, RZ, RZ, R29 ;  /* 0x000000ffff090224 */ /* 0x000fca00078e001d */
[----:B------:R-:W2:Y:S01]  /*11a10*/  @P0 LDG.E.U16 R11, desc[UR24][R8.64] ;  /* 0x00000018080b0981 */ /* 0x000ea2000c1e1500 */
[----:B------:R-:W-:Y:S01]  /*11a20*/  @!P3 IMAD.MOV R89, RZ, RZ, -R89 ;  /* 0x000000ffff59b224 */ /* 0x000fe200078e0a59 */
[----:B------:R-:W-:Y:S02]  /*11a30*/  ISETP.GT.U32.AND P3, PT, R5, R81, PT ;  /* 0x000000510500720c */ /* 0x000fe40003f64070 */
[----:B------:R-:W-:-:S11]  /*11a40*/  SEL R7, R38, R7, !P6 ;  /* 0x0000000726077207 */ /* 0x000fd60007000000 */
[--C-:B------:R-:W-:Y:S01]  /*11a50*/  @!P3 IMAD.IADD R81, R81, 0x1, -R5.reuse ;  /* 0x000000015151b824 */ /* 0x100fe200078e0a05 */
[----:B------:R-:W-:Y:S01]  /*11a60*/  ISETP.GT.U32.AND P3, PT, R5, R26, PT ;  /* 0x0000001a0500720c */ /* 0x000fe20003f64070 */
[----:B------:R-:W-:Y:S01]  /*11a70*/  IMAD R2, R7, UR4, RZ ;  /* 0x0000000407027c24 */ /* 0x000fe2000f8e02ff */
[----:B------:R-:W-:Y:S01]  /*11a80*/  STL [R1+0x734], R25 ;  /* 0x0007341901007387 */ /* 0x000fe20000100800 */
[----:B------:R-:W-:Y:S01]  /*11a90*/  ISETP.GE.AND P1, PT, R33, RZ, PT ;  /* 0x000000ff2100720c */ /* 0x000fe20003f26270 */
[----:B------:R-:W0:Y:S02]  /*11aa0*/  LDCU UR4, c[0x0][0x3b0] ;  /* 0x00007600ff0477ac */ /* 0x000e240008000800 */
[----:B------:R-:W-:Y:S04]  /*11ab0*/  STL [R1+0x730], R29 ;  /* 0x0007301d01007387 */ /* 0x000fe80000100800 */
[----:B------:R-:W3:Y:S03]  /*11ac0*/  LDL R32, [R1+0xb70] ;  /* 0x000b700001207983 */ /* 0x000ee60000100800 */
[----:B------:R-:W-:Y:S01]  /*11ad0*/  @!P3 IMAD.IADD R26, R26, 0x1, -R5 ;  /* 0x000000011a1ab824 */ /* 0x000fe200078e0a05 */
[----:B------:R-:W3:Y:S01]  /*11ae0*/  LDL R33, [R1+0xb68] ;  /* 0x000b680001217983 */ /* 0x000ee20000100800 */
[----:B------:R-:W-:-:S03]  /*11af0*/  PRMT R10, RZ, 0x7610, R10 ;  /* 0x00007610ff0a7816 */ /* 0x000fc6000000000a */
[----:B--2---:R1:W-:Y:S02]  /*11b00*/  STL [R1+0x54], R11 ;  /* 0x0000540b01007387 */ /* 0x0043e40000100800 */
[----:B-1----:R-:W-:-:S04]  /*11b10*/  LEA R11, P3, R2, R4, 0x1 ;  /* 0x00000004020b7211 */ /* 0x002fc800078608ff */
[----:B------:R-:W-:Y:S01]  /*11b20*/  LEA.HI.X.SX32 R2, R2, R3, 0x1, P3 ;  /* 0x0000000302027211 */ /* 0x000fe200018f0eff */
[----:B------:R-:W-:-:S04]  /*11b30*/  @P0 IMAD.MOV.U32 R8, RZ, RZ, R11 ;  /* 0x000000ffff080224 */ /* 0x000fc800078e000b */
[----:B------:R-:W-:-:S05]  /*11b40*/  @P0 IMAD.MOV.U32 R9, RZ, RZ, R2 ;  /* 0x000000ffff090224 */ /* 0x000fca00078e0002 */
[----:B------:R1:W2:Y:S01]  /*11b50*/  @P0 LDG.E.U16 R10, desc[UR24][R8.64] ;  /* 0x00000018080a0981 */ /* 0x0002a2000c1e1500 */
[----:B------:R-:W-:-:S13]  /*11b60*/  ISETP.GT.U32.AND P4, PT, R5, R24, PT ;  /* 0x000000180500720c */ /* 0x000fda0003f84070 */
[----:B------:R-:W-:Y:S01]  /*11b70*/  @!P4 IMAD.IADD R24, R24, 0x1, -R5 ;  /* 0x000000011818c824 */ /* 0x000fe200078e0a05 */
[----:B---3--:R-:W-:Y:S01]  /*11b80*/  ISETP.GT.U32.AND P4, PT, R5, R28, PT ;  /* 0x0000001c0500720c */ /* 0x008fe20003f84070 */
[----:B------:R-:W-:Y:S01]  /*11b90*/  IMAD.MOV.U32 R7, RZ, RZ, R81 ;  /* 0x000000ffff077224 */ /* 0x000fe200078e0051 */
[----:B------:R-:W-:-:S03]  /*11ba0*/  SEL R90, R38, R90, !P6 ;  /* 0x0000005a265a7207 */ /* 0x000fc60007000000 */
[----:B------:R-:W-:Y:S01]  /*11bb0*/  @!P1 IMAD.MOV R7, RZ, RZ, -R7 ;  /* 0x000000ffff079224 */ /* 0x000fe200078e0a07 */
[----:B----4-:R-:W-:-:S07]  /*11bc0*/  ISETP.GE.AND P1, PT, R27, RZ, PT ;  /* 0x000000ff1b00720c */ /* 0x010fce0003f26270 */
[----:B------:R-:W-:Y:S01]  /*11bd0*/  @!P4 IMAD.IADD R28, R28, 0x1, -R5 ;  /* 0x000000011c1cc824 */ /* 0x000fe200078e0a05 */
[----:B------:R-:W-:Y:S01]  /*11be0*/  ISETP.GT.U32.AND P4, PT, R5, R26, PT ;  /* 0x0000001a0500720c */ /* 0x000fe20003f84070 */
[----:B------:R-:W-:Y:S01]  /*11bf0*/  IMAD R90, R90, UR5, RZ ;  /* 0x000000055a5a7c24 */ /* 0x000fe2000f8e02ff */
[----:B------:R-:W-:Y:S01]  /*11c00*/  SEL R89, R38, R89, !P6 ;  /* 0x0000005926597207 */ /* 0x000fe20007000000 */
[----:B------:R-:W-:Y:S01]  /*11c10*/  STL [R1+0x754], R11 ;  /* 0x0007540b01007387 */ /* 0x000fe20000100800 */
[----:B------:R-:W-:Y:S01]  /*11c20*/  PRMT R12, RZ, 0x7610, R12 ;  /* 0x00007610ff0c7816 */ /* 0x000fe2000000000c */
[----:B------:R-:W3:Y:S02]  /*11c30*/  LDCU UR5, c[0x0][0x3b0] ;  /* 0x00007600ff0577ac */ /* 0x000ee40008000800 */
[----:B------:R4:W-:Y:S01]  /*11c40*/  STL [R1+0x750], R2 ;  /* 0x0007500201007387 */ /* 0x0009e20000100800 */
[----:B0-----:R-:W-:Y:S01]  /*11c50*/  IMAD R89, R89, UR4, RZ ;  /* 0x0000000459597c24 */ /* 0x001fe2000f8e02ff */
[----:B------:R-:W-:Y:S01]  /*11c60*/  PRMT R23, RZ, 0x7610, R23 ;  /* 0x00007610ff177816 */ /* 0x000fe20000000017 */
[----:B------:R-:W0:Y:S01]  /*11c70*/  LDCU UR4, c[0x0][0x3b0] ;  /* 0x00007600ff0477ac */ /* 0x000e220008000800 */
[----:B------:R-:W3:Y:S02]  /*11c80*/  LDL R27, [R1+0xb60] ;  /* 0x000b6000011b7983 */ /* 0x000ee40000100800 */
[----:B------:R-:W-:Y:S01]  /*11c90*/  @!P4 IMAD.IADD R26, R26, 0x1, -R5 ;  /* 0x000000011a1ac824 */ /* 0x000fe200078e0a05 */
[----:B-1----:R-:W-:Y:S01]  /*11ca0*/  LEA R8, P4, R90, R4, 0x1 ;  /* 0x000000045a087211 */ /* 0x002fe200078808ff */
[----:B----4-:R-:W-:-:S03]  /*11cb0*/  IMAD.MOV.U32 R2, RZ, RZ, R30 ;  /* 0x000000ffff027224 */ /* 0x010fc600078e001e */
[----:B------:R-:W-:Y:S01]  /*11cc0*/  LEA.HI.X.SX32 R9, R90, R3, 0x1, P4 ;  /* 0x000000035a097211 */ /* 0x000fe200020f0eff */
[----:B------:R-:W4:Y:S01]  /*11cd0*/  LDL.LU R30, [R1+0x34] ;  /* 0x00003400011e7983 */ /* 0x000f220000300800 */
[----:B------:R-:W-:-:S03]  /*11ce0*/  @!P1 IMAD.MOV R2, RZ, RZ, -R2 ;  /* 0x000000ffff029224 */ /* 0x000fc600078e0a02 */
[----:B------:R1:W3:Y:S04]  /*11cf0*/  @P0 LDG.E.U16 R12, desc[UR24][R8.64] ;  /* 0x00000018080c0981 */ /* 0x0002e8000c1e1500 */
[----:B--2---:R2:W-:Y:S02]  /*11d00*/  STL [R1+0x50], R10 ;  /* 0x0000500a01007387 */ /* 0x0045e40000100800 */
[----:B--2---:R-:W-:-:S04]  /*11d10*/  LEA R10, P1, R89, R4, 0x1 ;  /* 0x00000004590a7211 */ /* 0x004fc800078208ff */
[----:B------:R-:W-:-:S05]  /*11d20*/  LEA.HI.X.SX32 R11, R89, R3, 0x1, P1 ;  /* 0x00000003590b7211 */ /* 0x000fca00008f0eff */
[----:B------:R-:W2:Y:S01]  /*11d30*/  @P0 LDG.E.U16 R23, desc[UR24][R10.64] ;  /* 0x000000180a170981 */ /* 0x000ea2000c1e1500 */
[----:B------:R-:W-:-:S03]  /*11d40*/  ISETP.GT.U32.AND P3, PT, R5, R28, PT ;  /* 0x0000001c0500720c */ /* 0x000fc60003f64070 */
[----:B------:R1:W-:Y:S01]  /*11d50*/  STL [R1+0x774], R8 ;  /* 0x0007740801007387 */ /* 0x0003e20000100800 */
[----:B------:R-:W-:-:S03]  /*11d60*/  ISETP.GE.AND P1, PT, R33, RZ, PT ;  /* 0x000000ff2100720c */ /* 0x000fc60003f26270 */
[----:B------:R-:W-:Y:S06]  /*11d70*/  STL [R1+0x794], R10 ;  /* 0x0007940a01007387 */ /* 0x000fec0000100800 */
[----:B------:R-:W-:Y:S01]  /*11d80*/  @!P3 IMAD.IADD R28, R28, 0x1, -R5 ;  /* 0x000000011c1cb824 */ /* 0x000fe200078e0a05 */
[----:B------:R-:W-:Y:S01]  /*11d90*/  ISETP.GE.AND P3, PT, R32, RZ, PT ;  /* 0x000000ff2000720c */ /* 0x000fe20003f66270 */
[----:B------:R0:W-:Y:S04]  /*11da0*/  STL [R1+0x770], R9 ;  /* 0x0007700901007387 */ /* 0x0001e80000100800 */
[----:B------:R-:W4:Y:S01]  /*11db0*/  LDL.LU R33, [R1+0x30] ;  /* 0x0000300001217983 */ /* 0x000f220000300800 */
[----:B-1----:R-:W-:-:S03]  /*11dc0*/  IMAD.MOV.U32 R8, RZ, RZ, R24 ;  /* 0x000000ffff087224 */ /* 0x002fc600078e0018 */
[----:B------:R-:W-:Y:S01]  /*11dd0*/  STL [R1+0x790], R11 ;  /* 0x0007900b01007387 */ /* 0x000fe20000100800 */
[----:B0-----:R-:W-:-:S03]  /*11de0*/  SEL R9, R38, R7, !P6 ;  /* 0x0000000726097207 */ /* 0x001fc60007000000 */
[----:B------:R-:W4:Y:S04]  /*11df0*/  LDL R32, [R1+0xb58] ;  /* 0x000b580001207983 */ /* 0x000f280000100800 */
[----:B---3--:R0:W-:Y:S01]  /*11e00*/  STL [R1+0x4c], R12 ;  /* 0x00004c0c01007387 */ /* 0x0081e20000100800 */
[----:B------:R-:W-:Y:S02]  /*11e10*/  @!P3 IMAD.MOV R8, RZ, RZ, -R8 ;  /* 0x000000ffff08b224 */ /* 0x000fe400078e0a08 */
[----:B0-----:R-:W-:Y:S01]  /*11e20*/  IMAD R12, R9, UR16, RZ ;  /* 0x00000010090c7c24 */ /* 0x001fe2000f8e02ff */
[----:B------:R-:W-:Y:S02]  /*11e30*/  PRMT R21, RZ, 0x7610, R21 ;  /* 0x00007610ff157816 */ /* 0x000fe40000000015 */
[----:B------:R-:W-:-:S02]  /*11e40*/  ISETP.GT.U32.AND P4, PT, R5, R93, PT ;  /* 0x0000005d0500720c */ /* 0x000fc40003f84070 */
[----:B------:R-:W-:Y:S01]  /*11e50*/  PRMT R18, RZ, 0x7610, R18 ;  /* 0x00007610ff127816 */ /* 0x000fe20000000012 */
[----:B------:R-:W-:Y:S01]  /*11e60*/  IMAD.MOV.U32 R7, RZ, RZ, R26 ;  /* 0x000000ffff077224 */ /* 0x000fe200078e001a */
[----:B--2---:R0:W-:Y:S01]  /*11e70*/  STL [R1+0x48], R23 ;  /* 0x0000481701007387 */ /* 0x0041e20000100800 */
[----:B------:R-:W-:Y:S01]  /*11e80*/  SEL R9, R38, R2, !P6 ;  /* 0x0000000226097207 */ /* 0x000fe20007000000 */
[----:B------:R-:W1:Y:S01]  /*11e90*/  LDCU UR16, c[0x0][0x3b0] ;  /* 0x00007600ff1077ac */ /* 0x000e620008000800 */
[----:B0-----:R-:W-:-:S04]  /*11ea0*/  LEA R23, P3, R12, R4, 0x1 ;  /* 0x000000040c177211 */ /* 0x001fc800078608ff */
[----:B------:R-:W-:Y:S01]  /*11eb0*/  LEA.HI.X.SX32 R10, R12, R3, 0x1, P3 ;  /* 0x000000030c0a7211 */ /* 0x000fe200018f0eff */
[----:B------:R-:W-:Y:S04]  /*11ec0*/  STL [R1+0x7b4], R23 ;  /* 0x0007b41701007387 */ /* 0x000fe80000100800 */
[----:B------:R0:W-:Y:S01]  /*11ed0*/  STL [R1+0x7b0], R10 ;  /* 0x0007b00a01007387 */ /* 0x0001e20000100800 */
[----:B------:R-:W-:Y:S02]  /*11ee0*/  @P0 IMAD.MOV.U32 R11, RZ, RZ, R10 ;  /* 0x000000ffff0b0224 */ /* 0x000fe400078e000a */
[----:B0-----:R-:W-:-:S05]  /*11ef0*/  @P0 IMAD.MOV.U32 R10, RZ, RZ, R23 ;  /* 0x000000ffff0a0224 */ /* 0x001fca00078e0017 */
[----:B------:R0:W2:Y:S01]  /*11f00*/  @P0 LDG.E.U16 R21, desc[UR24][R10.64] ;  /* 0x000000180a150981 */ /* 0x0000a2000c1e1500 */
[----:B------:R-:W-:Y:S01]  /*11f10*/  @!P4 IMAD.IADD R93, R93, 0x1, -R5 ;  /* 0x000000015d5dc824 */ /* 0x000fe200078e0a05 */
[----:B------:R-:W-:Y:S01]  /*11f20*/  ISETP.GE.AND P4, PT, R27, RZ, PT ;  /* 0x000000ff1b00720c */ /* 0x000fe20003f86270 */
[----:B------:R-:W-:Y:S02]  /*11f30*/  IMAD.MOV.U32 R2, RZ, RZ, R28 ;  /* 0x000000ffff027224 */ /* 0x000fe400078e001c */
[----:B------:R-:W-:Y:S01]  /*11f40*/  IMAD R9, R9, UR4, RZ ;  /* 0x0000000409097c24 */ /* 0x000fe2000f8e02ff */
[----:B------:R-:W3:Y:S01]  /*11f50*/  LDL R28, [R1+0xe04] ;  /* 0x000e0400011c7983 */ /* 0x000ee20000100800 */
[----:B----4-:R-:W-:Y:S01]  /*11f60*/  ISETP.GT.U32.AND P3, PT, R5, R30, PT ;  /* 0x0000001e0500720c */ /* 0x010fe20003f64070 */
[----:B------:R-:W-:Y:S01]  /*11f70*/  @!P1 IMAD.MOV R7, RZ, RZ, -R7 ;  /* 0x000000ffff079224 */ /* 0x000fe200078e0a07 */
[----:B------:R-:W4:Y:S06]  /*11f80*/  LDCU UR4, c[0x0][0x3b0] ;  /* 0x00007600ff0477ac */ /* 0x000f2c0008000800 */
[----:B------:R-:W-:Y:S01]  /*11f90*/  @!P4 IMAD.MOV R2, RZ, RZ, -R2 ;  /* 0x000000ffff02c224 */ /* 0x000fe200078e0a02 */
[----:B0-----:R-:W-:Y:S01]  /*11fa0*/  SEL R10, R38, R8, !P6 ;  /* 0x00000008260a7207 */ /* 0x001fe20007000000 */
[----:B--2---:R0:W-:Y:S02]  /*11fb0*/  STL [R1+0x44], R21 ;  /* 0x0000441501007387 */ /* 0x0041e40000100800 */
[----:B0-----:R-:W-:-:S04]  /*11fc0*/  LEA R21, P4, R9, R4, 0x1 ;  /* 0x0000000409157211 */ /* 0x001fc800078808ff */
[----:B------:R-:W-:Y:S01]  /*11fd0*/  LEA.HI.X.SX32 R23, R9, R3, 0x1, P4 ;  /* 0x0000000309177211 */ /* 0x000fe200020f0eff */
[----:B------:R-:W-:-:S04]  /*11fe0*/  @P0 IMAD.MOV.U32 R8, RZ, RZ, R21 ;  /* 0x000000ffff080224 */ /* 0x000fc800078e0015 */
[----:B------:R-:W-:-:S05]  /*11ff0*/  @P0 IMAD.MOV.U32 R9, RZ, RZ, R23 ;  /* 0x000000ffff090224 */ /* 0x000fca00078e0017 */
[----:B------:R0:W2:Y:S01]  /*12000*/  @P0 LDG.E.U16 R18, desc[UR24][R8.64] ;  /* 0x0000001808120981 */ /* 0x0000a2000c1e1500 */
[C---:B------:R-:W-:Y:S01]  /*12010*/  ISETP.GT.U32.AND P1, PT, R5.reuse, R93, PT ;  /* 0x0000005d0500720c */ /* 0x040fe20003f24070 */
[--C-:B------:R-:W-:Y:S01]  /*12020*/  @!P3 IMAD.IADD R30, R30, 0x1, -R5.reuse ;  /* 0x000000011e1eb824 */ /* 0x100fe200078e0a05 */
[----:B------:R-:W-:Y:S01]  /*12030*/  ISETP.GE.AND P3, PT, R32, RZ, PT ;  /* 0x000000ff2000720c */ /* 0x000fe20003f66270 */
[----:B------:R-:W-:Y:S01]  /*12040*/  IMAD R10, R10, UR5, RZ ;  /* 0x000000050a0a7c24 */ /* 0x000fe2000f8e02ff */
[----:B------:R-:W-:Y:S01]  /*12050*/  SEL R7, R38, R7, !P6 ;  /* 0x0000000726077207 */ /* 0x000fe20007000000 */
[----:B------:R-:W-:Y:S01]  /*12060*/  STL [R1+0x7d4], R21 ;  /* 0x0007d41501007387 */ /* 0x000fe20000100800 */
[----:B------:R-:W-:Y:S01]  /*12070*/  ISETP.GT.U32.AND P4, PT, R5, R30, PT ;  /* 0x0000001e0500720c */ /* 0x000fe20003f84070 */
[----:B------:R-:W0:Y:S02]  /*12080*/  LDCU UR5, c[0x0][0x3b0] ;  /* 0x00007600ff0577ac */ /* 0x000e240008000800 */
[----:B------:R-:W3:Y:S04]  /*12090*/  LDL R32, [R1+0xb50] ;  /* 0x000b500001207983 */ /* 0x000ee80000100800 */
[----:B------:R-:W-:Y:S01]  /*120a0*/  @!P1 IMAD.IADD R93, R93, 0x1, -R5 ;  /* 0x000000015d5d9824 */ /* 0x000fe200078e0a05 */
[----:B------:R1:W-:Y:S01]  /*120b0*/  STL [R1+0x7d0], R23 ;  /* 0x0007d01701007387 */ /* 0x0003e20000100800 */
[----:B----4-:R-:W-:Y:S01]  /*120c0*/  IMAD R7, R7, UR4, RZ ;  /* 0x0000000407077c24 */ /* 0x010fe2000f8e02ff */
[----:B------:R-:W-:Y:S01]  /*120d0*/  PRMT R22, RZ, 0x7610, R22 ;  /* 0x00007610ff167816 */ /* 0x000fe20000000016 */
[----:B------:R-:W-:Y:S01]  /*120e0*/  @!P3 IMAD.MOV R93, RZ, RZ, -R93 ;  /* 0x000000ffff5db224 */ /* 0x000fe200078e0a5d */
[----:B------:R-:W4:Y:S01]  /*120f0*/  LDL R27, [R1+0xb48] ;  /* 0x000b4800011b7983 */ /* 0x000f220000100800 */
[----:B------:R-:W-:Y:S01]  /*12100*/  @!P4 IMAD.IADD R30, R30, 0x1, -R5 ;  /* 0x000000011e1ec824 */ /* 0x000fe200078e0a05 */
[----:B------:R-:W-:Y:S01]  /*12110*/  PRMT R11, RZ, 0x7610, R11 ;  /* 0x00007610ff0b7816 */ /* 0x000fe2000000000b */
[----:B------:R-:W2:Y:S01]  /*12120*/  LDCU UR4, c[0x0][0x3b0] ;  /* 0x00007600ff0477ac */ /* 0x000ea20008000800 */
[----:B-1----:R-:W-:-:S04]  /*12130*/  LEA R23, P3, R10, R4, 0x1 ;  /* 0x000000040a177211 */ /* 0x002fc800078608ff */
[----:B------:R-:W-:Y:S01]  /*12140*/  LEA.HI.X.SX32 R24, R10, R3, 0x1, P3 ;  /* 0x000000030a187211 */ /* 0x000fe200018f0eff */
[----:B0-----:R-:W-:-:S04]  /*12150*/  @P0 IMAD.MOV.U32 R8, RZ, RZ, R23 ;  /* 0x000000ffff080224 */ /* 0x001fc800078e0017 */
[----:B------:R-:W-:-:S05]  /*12160*/  @P0 IMAD.MOV.U32 R9, RZ, RZ, R24 ;  /* 0x000000ffff090224 */ /* 0x000fca00078e0018 */
[----:B------:R0:W3:Y:S04]  /*12170*/  @P0 LDG.E.U16 R22, desc[UR24][R8.64] ;  /* 0x0000001808160981 */ /* 0x0000e8000c1e1500 */
[----:B--2---:R1:W-:Y:S02]  /*12180*/  STL [R1+0x40], R18 ;  /* 0x0000401201007387 */ /* 0x0043e40000100800 */
[----:B-1----:R-:W-:-:S04]  /*12190*/  LEA R18, P4, R7, R4, 0x1 ;  /* 0x0000000407127211 */ /* 0x002fc800078808ff */
[----:B------:R-:W-:Y:S01]  /*121a0*/  LEA.HI.X.SX32 R21, R7, R3, 0x1, P4 ;  /* 0x0000000307157211 */ /* 0x000fe200020f0eff */
[----:B0-----:R-:W-:-:S04]  /*121b0*/  @P0 IMAD.MOV.U32 R8, RZ, RZ, R18 ;  /* 0x000000ffff080224 */ /* 0x001fc800078e0012 */
[----:B------:R-:W-:-:S05]  /*121c0*/  @P0 IMAD.MOV.U32 R9, RZ, RZ, R21 ;  /* 0x000000ffff090224 */ /* 0x000fca00078e0015 */
[----:B------:R-:W2:Y:S01]  /*121d0*/  @P0 LDG.E.U16 R11, desc[UR24][R8.64] ;  /* 0x00000018080b0981 */ /* 0x000ea2000c1e1500 */
[C---:B------:R-:W-:Y:S02]  /*121e0*/  ISETP.GT.U32.AND P1, PT, R5.reuse, R33, PT ;  /* 0x000000210500720c */ /* 0x040fe40003f24070 */
[----:B------:R-:W-:-:S11]  /*121f0*/  ISETP.GT.U32.AND P3, PT, R5, R88, PT ;  /* 0x000000580500720c */ /* 0x000fd60003f64070 */
[----:B------:R-:W-:-:S05]  /*12200*/  @!P1 IMAD.IADD R33, R33, 0x1, -R5 ;  /* 0x0000000121219824 */ /* 0x000fca00078e0a05 */
[----:B------:R-:W-:Y:S02]  /*12210*/  ISETP.GT.U32.AND P1, PT, R5, R33, PT ;  /* 0x000000210500720c */ /* 0x000fe40003f24070 */
[----:B------:R-:W-:Y:S01]  /*12220*/  SEL R2, R38, R2, !P6 ;  /* 0x0000000226027207 */ /* 0x000fe20007000000 */
[----:B------:R-:W-:Y:S01]  /*12230*/  STL [R1+0x7f4], R23 ;  /* 0x0007f41701007387 */ /* 0x000fe20000100800 */
[----:B---3--:R-:W-:-:S03]  /*12240*/  ISETP.GE.AND P4, PT, R28, RZ, PT ;  /* 0x000000ff1c00720c */ /* 0x008fc60003f86270 */
[----:B------:R0:W-:Y:S01]  /*12250*/  STL [R1+0x814], R18 ;  /* 0x0008141201007387 */ /* 0x0001e20000100800 */
[----:B------:R-:W-:Y:S01]  /*12260*/  IMAD R2, R2, UR16, RZ ;  /* 0x0000001002027c24 */ /* 0x000fe2000f8e02ff */
[----:B------:R-:W-:Y:S01]  /*12270*/  SEL R93, R38, R93, !P6 ;  /* 0x0000005d265d7207 */ /* 0x000fe20007000000 */
[--C-:B------:R-:W-:Y:S01]  /*12280*/  @!P3 IMAD.IADD R88, R88, 0x1, -R5.reuse ;  /* 0x000000015858b824 */ /* 0x100fe200078e0a05 */
[----:B------:R-:W-:Y:S01]  /*12290*/  STL [R1+0x7f0], R24 ;  /* 0x0007f01801007387 */ /* 0x000fe20000100800 */
[----:B------:R-:W-:Y:S01]  /*122a0*/  IMAD.MOV.U32 R7, RZ, RZ, R30 ;  /* 0x000000ffff077224 */ /* 0x000fe200078e001e */
[----:B------:R-:W-:Y:S01]  /*122b0*/  PRMT R20, RZ, 0x7610, R20 ;  /* 0x00007610ff147816 */ /* 0x000fe20000000014 */
[----:B------:R-:W-:Y:S01]  /*122c0*/  @!P1 IMAD.IADD R33, R33, 0x1, -R5 ;  /* 0x0000000121219824 */ /* 0x000fe200078e0a05 */
[----:B------:R-:W3:Y:S01]  /*122d0*/  LDL.LU R28, [R1+0x288] ;  /* 0x00028800011c7983 */ /* 0x000ee20000300800 */
[----:B------:R-:W-:Y:S01]  /*122e0*/  ISETP.GE.AND P1, PT, R32, RZ, PT ;  /* 0x000000ff2000720c */ /* 0x000fe20003f26270 */
[----:B------:R-:W1:Y:S02]  /*122f0*/  LDCU UR16, c[0x0][0x3b0] ;  /* 0x00007600ff1077ac */ /* 0x000e640008000800 */
[----:B------:R-:W-:Y:S01]  /*12300*/  STL [R1+0x810], R21 ;  /* 0x0008101501007387 */ /* 0x000fe20000100800 */
[----:B------:R-:W-:-:S03]  /*12310*/  LEA R10, P3, R2, R4, 0x1 ;  /* 0x00000004020a7211 */ /* 0x000fc600078608ff */
[----:B------:R-:W3:Y:S04]  /*12320*/  LDL R32, [R1+0xb40] ;  /* 0x000b400001207983 */ /* 0x000ee80000100800 */
[----:B------:R-:W3:Y:S01]  /*12330*/  LDL.LU R9, [R1+0x220] ;  /* 0x0002200001097983 */ /* 0x000ee20000300800 */
[----:B------:R-:W-:Y:S01]  /*12340*/  LEA.HI.X.SX32 R2, R2, R3, 0x1, P3 ;  /* 0x0000000302027211 */ /* 0x000fe200018f0eff */
[----:B------:R-:W-:Y:S02]  /*12350*/  IMAD R93, R93, UR17, RZ ;  /* 0x000000115d5d7c24 */ /* 0x000fe4000f8e02ff */
[----:B------:R1:W-:Y:S01]  /*12360*/  STL [R1+0x3c], R22 ;  /* 0x00003c1601007387 */ /* 0x0003e20000100800 */
[----:B------:R-:W-:Y:S02]  /*12370*/  @!P1 IMAD.MOV R7, RZ, RZ, -R7 ;  /* 0x000000ffff079224 */ /* 0x000fe400078e0a07 */
[----:B0-----:R-:W-:Y:S01]  /*12380*/  LEA R18, P1, R93, R4, 0x1 ;  /* 0x000000045d127211 */ /* 0x001fe200078208ff */
[----:B-1----:R-:W4:Y:S04]  /*12390*/  LDL.LU R22, [R1+0x2a4] ;  /* 0x0002a40001167983 */ /* 0x002f280000300800 */
[----:B------:R-:W-:Y:S04]  /*123a0*/  STL [R1+0x834], R10 ;  /* 0x0008340a01007387 */ /* 0x000fe80000100800 */
[----:B------:R-:W-:Y:S01]  /*123b0*/  STL [R1+0x830], R2 ;  /* 0x0008300201007387 */ /* 0x000fe20000100800 */
[----:B------:R-:W-:-:S03]  /*123c0*/  PRMT R12, RZ, 0x7610, R12 ;  /* 0x00007610ff0c7816 */ /* 0x000fc6000000000c */
[----:B--2---:R0:W-:Y:S04]  /*123d0*/  STL [R1+0x38], R11 ;  /* 0x0000380b01007387 */ /* 0x0041e80000100800 */
[----:B------:R-:W2:Y:S01]  /*123e0*/  LDL R81, [R1+0xdf0] ;  /* 0x000df00001517983 */ /* 0x000ea20000100800 */
[----:B0-----:R-:W-:-:S03]  /*123f0*/  @P0 IMAD.MOV.U32 R11, RZ, RZ, R2 ;  /* 0x000000ffff0b0224 */ /* 0x001fc600078e0002 */
[----:B------:R-:W-:Y:S04]  /*12400*/  STL [R1+0x854], R18 ;  /* 0x0008541201007387 */ /* 0x000fe80000100800 */
[----:B------:R0:W2:Y:S01]  /*12410*/  @P0 LDG.E.U16 R20, desc[UR24][R10.64] ;  /* 0x000000180a140981 */ /* 0x0000a2000c1e1500 */
[----:B------:R-:W-:-:S03]  /*12420*/  IMAD.MOV.U32 R2, RZ, RZ, R33 ;  /* 0x000000ffff027224 */ /* 0x000fc600078e0021 */
[----:B------:R-:W2:Y:S04]  /*12430*/  LDL R24, [R1+0xdb8] ;  /* 0x000db80001187983 */ /* 0x000ea80000100800 */
[----:B------:R-:W2:Y:S01]  /*12440*/  LDL.LU R33, [R1+0x6c] ;  /* 0x00006c0001217983 */ /* 0x000ea20000300800 */
[----:B0-----:R-:W-:-:S05]  /*12450*/  LEA.HI.X.SX32 R10, R93, R3, 0x1, P1 ;  /* 0x000000035d0a7211 */ /* 0x001fca00008f0eff */
[----:B------:R0:W-:Y:S01]  /*12460*/  STL [R1+0x850], R10 ;  /* 0x0008500a01007387 */ /* 0x0001e20000100800 */
[----:B------:R-:W-:Y:S01]  /*12470*/  @P0 IMAD.MOV.U32 R11, RZ, RZ, R10 ;  /* 0x000000ffff0b0224 */ /* 0x000fe200078e000a */
[----:B------:R-:W-:Y:S01]  /*12480*/  ISETP.GT.U32.AND P3, PT, R5, R88, PT ;  /* 0x000000580500720c */ /* 0x000fe20003f64070 */
[----:B---3--:R-:W-:Y:S01]  /*12490*/  @!P4 IMAD.MOV R9, RZ, RZ, -R9 ;  /* 0x000000ffff09c224 */ /* 0x008fe200078e0a09 */
[----:B------:R-:W-:Y:S01]  /*124a0*/  SEL R7, R38, R7, !P6 ;  /* 0x0000000726077207 */ /* 0x000fe20007000000 */
[----:B0-----:R-:W-:Y:S01]  /*124b0*/  @P0 IMAD.MOV.U32 R10, RZ, RZ, R18 ;  /* 0x000000ffff0a0224 */ /* 0x001fe200078e0012 */
[----:B------:R-:W-:Y:S01]  /*124c0*/  ISETP.GE.AND P1, PT, R32, RZ, PT ;  /* 0x000000ff2000720c */ /* 0x000fe20003f26270 */
[----:B------:R-:W3:Y:S04]  /*124d0*/  LDL R26, [R1+0xda0] ;  /* 0x000da000011a7983 */ /* 0x000ee80000100800 */
[----:B------:R0:W2:Y:S01]  /*124e0*/  @P0 LDG.E.U16 R12, desc[UR24][R10.64] ;  /* 0x000000180a0c0981 */ /* 0x0000a2000c1e1500 */
[----:B----4-:R-:W-:Y:S01]  /*124f0*/  ISETP.GE.AND P4, PT, R27, RZ, PT ;  /* 0x000000ff1b00720c */ /* 0x010fe20003f86270 */
[----:B------:R-:W-:-:S02]  /*12500*/  IMAD R7, R7, UR4, RZ ;  /* 0x0000000407077c24 */ /* 0x000fc4000f8e02ff */
[----:B------:R-:W4:Y:S01]  /*12510*/  LDL R30, [R1+0xdf8] ;  /* 0x000df800011e7983 */ /* 0x000f220000100800 */
[----:B------:R-:W-:-:S03]  /*12520*/  @!P3 IMAD.IADD R88, R88, 0x1, -R5 ;  /* 0x000000015858b824 */ /* 0x000fc600078e0a05 */
[----:B------:R-:W3:Y:S06]  /*12530*/  LDL.LU R32, [R1+0x70] ;  /* 0x0000700001207983 */ /* 0x000eec0000300800 */
[----:B------:R-:W-:Y:S01]  /*12540*/  @!P4 IMAD.MOV R2, RZ, RZ, -R2 ;  /* 0x000000ffff02c224 */ /* 0x000fe200078e0a02 */
[----:B------:R-:W-:Y:S01]  /*12550*/  ISETP.GT.U32.AND P4, PT, R5, R28, PT ;  /* 0x0000001c0500720c */ /* 0x000fe20003f84070 */
[----:B------:R-:W3:Y:S03]  /*12560*/  LDL.LU R27, [R1+0x2a8] ;  /* 0x0002a800011b7983 */ /* 0x000ee60000300800 */
[----:B------:R-:W-:-:S05]  /*12570*/  SEL R2, R38, R2, !P6 ;  /* 0x0000000226027207 */ /* 0x000fca0007000000 */
[----:B------:R-:W-:Y:S01]  /*12580*/  IMAD R2, R2, UR5, RZ ;  /* 0x0000000502027c24 */ /* 0x000fe2000f8e02ff */
[----:B0-----:R-:W-:-:S03]  /*12590*/  LEA R10, P3, R7, R4, 0x1 ;  /* 0x00000004070a7211 */ /* 0x001fc600078608ff */
[----:B------:R-:W-:Y:S01]  /*125a0*/  @!P4 IMAD.IADD R28, R28, 0x1, -R5 ;  /* 0x000000011c1cc824 */ /* 0x000fe200078e0a05 */
[----:B------:R-:W-:Y:S02]  /*125b0*/  PRMT R15, RZ, 0x7610, R15 ;  /* 0x00007610ff0f7816 */ /* 0x000fe4000000000f */
[----:B------:R-:W-:Y:S02]  /*125c0*/  LEA.HI.X.SX32 R11, R7, R3, 0x1, P3 ;  /* 0x00000003070b7211 */ /* 0x000fe400018f0eff */
[----:B------:R-:W-:-:S03]  /*125d0*/  PRMT R8, RZ, 0x7610, R8 ;  /* 0x00007610ff087816 */ /* 0x000fc60000000008 */
[----:B------:R0:W3:Y:S04]  /*125e0*/  @P0 LDG.E.U16 R15, desc[UR24][R10.64] ;  /* 0x000000180a0f0981 */ /* 0x0000e8000c1e1500 */
[----:B--2---:R1:W-:Y:S04]  /*125f0*/  STL [R1+0x30], R12 ;  /* 0x0000300c01007387 */ /* 0x0043e80000100800 */
[----:B------:R-:W-:Y:S01]  /*12600*/  STL [R1+0x34], R20 ;  /* 0x0000341401007387 */ /* 0x000fe20000100800 */
[----:B-1----:R-:W-:-:S03]  /*12610*/  LEA R12, P4, R2, R4, 0x1 ;  /* 0x00000004020c7211 */ /* 0x002fc600078808ff */
[----:B------:R0:W-:Y:S01]  /*12620*/  STL [R1+0x86c], R10 ;  /* 0x00086c0a01007387 */ /* 0x0001e20000100800 */
[----:B------:R-:W-:-:S03]  /*12630*/  LEA.HI.X.SX32 R2, R2, R3, 0x1, P4 ;  /* 0x0000000302027211 */ /* 0x000fc600020f0eff */
[----:B------:R-:W-:Y:S04]  /*12640*/  STL [R1+0x884], R12 ;  /* 0x0008840c01007387 */ /* 0x000fe80000100800 */
[----:B------:R1:W-:Y:S01]  /*12650*/  STL [R1+0x868], R11 ;  /* 0x0008680b01007387 */ /* 0x0003e20000100800 */
[----:B0-----:R-:W-:Y:S02]  /*12660*/  @P0 IMAD.MOV.U32 R10, RZ, RZ, R12 ;  /* 0x000000ffff0a0224 */ /* 0x001fe400078e000c */
[----:B-1----:R-:W-:-:S05]  /*12670*/  @P0 IMAD.MOV.U32 R11, RZ, RZ, R2 ;  /* 0x000000ffff0b0224 */ /* 0x002fca00078e0002 */
[----:B------:R-:W2:Y:S04]  /*12680*/  @P0 LDG.E.U16 R8, desc[UR24][R10.64] ;  /* 0x000000180a080981 */ /* 0x000ea8000c1e1500 */
[----:B------:R0:W-:Y:S04]  /*12690*/  STL [R1+0x880], R2 ;  /* 0x0008800201007387 */ /* 0x0001e80000100800 */
[----:B0-----:R-:W3:Y:S04]  /*126a0*/  LDL.LU R2, [R1+0x224] ;  /* 0x0002240001027983 */ /* 0x001ee80000300800 */
[----:B--2---:R0:W-:Y:S04]  /*126b0*/  STL [R1+0x28], R8 ;  /* 0x0000280801007387 */ /* 0x0041e80000100800 */
[----:B0-----:R-:W2:Y:S01]  /*126c0*/  LDL.LU R8, [R1+0x228] ;  /* 0x0002280001087983 */ /* 0x001ea20000300800 */
[----:B------:R-:W-:Y:S01]  /*126d0*/  @!P1 IMAD.MOV R88, RZ, RZ, -R88 ;  /* 0x000000ffff589224 */ /* 0x000fe200078e0a58 */
[----:B------:R-:W-:-:S02]  /*126e0*/  ISETP.GE.AND P1, PT, R81, RZ, PT ;  /* 0x000000ff5100720c */ /* 0x000fc40003f26270 */
[----:B------:R-:W-:Y:S02]  /*126f0*/  ISETP.GE.AND P4, PT, R24, RZ, PT ;  /* 0x000000ff1800720c */ /* 0x000fe40003f86270 */
[C---:B------:R-:W-:Y:S02]  /*12700*/  SEL R88, R38.reuse, R88, !P6 ;  /* 0x0000005826587207 */ /* 0x040fe40007000000 */
[----:B------:R-:W-:Y:S02]  /*12710*/  SEL R7, R38, R33, !P6 ;  /* 0x0000002126077207 */ /* 0x000fe40007000000 */
[----:B------:R-:W4:Y:S01]  /*12720*/  LDL R33, [R1+0xdd0] ;  /* 0x000dd00001217983 */ /* 0x000f220000100800 */
[----:B------:R-:W-:Y:S02]  /*12730*/  IMAD R88, R88, UR16, RZ ;  /* 0x0000001058587c24 */ /* 0x000fe4000f8e02ff */
[----:B------:R-:W-:Y:S01]  /*12740*/  IMAD R7, R7, UR13, RZ ;  /* 0x0000000d07077c24 */ /* 0x000fe2000f8e02ff */
[----:B---3--:R0:W-:Y:S01]  /*12750*/  STL [R1+0x2c], R15 ;  /* 0x00002c0f01007387 */ /* 0x0081e20000100800 */
[----:B------:R-:W-:Y:S01]  /*12760*/  @!P1 IMAD.MOV R2, RZ, RZ, -R2 ;  /* 0x000000ffff029224 */ /* 0x000fe200078e0a02 */
[----:B------:R-:W-:-:S02]  /*12770*/  LEA R10, P1, R88, R4, 0x1 ;  /* 0x00000004580a7211 */ /* 0x000fc400078208ff */
[----:B------:R-:W-:Y:S02]  /*12780*/  PRMT R19, RZ, 0x7610, R19 ;  /* 0x00007610ff137816 */ /* 0x000fe40000000013 */
[----:B------:R-:W-:Y:S01]  /*12790*/  LEA.HI.X.SX32 R11, R88, R3, 0x1, P1 ;  /* 0x00000003580b7211 */ /* 0x000fe200008f0eff */
[----:B------:R1:W-:Y:S01]  /*127a0*/  STL [R1+0x89c], R10 ;  /* 0x00089c0a01007387 */ /* 0x0003e20000100800 */
[----:B------:R-:W-:-:S03]  /*127b0*/  PRMT R13, RZ, 0x7610, R13 ;  /* 0x00007610ff0d7816 */ /* 0x000fc6000000000d */
[----:B------:R1:W3:Y:S01]  /*127c0*/  @P0 LDG.E.U16 R19, desc[UR24][R10.64] ;  /* 0x000000180a130981 */ /* 0x0002e2000c1e1500 */
[----:B--2---:R-:W-:Y:S01]  /*127d0*/  @!P4 IMAD.MOV R8, RZ, RZ, -R8 ;  /* 0x000000ffff08c224 */ /* 0x004fe200078e0a08 */
[----:B0-----:R-:W-:-:S04]  /*127e0*/  LEA R15, P4, R7, R4, 0x1 ;  /* 0x00000004070f7211 */ /* 0x001fc800078808ff */
[----:B------:R-:W-:Y:S01]  /*127f0*/  LEA.HI.X.SX32 R18, R7, R3, 0x1, P4 ;  /* 0x0000000307127211 */ /* 0x000fe200020f0eff */
[----:B------:R-:W-:Y:S01]  /*12800*/  STL [R1+0x200], R15 ;  /* 0x0002000f01007387 */ /* 0x000fe20000100800 */
[----:B-1----:R-:W-:-:S03]  /*12810*/  @P0 IMAD.MOV.U32 R10, RZ, RZ, R15 ;  /* 0x000000ffff0a0224 */ /* 0x002fc600078e000f */
[----:B------:R0:W-:Y:S04]  /*12820*/  STL [R1+0x898], R11 ;  /* 0x0008980b01007387 */ /* 0x0001e80000100800 */
[----:B------:R-:W-:Y:S04]  /*12830*/  STL [R1+0x1dc], R18 ;  /* 0x0001dc1201007387 */ /* 0x000fe80000100800 */
[----:B------:R-:W2:Y:S01]  /*12840*/  LDL.LU R7, [R1+0x23c] ;  /* 0x00023c0001077983 */ /* 0x000ea20000300800 */
[----:B0-----:R-:W-:-:S05]  /*12850*/  @P0 IMAD.MOV.U32 R11, RZ, RZ, R18 ;  /* 0x000000ffff0b0224 */ /* 0x001fca00078e0012 */
[----:B------:R0:W3:Y:S01]  /*12860*/  @P0 LDG.E.U16 R13, desc[UR24][R10.64] ;  /* 0x000000180a0d0981 */ /* 0x0000e2000c1e1500 */
[----:B------:R-:W-:Y:S02]  /*12870*/  ISETP.GE.AND P1, PT, R26, RZ, PT ;  /* 0x000000ff1a00720c */ /* 0x000fe40003f26270 */
[----:B------:R-:W-:Y:S02]  /*12880*/  SEL R12, R38, R32, !P6 ;  /* 0x00000020260c7207 */ /* 0x000fe40007000000 */
[----:B----4-:R-:W-:Y:S02]  /*12890*/  ISETP.GE.AND P4, PT, R30, RZ, PT ;  /* 0x000000ff1e00720c */ /* 0x010fe40003f86270 */
[----:B------:R-:W4:Y:S01]  /*128a0*/  LDL.LU R30, [R1+0x2c4] ;  /* 0x0002c400011e7983 */ /* 0x000f220000300800 */
[----:B------:R-:W-:-:S03]  /*128b0*/  IMAD R12, R12, UR13, RZ ;  /* 0x0000000d0c0c7c24 */ /* 0x000fc6000f8e02ff */
[----:B------:R-:W4:Y:S04]  /*128c0*/  LDL R81, [R1+0xdb4] ;  /* 0x000db40001517983 */ /* 0x000f280000100800 */
[----:B------:R-:W4:Y:S04]  /*128d0*/  LDL.LU R10, [R1+0x240] ;  /* 0x00024000010a7983 */ /* 0x000f280000300800 */
[----:B------:R-:W4:Y:S01]  /*128e0*/  LDL R26, [R1+0xd78] ;  /* 0x000d7800011a7983 */ /* 0x000f220000100800 */
[----:B0-----:R-:W-:Y:S01]  /*128f0*/  PRMT R11, RZ, 0x7610, R11 ;  /* 0x00007610ff0b7816 */ /* 0x001fe2000000000b */
[----:B--2---:R-:W-:-:S02]  /*12900*/  @!P1 IMAD.MOV R7, RZ, RZ, -R7 ;  /* 0x000000ffff079224 */ /* 0x004fc400078e0a07 */
[----:B---3--:R0:W-:Y:S02]  /*12910*/  STL [R1+0x20], R13 ;  /* 0x0000200d01007387 */ /* 0x0081e40000100800 */
[----:B0-----:R-:W-:-:S04]  /*12920*/  LEA R13, P1, R12, R4, 0x1 ;  /* 0x000000040c0d7211 */ /* 0x001fc800078208ff */
[----:B------:R-:W-:Y:S01]  /*12930*/  LEA.HI.X.SX32 R15, R12, R3, 0x1, P1 ;  /* 0x000000030c0f7211 */ /* 0x000fe200008f0eff */
[----:B------:R0:W-:Y:S01]  /*12940*/  STL [R1+0x220], R13 ;  /* 0x0002200d01007387 */ /* 0x0001e20000100800 */
[----:B------:R-:W-:-:S03]  /*12950*/  @P0 IMAD.MOV.U32 R12, RZ, RZ, R13 ;  /* 0x000000ffff0c0224 */ /* 0x000fc600078e000d */
[----:B0-----:R-:W-:-:S05]  /*12960*/  @P0 IMAD.MOV.U32 R13, RZ, RZ, R15 ;  /* 0x000000ffff0d0224 */ /* 0x001fca00078e000f */
[----:B------:R-:W2:Y:S01]  /*12970*/  @P0 LDG.E.U16 R11, desc[UR24][R12.64] ;  /* 0x000000180c0b0981 */ /* 0x000ea2000c1e1500 */
[----:B------:R-:W-:-:S13]  /*12980*/  ISETP.GT.U32.AND P3, PT, R5, R22, PT ;  /* 0x000000160500720c */ /* 0x000fda0003f64070 */
[----:B------:R-:W-:Y:S01]  /*12990*/  @!P3 IMAD.IADD R22, R22, 0x1, -R5 ;  /* 0x000000011616b824 */ /* 0x000fe200078e0a05 */
[----:B------:R-:W-:Y:S01]  /*129a0*/  ISETP.GT.U32.AND P3, PT, R5, R27, PT ;  /* 0x0000001b0500720c */ /* 0x000fe20003f64070 */
[----:B----4-:R-:W-:Y:S01]  /*129b0*/  @!P4 IMAD.MOV R10, RZ, RZ, -R10 ;  /* 0x000000ffff0ac224 */ /* 0x010fe200078e0a0a */
[C---:B------:R-:W-:Y:S01]  /*129c0*/  SEL R9, R38.reuse, R9, !P6 ;  /* 0x0000000926097207 */ /* 0x040fe20007000000 */
[----:B------:R0:W-:Y:S04]  /*129d0*/  STL [R1+0x21c], R15 ;  /* 0x00021c0f01007387 */ /* 0x0001e80000100800 */
[----:B------:R-:W3:Y:S01]  /*129e0*/  LDL R24, [R1+0xd2c] ;  /* 0x000d2c0001187983 */ /* 0x000ee20000100800 */
[----:B------:R-:W-:-:S03]  /*129f0*/  SEL R2, R38, R2, !P6 ;  /* 0x0000000226027207 */ /* 0x000fc60007000000 */
[----:B------:R-:W4:Y:S02]  /*12a00*/  LDL.LU R32, [R1+0x2c8] ;  /* 0x0002c80001207983 */ /* 0x000f240000300800 */
[----:B------:R-:W-:Y:S01]  /*12a10*/  @!P3 IMAD.IADD R27, R27, 0x1, -R5 ;  /* 0x000000011b1bb824 */ /* 0x000fe200078e0a05 */
[----:B------:R-:W-:-:S04]  /*12a20*/  ISETP.GT.U32.AND P3, PT, R5, R22, PT ;  /* 0x000000160500720c */ /* 0x000fc80003f64070 */
[----:B------:R-:W-:Y:S01]  /*12a30*/  ISETP.GT.U32.AND P4, PT, R5, R27, PT ;  /* 0x0000001b0500720c */ /* 0x000fe20003f84070 */
[----:B------:R-:W-:-:S08]  /*12a40*/  IMAD R2, R2, UR13, RZ ;  /* 0x0000000d02027c24 */ /* 0x000fd0000f8e02ff */
[----:B------:R-:W-:Y:S01]  /*12a50*/  @!P3 IMAD.IADD R22, R22, 0x1, -R5 ;  /* 0x000000011616b824 */ /* 0x000fe200078e0a05 */
[----:B------:R-:W-:-:S03]  /*12a60*/  PRMT R17, RZ, 0x7610, R17 ;  /* 0x00007610ff117816 */ /* 0x000fc60000000011 */
[----:B------:R-:W-:Y:S01]  /*12a70*/  @!P4 IMAD.IADD R27, R27, 0x1, -R5 ;  /* 0x000000011b1bc824 */ /* 0x000fe200078e0a05 */
[C---:B0-----:R-:W-:Y:S02]  /*12a80*/  LEA R15, P4, R2.reuse, R4, 0x1 ;  /* 0x00000004020f7211 */ /* 0x041fe400078808ff */
[----:B------:R-:W-:Y:S02]  /*12a90*/  ISETP.GE.AND P1, PT, R33, RZ, PT ;  /* 0x000000ff2100720c */ /* 0x000fe40003f26270 */
[----:B------:R-:W-:Y:S02]  /*12aa0*/  LEA.HI.X.SX32 R2, R2, R3, 0x1, P4 ;  /* 0x0000000302027211 */ /* 0x000fe400020f0eff */
[----:B------:R-:W-:Y:S02]  /*12ab0*/  PRMT R14, RZ, 0x7610, R14 ;  /* 0x00007610ff0e7816 */ /* 0x000fe4000000000e */
[----:B------:R-:W-:Y:S01]  /*12ac0*/  SEL R8, R38, R8, !P6 ;  /* 0x0000000826087207 */ /* 0x000fe20007000000 */
[----:B--2---:R0:W-:Y:S02]  /*12ad0*/  STL [R1+0x1c], R11 ;  /* 0x00001c0b01007387 */ /* 0x0041e40000100800 */
[----:B0-----:R-:W-:-:S02]  /*12ae0*/  IMAD R11, R9, UR13, RZ ;  /* 0x0000000d090b7c24 */ /* 0x001fc4000f8e02ff */
[----:B------:R-:W-:Y:S03]  /*12af0*/  STL [R1+0x24], R19 ;  /* 0x0000241301007387 */ /* 0x000fe60000100800 */
[C---:B------:R-:W-:Y:S01]  /*12b00*/  LEA R18, P3, R11.reuse, R4, 0x1 ;  /* 0x000000040b127211 */ /* 0x040fe200078608ff */
[----:B------:R-:W2:Y:S03]  /*12b10*/  LDL.LU R9, [R1+0x244] ;  /* 0x0002440001097983 */ /* 0x000ea60000300800 */
[----:B------:R-:W-:Y:S01]  /*12b20*/  LEA.HI.X.SX32 R11, R11, R3, 0x1, P3 ;  /* 0x000000030b0b7211 */ /* 0x000fe200018f0eff */
[----:B------:R-:W-:Y:S01]  /*12b30*/  @P0 IMAD.MOV.U32 R12, RZ, RZ, R18 ;  /* 0x000000ffff0c0224 */ /* 0x000fe200078e0012 */
[----:B------:R-:W3:Y:S03]  /*12b40*/  LDL R33, [R1+0xdc8] ;  /* 0x000dc80001217983 */ /* 0x000ee60000100800 */
[----:B------:R-:W-:Y:S01]  /*12b50*/  @P0 IMAD.MOV.U32 R13, RZ, RZ, R11 ;  /* 0x000000ffff0d0224 */ /* 0x000fe200078e000b */
[----:B------:R-:W-:Y:S04]  /*12b60*/  STL [R1+0x240], R18 ;  /* 0x0002401201007387 */ /* 0x000fe80000100800 */
[----:B------:R-:W-:Y:S04]  /*12b70*/  STL [R1+0x260], R15 ;  /* 0x0002600f01007387 */ /* 0x000fe80000100800 */
[----:B------:R0:W3:Y:S04]  /*12b80*/  @P0 LDG.E.U16 R17, desc[UR24][R12.64] ;  /* 0x000000180c110981 */ /* 0x0000e8000c1e1500 */
[----:B------:R1:W-:Y:S04]  /*12b90*/  STL [R1+0x23c], R11 ;  /* 0x00023c0b01007387 */ /* 0x0003e80000100800 */
[----:B------:R4:W-:Y:S01]  /*12ba0*/  STL [R1+0x25c], R2 ;  /* 0x00025c0201007387 */ /* 0x0009e20000100800 */
[----:B0-----:R-:W-:-:S02]  /*12bb0*/  @P0 IMAD.MOV.U32 R12, RZ, RZ, R15 ;  /* 0x000000ffff0c0224 */ /* 0x001fc400078e000f */
[----:B------:R-:W-:Y:S02]  /*12bc0*/  @P0 IMAD.MOV.U32 R13, RZ, RZ, R2 ;  /* 0x000000ffff0d0224 */ /* 0x000fe400078e0002 */
[----:B-1----:R-:W-:-:S03]  /*12bd0*/  IMAD R11, R8, UR13, RZ ;  /* 0x0000000d080b7c24 */ /* 0x002fc6000f8e02ff */
[----:B------:R0:W3:Y:S04]  /*12be0*/  @P0 LDG.E.U16 R14, desc[UR24][R12.64] ;  /* 0x000000180c0e0981 */ /* 0x0000e8000c1e1500 */
[----:B----4-:R-:W4:Y:S04]  /*12bf0*/  LDL.LU R2, [R1+0x248] ;  /* 0x0002480001027983 */ /* 0x010f280000300800 */
[----:B------:R-:W4:Y:S01]  /*12c00*/  LDL.LU R8, [R1+0x264] ;  /* 0x0002640001087983 */ /* 0x000f220000300800 */
[----:B------:R-:W-:Y:S02]  /*12c10*/  ISETP.GE.AND P4, PT, R26, RZ, PT ;  /* 0x000000ff1a00720c */ /* 0x000fe40003f86270 */
[----:B------:R-:W-:Y:S01]  /*12c20*/  SEL R7, R38, R7, !P6 ;  /* 0x0000000726077207 */ /* 0x000fe20007000000 */
[----:B------:R-:W4:Y:S04]  /*12c30*/  LDL R26, [R1+0xd88] ;  /* 0x000d8800011a7983 */ /* 0x000f280000100800 */
[----:B------:R-:W-:Y:S01]  /*12c40*/  IMAD R7, R7, UR13, RZ ;  /* 0x0000000d07077c24 */ /* 0x000fe2000f8e02ff */
[----:B------:R-:W-:-:S02]  /*12c50*/  PRMT R16, RZ, 0x7610, R16 ;  /* 0x00007610ff107816 */ /* 0x000fc40000000010 */
[----:B0-----:R-:W-:Y:S02]  /*12c60*/  SEL R12, R38, R10, !P6 ;  /* 0x0000000a260c7207 */ /* 0x001fe40007000000 */
[----:B------:R-:W-:Y:S01]  /*12c70*/  PRMT R13, RZ, 0x7610, R13 ;  /* 0x00007610ff0d7816 */ /* 0x000fe2000000000d */
[----:B--2---:R-:W-:Y:S01]  /*12c80*/  @!P1 IMAD.MOV R9, RZ, RZ, -R9 ;  /* 0x000000ffff099224 */ /* 0x004fe200078e0a09 */
[----:B------:R-:W-:Y:S01]  /*12c90*/  ISETP.GE.AND P1, PT, R81, RZ, PT ;  /* 0x000000ff5100720c */ /* 0x000fe20003f26270 */
[----:B---3--:R0:W-:Y:S04]  /*12ca0*/  STL [R1+0x18], R17 ;  /* 0x0000181101007387 */ /* 0x0081e80000100800 */
[----:B------:R1:W-:Y:S08]  /*12cb0*/  STL [R1+0x14], R14 ;  /* 0x0000140e01007387 */ /* 0x0003f00000100800 */
[----:B----4-:R-:W-:Y:S01]  /*12cc0*/  @!P1 IMAD.MOV R2, RZ, RZ, -R2 ;  /* 0x000000ffff029224 */ /* 0x010fe200078e0a02 */
[----:B0-----:R-:W-:Y:S01]  /*12cd0*/  LEA R17, P1, R11, R4, 0x1 ;  /* 0x000000040b117211 */ /* 0x001fe200078208ff */
[----:B------:R-:W-:-:S03]  /*12ce0*/  @!P4 IMAD.MOV R8, RZ, RZ, -R8 ;  /* 0x000000ffff08c224 */ /* 0x000fc600078e0a08 */
[-C--:B------:R-:W-:Y:S02]  /*12cf0*/  LEA.HI.X.SX32 R18, R11, R3.reuse, 0x1, P1 ;  /* 0x000000030b127211 */ /* 0x080fe400008f0eff */
[C---:B-1----:R-:W-:Y:S01]  /*12d00*/  LEA R14, P4, R7.reuse, R4, 0x1 ;  /* 0x00000004070e7211 */ /* 0x042fe200078808ff */
[----:B------:R-:W-:Y:S01]  /*12d10*/  STL [R1+0x280], R17 ;  /* 0x0002801101007387 */ /* 0x000fe20000100800 */
[----:B------:R-:W-:Y:S02]  /*12d20*/  @P0 IMAD.MOV.U32 R10, RZ, RZ, R17 ;  /* 0x000000ffff0a0224 */ /* 0x000fe400078e0011 */
[----:B------:R-:W-:Y:S01]  /*12d30*/  LEA.HI.X.SX32 R15, R7, R3, 0x1, P4 ;  /* 0x00000003070f7211 */ /* 0x000fe200020f0eff */
[----:B------:R-:W-:Y:S01]  /*12d40*/  @P0 IMAD.MOV.U32 R11, RZ, RZ, R18 ;  /* 0x000000ffff0b0224 */ /* 0x000fe200078e0012 */
[----:B------:R-:W-:Y:S04]  /*12d50*/  STL [R1+0x2a0], R14 ;  /* 0x0002a00e01007387 */ /* 0x000fe80000100800 */
[----:B------:R-:W-:Y:S04]  /*12d60*/  STL [R1+0x27c], R18 ;  /* 0x00027c1201007387 */ /* 0x000fe80000100800 */
[----:B------:R-:W-:Y:S04]  /*12d70*/  STL [R1+0x29c], R15 ;  /* 0x00029c0f01007387 */ /* 0x000fe80000100800 */
[----:B------:R-:W2:Y:S04]  /*12d80*/  LDL.LU R7, [R1+0x268] ;  /* 0x0002680001077983 */ /* 0x000ea80000300800 */
[----:B------:R0:W3:Y:S02]  /*12d90*/  @P0 LDG.E.U16 R16, desc[UR24][R10.64] ;  /* 0x000000180a100981 */ /* 0x0000e4000c1e1500 */
[----:B0-----:R-:W-:-:S02]  /*12da0*/  @P0 IMAD.MOV.U32 R10, RZ, RZ, R14 ;  /* 0x000000ffff0a0224 */ /* 0x001fc400078e000e */
[----:B------:R-:W-:-:S05]  /*12db0*/  @P0 IMAD.MOV.U32 R11, RZ, RZ, R15 ;  /* 0x000000ffff0b0224 */ /* 0x000fca00078e000f */
[----:B------:R0:W4:Y:S01]  /*12dc0*/  @P0 LDG.E.U16 R13, desc[UR24][R10.64] ;  /* 0x000000180a0d0981 */ /* 0x000122000c1e1500 */
[----:B------:R-:W-:-:S03]  /*12dd0*/  ISETP.GE.AND P1, PT, R24, RZ, PT ;  /* 0x000000ff1800720c */ /* 0x000fc60003f26270 */
[----:B------:R-:W3:Y:S04]  /*12de0*/  LDL.LU R24, [R1+0x324] ;  /* 0x0003240001187983 */ /* 0x000ee80000300800 */
[----:B------:R-:W3:Y:S04]  /*12df0*/  LDL R81, [R1+0xd48] ;  /* 0x000d480001517983 */ /* 0x000ee80000100800 */
[----:B------:R-:W3:Y:S01]  /*12e00*/  LDL.LU R10, [R1+0x284] ;  /* 0x00028400010a7983 */ /* 0x000ee20000300800 */
[----:B------:R-:W-:Y:S01]  /*12e10*/  IMAD R12, R12, UR13, RZ ;  /* 0x0000000d0c0c7c24 */ /* 0x000fe2000f8e02ff */
[----:B------:R-:W-:-:S02]  /*12e20*/  ISETP.GE.AND P4, PT, R33, RZ, PT ;  /* 0x000000ff2100720c */ /* 0x000fc40003f86270 */
[----:B------:R-:W3:Y:S01]  /*12e30*/  LDL R33, [R1+0xd24] ;  /* 0x000d240001217983 */ /* 0x000ee20000100800 */
[----:B------:R-:W-:Y:S01]  /*12e40*/  PRMT R93, RZ, 0x7610, R93 ;  /* 0x00007610ff5d7816 */ /* 0x000fe2000000005d */
[----:B--2---:R-:W-:Y:S01]  /*12e50*/  @!P1 IMAD.MOV R7, RZ, RZ, -R7 ;  /* 0x000000ffff079224 */ /* 0x004fe200078e0a07 */
[----:B0-----:R-:W-:-:S05]  /*12e60*/  LEA R11, P1, R12, R4, 0x1 ;  /* 0x000000040c0b7211 */ /* 0x001fca00078208ff */
[----:B------:R-:W-:Y:S04]  /*12e70*/  STL [R1+0x2c0], R11 ;  /* 0x0002c00b01007387 */ /* 0x000fe80000100800 */
[----:B----4-:R0:W-:Y:S02]  /*12e80*/  STL [R1+0xc], R13 ;  /* 0x00000c0d01007387 */ /* 0x0101e40000100800 */
[----:B0-----:R-:W-:Y:S01]  /*12e90*/  LEA.HI.X.SX32 R13, R12, R3, 0x1, P1 ;  /* 0x000000030c0d7211 */ /* 0x001fe200008f0eff */
[----:B------:R-:W-:-:S05]  /*12ea0*/  @P0 IMAD.MOV.U32 R12, RZ, RZ, R11 ;  /* 0x000000ffff0c0224 */ /* 0x000fca00078e000b */
[----:B------:R0:W2:Y:S01]  /*12eb0*/  @P0 LDG.E.U16 R93, desc[UR24][R12.64] ;  /* 0x000000180c5d0981 */ /* 0x0000a2000c1e1500 */
[----:B------:R-:W-:Y:S01]  /*12ec0*/  ISETP.GT.U32.AND P3, PT, R5, R30, PT ;  /* 0x0000001e0500720c */ /* 0x000fe20003f64070 */
[----:B---3--:R-:W-:Y:S01]  /*12ed0*/  @!P4 IMAD.MOV R10, RZ, RZ, -R10 ;  /* 0x000000ffff0ac224 */ /* 0x008fe200078e0a0a */
[----:B------:R-:W-:-:S11]  /*12ee0*/  SEL R9, R38, R9, !P6 ;  /* 0x0000000926097207 */ /* 0x000fd60007000000 */
[----:B------:R-:W-:Y:S01]  /*12ef0*/  @!P3 IMAD.IADD R30, R30, 0x1, -R5 ;  /* 0x000000011e1eb824 */ /* 0x000fe200078e0a05 */
[----:B------:R-:W-:-:S04]  /*12f00*/  ISETP.GT.U32.AND P3, PT, R5, R32, PT ;  /* 0x000000200500720c */ /* 0x000fc80003f64070 */
[----:B------:R-:W-:Y:S01]  /*12f10*/  ISETP.GT.U32.AND P4, PT, R5, R30, PT ;  /* 0x0000001e0500720c */ /* 0x000fe20003f84070 */
[----:B------:R-:W-:-:S08]  /*12f20*/  IMAD R11, R9, UR13, RZ ;  /* 0x0000000d090b7c24 */ /* 0x000fd0000f8e02ff */
[----:B------:R-:W-:-:S04]  /*12f30*/  @!P3 IMAD.IADD R32, R32, 0x1, -R5 ;  /* 0x000000012020b824 */ /* 0x000fc800078e0a05 */
[----:B------:R-:W-:Y:S01]  /*12f40*/  @!P4 IMAD.IADD R30, R30, 0x1, -R5 ;  /* 0x000000011e1ec824 */ /* 0x000fe200078e0a05 */
[----:B------:R-:W-:Y:S02]  /*12f50*/  LEA R15, P4, R11, R4, 0x1 ;  /* 0x000000040b0f7211 */ /* 0x000fe400078808ff */
[----:B------:R-:W-:Y:S02]  /*12f60*/  ISETP.GT.U32.AND P1, PT, R5, R32, PT ;  /* 0x000000200500720c */ /* 0x000fe40003f24070 */
[----:B------:R-:W-:Y:S02]  /*12f70*/  LEA.HI.X.SX32 R11, R11, R3, 0x1, P4 ;  /* 0x000000030b0b7211 */ /* 0x000fe400020f0eff */
[----:B------:R-:W-:Y:S01]  /*12f80*/  SEL R2, R38, R2, !P6 ;  /* 0x0000000226027207 */ /* 0x000fe20007000000 */
[----:B------:R1:W-:Y:S01]  /*12f90*/  STL [R1+0x2bc], R13 ;  /* 0x0002bc0d01007387 */ /* 0x0003e20000100800 */
[----:B------:R-:W-:Y:S01]  /*12fa0*/  PRMT R92, RZ, 0x7610, R92 ;  /* 0x00007610ff5c7816 */ /* 0x000fe2000000005c */
[----:B0-----:R-:W-:-:S02]  /*12fb0*/  @P0 IMAD.MOV.U32 R12, RZ, RZ, R15 ;  /* 0x000000ffff0c0224 */ /* 0x001fc400078e000f */
[----:B------:R-:W-:Y:S02]  /*12fc0*/  IMAD R9, R2, UR13, RZ ;  /* 0x0000000d02097c24 */ /* 0x000fe4000f8e02ff */
[----:B-1----:R-:W-:Y:S02]  /*12fd0*/  @P0 IMAD.MOV.U32 R13, RZ, RZ, R11 ;  /* 0x000000ffff0d0224 */ /* 0x002fe400078e000b */
[----:B------:R-:W-:Y:S01]  /*12fe0*/  @!P1 IMAD.IADD R32, R32, 0x1, -R5 ;  /* 0x0000000120209824 */ /* 0x000fe200078e0a05 */
[----:B------:R-:W-:Y:S02]  /*12ff0*/  LEA R14, P1, R9, R4, 0x1 ;  /* 0x00000004090e7211 */ /* 0x000fe400078208ff */
[----:B------:R0:W3:Y:S01]  /*13000*/  @P0 LDG.E.U16 R92, desc[UR24][R12.64] ;  /* 0x000000180c5c0981 */ /* 0x0000e2000c1e1500 */
[----:B------:R-:W-:Y:S01]  /*13010*/  ISETP.GE.AND P3, PT, R26, RZ, PT ;  /* 0x000000ff1a00720c */ /* 0x000fe20003f66270 */
[----:B------:R-:W-:Y:S01]  /*13020*/  IMAD.MOV.U32 R2, RZ, RZ, R28 ;  /* 0x000000ffff027224 */ /* 0x000fe200078e001c */
[----:B------:R-:W-:-:S02]  /*13030*/  ISETP.GT.U32.AND P4, PT, R5, R24, PT ;  /* 0x000000180500720c */ /* 0x000fc40003f84070 */
[----:B------:R-:W-:Y:S02]  /*13040*/  PRMT R91, RZ, 0x7610, R91 ;  /* 0x00007610ff5b7816 */ /* 0x000fe4000000005b */
[----:B------:R-:W-:-:S09]  /*13050*/  LEA.HI.X.SX32 R9, R9, R3, 0x1, P1 ;  /* 0x0000000309097211 */ /* 0x000fd200008f0eff */
[----:B------:R-:W-:Y:S01]  /*13060*/  @!P4 IMAD.IADD R24, R24, 0x1, -R5 ;  /* 0x000000011818c824 */ /* 0x000fe200078e0a05 */
[----:B------:R-:W-:Y:S02]  /*13070*/  PRMT R90, RZ, 0x7610, R90 ;  /* 0x00007610ff5a7816 */ /* 0x000fe4000000005a */
[C---:B0-----:R-:W-:Y:S01]  /*13080*/  SEL R12, R38.reuse, R10, !P6 ;  /* 0x0000000a260c7207 */ /* 0x041fe20007000000 */
[----:B--2---:R-:W-:Y:S04]  /*13090*/  STL [R1+0xe5c], R93 ;  /* 0x000e5c5d01007387 */ /* 0x004fe80000100800 */
[----:B------:R-:W-:Y:S04]  /*130a0*/  STL [R1+0x10], R16 ;  /* 0x0000101001007387 */ /* 0x000fe80000100800 */
[----:B------:R-:W2:Y:S04]  /*130b0*/  LDL R26, [R1+0xce4] ;  /* 0x000ce400011a7983 */ /* 0x000ea80000100800 */
[----:B------:R-:W4:Y:S04]  /*130c0*/  LDL.LU R28, [R1+0x308] ;  /* 0x00030800011c7983 */ /* 0x000f280000300800 */
[----:B------:R-:W-:Y:S04]  /*130d0*/  STL [R1+0x2e0], R15 ;  /* 0x0002e00f01007387 */ /* 0x000fe80000100800 */
[----:B------:R-:W-:Y:S04]  /*130e0*/  STL [R1+0x300], R14 ;  /* 0x0003000e01007387 */ /* 0x000fe80000100800 */
[----:B------:R0:W-:Y:S02]  /*130f0*/  STL [R1+0x2dc], R11 ;  /* 0x0002dc0b01007387 */ /* 0x0001e40000100800 */
[----:B0-----:R-:W-:Y:S01]  /*13100*/  SEL R11, R38, R8, !P6 ;  /* 0x00000008260b7207 */ /* 0x001fe20007000000 */
[----:B------:R-:W-:-:S04]  /*13110*/  @P0 IMAD.MOV.U32 R8, RZ, RZ, R14 ;  /* 0x000000ffff080224 */ /* 0x000fc800078e000e */
[----:B------:R-:W-:Y:S01]  /*13120*/  IMAD R11, R11, UR13, RZ ;  /* 0x0000000d0b0b7c24 */ /* 0x000fe2000f8e02ff */
[----:B------:R0:W4:Y:S04]  /*13130*/  @P0 LDG.E.U16 R91, desc[UR24][R8.64] ;  /* 0x00000018085b0981 */ /* 0x000128000c1e1500 */
[----:B------:R-:W-:-:S04]  /*13140*/  LEA R15, P4, R11, R4, 0x1 ;  /* 0x000000040b0f7211 */ /* 0x000fc800078808ff */
[----:B------:R-:W-:Y:S01]  /*13150*/  LEA.HI.X.SX32 R16, R11, R3, 0x1, P4 ;  /* 0x000000030b107211 */ /* 0x000fe200020f0eff */
[----:B------:R-:W-:-:S04]  /*13160*/  @P0 IMAD.MOV.U32 R10, RZ, RZ, R15 ;  /* 0x000000ffff0a0224 */ /* 0x000fc800078e000f */
[----:B------:R-:W-:-:S05]  /*13170*/  @P0 IMAD.MOV.U32 R11, RZ, RZ, R16 ;  /* 0x000000ffff0b0224 */ /* 0x000fca00078e0010 */
[----:B------:R1:W4:Y:S01]  /*13180*/  @P0 LDG.E.U16 R90, desc[UR24][R10.64] ;  /* 0x000000180a5a0981 */ /* 0x000322000c1e1500 */
[----:B------:R-:W-:Y:S02]  /*13190*/  ISETP.GE.AND P1, PT, R33, RZ, PT ;  /* 0x000000ff2100720c */ /* 0x000fe40003f26270 */
[----:B0-----:R-:W-:Y:S01]  /*131a0*/  SEL R8, R38, R7, !P6 ;  /* 0x0000000726087207 */ /* 0x001fe20007000000 */
[----:B---3--:R-:W-:Y:S04]  /*131b0*/  STL [R1+0xe60], R92 ;  /* 0x000e605c01007387 */ /* 0x008fe80000100800 */
[----:B------:R0:W-:Y:S01]  /*131c0*/  STL [R1+0x2fc], R9 ;  /* 0x0002fc0901007387 */ /* 0x0001e20000100800 */
[----:B------:R-:W-:-:S03]  /*131d0*/  IMAD R8, R8, UR13, RZ ;  /* 0x0000000d08087c24 */ /* 0x000fc6000f8e02ff */
[----:B------:R-:W3:Y:S01]  /*131e0*/  LDL.LU R33, [R1+0x2e8] ;  /* 0x0002e80001217983 */ /* 0x000ee20000300800 */
[----:B0-----:R-:W-:-:S04]  /*131f0*/  IMAD.MOV.U32 R9, RZ, RZ, R27 ;  /* 0x000000ffff097224 */ /* 0x001fc800078e001b */
[----:B------:R-:W-:Y:S01]  /*13200*/  @!P1 IMAD.MOV R9, RZ, RZ, -R9 ;  /* 0x000000ffff099224 */ /* 0x000fe200078e0a09 */
[----:B------:R-:W-:-:S04]  /*13210*/  LEA R13, P1, R8, R4, 0x1 ;  /* 0x00000004080d7211 */ /* 0x000fc800078208ff */
[----:B------:R-:W-:Y:S01]  /*13220*/  LEA.HI.X.SX32 R14, R8, R3, 0x1, P1 ;  /* 0x00000003080e7211 */ /* 0x000fe200008f0eff */
[----:B-1----:R-:W-:Y:S01]  /*13230*/  @P0 IMAD.MOV.U32 R10, RZ, RZ, R13 ;  /* 0x000000ffff0a0224 */ /* 0x002fe200078e000d */
[----:B------:R-:W-:Y:S01]  /*13240*/  PRMT R89, RZ, 0x7610, R89 ;  /* 0x00007610ff597816 */ /* 0x000fe20000000059 */
[----:B------:R-:W-:Y:S02]  /*13250*/  @!P3 IMAD.MOV R2, RZ, RZ, -R2 ;  /* 0x000000ffff02b224 */ /* 0x000fe400078e0a02 */
[----:B------:R-:W-:Y:S02]  /*13260*/  @P0 IMAD.MOV.U32 R11, RZ, RZ, R14 ;  /* 0x000000ffff0b0224 */ /* 0x000fe400078e000e */
[----:B------:R-:W-:Y:S01]  /*13270*/  IMAD.MOV.U32 R8, RZ, RZ, R30 ;  /* 0x000000ffff087224 */ /* 0x000fe200078e001e */
[----:B------:R-:W-:Y:S01]  /*13280*/  SEL R2, R38, R2, !P6 ;  /* 0x0000000226027207 */ /* 0x000fe20007000000 */
[----:B------:R-:W-:Y:S01]  /*13290*/  IMAD R12, R12, UR13, RZ ;  /* 0x0000000d0c0c7c24 */ /* 0x000fe2000f8e02ff */
[----:B------:R0:W3:Y:S03]  /*132a0*/  @P0 LDG.E.U16 R89, desc[UR24][R10.64] ;  /* 0x000000180a590981 */ /* 0x0000e6000c1e1500 */
[----:B------:R-:W-:Y:S01]  /*132b0*/  IMAD R2, R2, UR13, RZ ;  /* 0x0000000d02027c24 */ /* 0x000fe2000f8e02ff */
[----:B------:R-:W-:-:S02]  /*132c0*/  PRMT R88, RZ, 0x7610, R88 ;  /* 0x00007610ff587816 */ /* 0x000fc40000000058 */
[----:B------:R-:W-:Y:S02]  /*132d0*/  PRMT R87, RZ, 0x7610, R87 ;  /* 0x00007610ff577816 */ /* 0x000fe40000000057 */
[----:B--2---:R-:W-:Y:S02]  /*132e0*/  ISETP.GE.AND P4, PT, R26, RZ, PT ;  /* 0x000000ff1a00720c */ /* 0x004fe40003f86270 */
[----:B----4-:R-:W-:-:S11]  /*132f0*/  ISETP.GT.U32.AND P1, PT, R5, R28, PT ;  /* 0x0000001c0500720c */ /* 0x010fd60003f24070 */
[----:B------:R-:W-:Y:S02]  /*13300*/  @!P4 IMAD.MOV R8, RZ, RZ, -R8 ;  /* 0x000000ffff08c224 */ /* 0x000fe400078e0a08 */
[----:B------:R-:W-:Y:S01]  /*13310*/  @!P1 IMAD.IADD R28, R28, 0x1, -R5 ;  /* 0x000000011c1c9824 */ /* 0x000fe200078e0a05 */
[----:B------:R-:W-:Y:S04]  /*13320*/  STL [R1+0xe64], R91 ;  /* 0x000e645b01007387 */ /* 0x000fe80000100800 */
[----:B------:R-:W2:Y:S04]  /*13330*/  LDL R27, [R1+0xd58] ;  /* 0x000d5800011b7983 */ /* 0x000ea80000100800 */
[----:B------:R-:W-:Y:S04]  /*13340*/  STL [R1+0x31c], R15 ;  /* 0x00031c0f01007387 */ /* 0x000fe80000100800 */
[----:B------:R1:W-:Y:S04]  /*13350*/  STL [R1+0x33c], R13 ;  /* 0x00033c0d01007387 */ /* 0x0003e80000100800 */
[----:B------:R-:W-:Y:S04]  /*13360*/  STL [R1+0x318], R16 ;  /* 0x0003181001007387 */ /* 0x000fe80000100800 */
[----:B------:R4:W-:Y:S01]  /*13370*/  STL [R1+0x338], R14 ;  /* 0x0003380e01007387 */ /* 0x0009e20000100800 */
[----:B-1----:R-:W-:-:S02]  /*13380*/  LEA R13, P1, R2, R4, 0x1 ;  /* 0x00000004020d7211 */ /* 0x002fc400078208ff */
[C---:B----4-:R-:W-:Y:S01]  /*13390*/  LEA R14, P4, R12.reuse, R4, 0x1 ;  /* 0x000000040c0e7211 */ /* 0x050fe200078808ff */
[----:B------:R-:W-:Y:S03]  /*133a0*/  STL [R1+0xe68], R90 ;  /* 0x000e685a01007387 */ /* 0x000fe60000100800 */
[-C--:B------:R-:W-:Y:S01]  /*133b0*/  LEA.HI.X.SX32 R15, R12, R3.reuse, 0x1, P4 ;  /* 0x000000030c0f7211 */ /* 0x080fe200020f0eff */
[----:B------:R-:W4:Y:S01]  /*133c0*/  LDL R30, [R1+0xd40] ;  /* 0x000d4000011e7983 */ /* 0x000f220000100800 */
[----:B0-----:R-:W-:Y:S01]  /*133d0*/  @P0 IMAD.MOV.U32 R10, RZ, RZ, R14 ;  /* 0x000000ffff0a0224 */ /* 0x001fe200078e000e */
[----:B------:R-:W-:Y:S02]  /*133e0*/  LEA.HI.X.SX32 R12, R2, R3, 0x1, P1 ;  /* 0x00000003020c7211 */ /* 0x000fe400008f0eff */
[----:B------:R-:W4:Y:S01]  /*133f0*/  LDL.LU R82, [R1+0x304] ;  /* 0x0003040001527983 */ /* 0x000f220000300800 */
[----:B------:R-:W-:-:S05]  /*13400*/  @P0 IMAD.MOV.U32 R11, RZ, RZ, R15 ;  /* 0x000000ffff0b0224 */ /* 0x000fca00078e000f */
[----:B------:R0:W4:Y:S02]  /*13410*/  @P0 LDG.E.U16 R88, desc[UR24][R10.64] ;  /* 0x000000180a580981 */ /* 0x000124000c1e1500 */
[----:B0-----:R-:W-:Y:S02]  /*13420*/  @P0 IMAD.MOV.U32 R10, RZ, RZ, R13 ;  /* 0x000000ffff0a0224 */ /* 0x001fe400078e000d */
[----:B------:R-:W-:-:S05]  /*13430*/  @P0 IMAD.MOV.U32 R11, RZ, RZ, R12 ;  /* 0x000000ffff0b0224 */ /* 0x000fca00078e000c */
[----:B------:R0:W4:Y:S01]  /*13440*/  @P0 LDG.E.U16 R87, desc[UR24][R10.64] ;  /* 0x000000180a570981 */ /* 0x000122000c1e1500 */
[----:B------:R-:W-:Y:S01]  /*13450*/  ISETP.GE.AND P3, PT, R81, RZ, PT ;  /* 0x000000ff5100720c */ /* 0x000fe20003f66270 */
[----:B------:R-:W-:-:S12]  /*13460*/  IMAD.MOV.U32 R7, RZ, RZ, R22 ;  /* 0x000000ffff077224 */ /* 0x000fd800078e0016 */
[----:B------:R-:W-:Y:S01]  /*13470*/  @!P3 IMAD.MOV R7, RZ, RZ, -R7 ;  /* 0x000000ffff07b224 */ /* 0x000fe200078e0a07 */
[----:B------:R-:W-:-:S04]  /*13480*/  ISETP.GT.U32.AND P3, PT, R5, R24, PT ;  /* 0x000000180500720c */ /* 0x000fc80003f64070 */
[----:B------:R-:W-:-:S09]  /*13490*/  SEL R2, R38, R7, !P6 ;  /* 0x0000000726027207 */ /* 0x000fd20007000000 */
[--C-:B------:R-:W-:Y:S01]  /*134a0*/  @!P3 IMAD.IADD R24, R24, 0x1, -R5.reuse ;  /* 0x000000011818b824 */ /* 0x100fe200078e0a05 */
[C---:B---3--:R-:W-:Y:S01]  /*134b0*/  ISETP.GT.U32.AND P3, PT, R5.reuse, R33, PT ;  /* 0x000000210500720c */ /* 0x048fe20003f64070 */
[----:B------:R-:W-:Y:S01]  /*134c0*/  STL [R1+0xe6c], R89 ;  /* 0x000e6c5901007387 */ /* 0x000fe20000100800 */
[----:B------:R-:W-:Y:S01]  /*134d0*/  ISETP.GT.U32.AND P1, PT, R5, R28, PT ;  /* 0x0000001c0500720c */ /* 0x000fe20003f24070 */
[----:B------:R-:W-:Y:S02]  /*134e0*/  IMAD R2, R2, UR13, RZ ;  /* 0x0000000d02027c24 */ /* 0x000fe4000f8e02ff */
[----:B------:R-:W-:Y:S04]  /*134f0*/  STL [R1+0x354], R14 ;  /* 0x0003540e01007387 */ /* 0x000fe80000100800 */
[----:B------:R-:W-:Y:S04]  /*13500*/  STL [R1+0x36c], R13 ;  /* 0x00036c0d01007387 */ /* 0x000fe80000100800 */
[----:B------:R-:W-:Y:S01]  /*13510*/  STL [R1+0x350], R15 ;  /* 0x0003500f01007387 */ /* 0x000fe20000100800 */
[----:B------:R-:W-:-:S03]  /*13520*/  @!P3 IMAD.IADD R33, R33, 0x1, -R5 ;  /* 0x000000012121b824 */ /* 0x000fc600078e0a05 */
[----:B------:R1:W-:Y:S01]  /*13530*/  STL [R1+0x368], R12 ;  /* 0x0003680c01007387 */ /* 0x0003e20000100800 */
[----:B------:R-:W-:Y:S01]  /*13540*/  IMAD.MOV.U32 R7, RZ, RZ, R32 ;  /* 0x000000ffff077224 */ /* 0x000fe200078e0020 */
[----:B------:R-:W-:Y:S02]  /*13550*/  PRMT R86, RZ, 0x7610, R86 ;  /* 0x00007610ff567816 */ /* 0x000fe40000000056 */
[----:B-1----:R-:W-:-:S04]  /*13560*/  LEA R12, P3, R2, R4, 0x1 ;  /* 0x00000004020c7211 */ /* 0x002fc800078608ff */
[----:B------:R-:W-:Y:S01]  /*13570*/  LEA.HI.X.SX32 R13, R2, R3, 0x1, P3 ;  /* 0x00000003020d7211 */ /* 0x000fe200018f0eff */
[----:B------:R-:W-:Y:S01]  /*13580*/  @!P1 IMAD.IADD R28, R28, 0x1, -R5 ;  /* 0x000000011c1c9824 */ /* 0x000fe200078e0a05 */
[C---:B0-----:R-:W-:Y:S02]  /*13590*/  SEL R10, R38.reuse, R9, !P6 ;  /* 0x00000009260a7207 */ /* 0x041fe40007000000 */
[----:B------:R-:W-:Y:S01]  /*135a0*/  SEL R2, R38, R8, !P6 ;  /* 0x0000000826027207 */ /* 0x000fe20007000000 */
[----:B------:R-:W-:Y:S02]  /*135b0*/  @P0 IMAD.MOV.U32 R8, RZ, RZ, R12 ;  /* 0x000000ffff080224 */ /* 0x000fe400078e000c */
[----:B------:R-:W-:Y:S02]  /*135c0*/  @P0 IMAD.MOV.U32 R9, RZ, RZ, R13 ;  /* 0x000000ffff090224 */ /* 0x000fe400078e000d */
[----:B------:R-:W-:-:S03]  /*135d0*/  IMAD R10, R10, UR13, RZ ;  /* 0x0000000d0a0a7c24 */ /* 0x000fc6000f8e02ff */
[----:B------:R0:W3:Y:S01]  /*135e0*/  @P0 LDG.E.U16 R86, desc[UR24][R8.64] ;  /* 0x0000001808560981 */ /* 0x0000e2000c1e1500 */
[----:B------:R-:W-:Y:S01]  /*135f0*/  PRMT R85, RZ, 0x7610, R85 ;  /* 0x00007610ff557816 */ /* 0x000fe20000000055 */
[----:B0-----:R-:W-:Y:S01]  /*13600*/  IMAD R8, R2, UR13, RZ ;  /* 0x0000000d02087c24 */ /* 0x001fe2000f8e02ff */
[----:B--2---:R-:W-:-:S13]  /*13610*/  ISETP.GE.AND P4, PT, R27, RZ, PT ;  /* 0x000000ff1b00720c */ /* 0x004fda0003f86270 */
[----:B------:R-:W-:Y:S01]  /*13620*/  @!P4 IMAD.MOV R7, RZ, RZ, -R7 ;  /* 0x000000ffff07c224 */ /* 0x000fe200078e0a07 */
[C---:B------:R-:W-:Y:S02]  /*13630*/  ISETP.GT.U32.AND P4, PT, R5.reuse, R33, PT ;  /* 0x000000210500720c */ /* 0x040fe40003f84070 */
[----:B----4-:R-:W-:-:S11]  /*13640*/  ISETP.GT.U32.AND P1, PT, R5, R82, PT ;  /* 0x000000520500720c */ /* 0x010fd60003f24070 */
[--C-:B------:R-:W-:Y:S01]  /*13650*/  @!P4 IMAD.IADD R33, R33, 0x1, -R5.reuse ;  /* 0x000000012121c824 */ /* 0x100fe200078e0a05 */
[----:B------:R-:W-:Y:S04]  /*13660*/  STL [R1+0xe70], R88 ;  /* 0x000e705801007387 */ /* 0x000fe80000100800 */
[----:B------:R-:W2:Y:S04]  /*13670*/  LDL.LU R32, [R1+0x320] ;  /* 0x0003200001207983 */ /* 0x000ea80000300800 */
[----:B------:R-:W4:Y:S01]  /*13680*/  LDL R26, [R1+0xcf4] ;  /* 0x000cf400011a7983 */ /* 0x000f220000100800 */
[----:B------:R-:W-:-:S03]  /*13690*/  @!P1 IMAD.IADD R82, R82, 0x1, -R5 ;  /* 0x0000000152529824 */ /* 0x000fc600078e0a05 */
[----:B------:R-:W4:Y:S01]  /*136a0*/  LDL R27, [R1+0xca0] ;  /* 0x000ca000011b7983 */ /* 0x000f220000100800 */
[----:B------:R-:W-:-:S03]  /*136b0*/  LEA R11, P1, R8, R4, 0x1 ;  /* 0x00000004080b7211 */ /* 0x000fc600078208ff */
[----:B------:R-:W-:Y:S04]  /*136c0*/  STL [R1+0xe74], R87 ;  /* 0x000e745701007387 */ /* 0x000fe80000100800 */
[----:B------:R0:W-:Y:S02]  /*136d0*/  STL [R1+0x38c], R12 ;  /* 0x00038c0c01007387 */ /* 0x0001e40000100800 */
[----:B0-----:R-:W-:-:S04]  /*136e0*/  LEA R12, P4, R10, R4, 0x1 ;  /* 0x000000040a0c7211 */ /* 0x001fc800078808ff */
[-C--:B------:R-:W-:Y:S02]  /*136f0*/  LEA.HI.X.SX32 R9, R10, R3.reuse, 0x1, P4 ;  /* 0x000000030a097211 */ /* 0x080fe400020f0eff */
[----:B------:R-:W-:Y:S01]  /*13700*/  LEA.HI.X.SX32 R10, R8, R3, 0x1, P1 ;  /* 0x00000003080a7211 */ /* 0x000fe200008f0eff */
[----:B------:R-:W-:-:S05]  /*13710*/  @P0 IMAD.MOV.U32 R8, RZ, RZ, R12 ;  /* 0x000000ffff080224 */ /* 0x000fca00078e000c */
[----:B------:R0:W4:Y:S01]  /*13720*/  @P0 LDG.E.U16 R85, desc[UR24][R8.64] ;  /* 0x0000001808550981 */ /* 0x000122000c1e1500 */
[----:B------:R-:W-:Y:S01]  /*13730*/  ISETP.GE.AND P3, PT, R30, RZ, PT ;  /* 0x000000ff1e00720c */ /* 0x000fe20003f66270 */
[----:B------:R-:W-:Y:S02]  /*13740*/  IMAD.MOV.U32 R2, RZ, RZ, R24 ;  /* 0x000000ffff027224 */ /* 0x000fe400078e0018 */
[----:B------:R-:W-:Y:S04]  /*13750*/  STL [R1+0x388], R13 ;  /* 0x0003880d01007387 */ /* 0x000fe80000100800 */
[----:B------:R-:W4:Y:S01]  /*13760*/  LDL.LU R30, [R1+0x340] ;  /* 0x00034000011e7983 */ /* 0x000f220000300800 */
[----:B------:R-:W-:Y:S01]  /*13770*/  PRMT R84, RZ, 0x7610, R84 ;  /* 0x00007610ff547816 */ /* 0x000fe20000000054 */
[----:B0-----:R-:W-:-:S04]  /*13780*/  @P0 IMAD.MOV.U32 R8, RZ, RZ, R11 ;  /* 0x000000ffff080224 */ /* 0x001fc800078e000b */
[----:B------:R-:W-:Y:S01]  /*13790*/  @!P3 IMAD.MOV R2, RZ, RZ, -R2 ;  /* 0x000000ffff02b224 */ /* 0x000fe200078e0a02 */
[----:B------:R-:W-:Y:S02]  /*137a0*/  SEL R7, R38, R7, !P6 ;  /* 0x0000000726077207 */ /* 0x000fe40007000000 */
[----:B------:R-:W-:Y:S01]  /*137b0*/  PRMT R83, RZ, 0x7610, R83 ;  /* 0x00007610ff537816 */ /* 0x000fe20000000053 */
[----:B---3--:R-:W-:Y:S04]  /*137c0*/  STL [R1+0xe78], R86 ;  /* 0x000e785601007387 */ /* 0x008fe80000100800 */
[----:B------:R-:W-:Y:S04]  /*137d0*/  STL [R1+0x3a4], R12 ;  /* 0x0003a40c01007387 */ /* 0x000fe80000100800 */
[----:B------:R-:W-:Y:S04]  /*137e0*/  STL [R1+0x3bc], R11 ;  /* 0x0003bc0b01007387 */ /* 0x000fe80000100800 */
[----:B------:R0:W-:Y:S02]  /*137f0*/  STL [R1+0x3a0], R9 ;  /* 0x0003a00901007387 */ /* 0x0001e40000100800 */
[----:B0-----:R-:W-:-:S05]  /*13800*/  @P0 IMAD.MOV.U32 R9, RZ, RZ, R10 ;  /* 0x000000ffff090224 */ /* 0x001fca00078e000a */
[----:B------:R0:W3:Y:S02]  /*13810*/  @P0 LDG.E.U16 R84, desc[UR24][R8.64] ;  /* 0x0000001808540981 */ /* 0x0000e4000c1e1500 */
[----:B0-----:R-:W-:Y:S01]  /*13820*/  SEL R8, R38, R2, !P6 ;  /* 0x0000000226087207 */ /* 0x001fe20007000000 */
[----:B------:R-:W-:Y:S02]  /*13830*/  IMAD R9, R7, UR13, RZ ;  /* 0x0000000d07097c24 */ /* 0x000fe4000f8e02ff */
[----:B------:R-:W-:Y:S02]  /*13840*/  IMAD.MOV.U32 R7, RZ, RZ, R33 ;  /* 0x000000ffff077224 */ /* 0x000fe400078e0021 */
[----:B------:R-:W-:Y:S01]  /*13850*/  IMAD R8, R8, UR13, RZ ;  /* 0x0000000d08087c24 */ /* 0x000fe2000f8e02ff */
[----:B--2---:R-:W-:Y:S02]  /*13860*/  ISETP.GT.U32.AND P3, PT, R5, R32, PT ;  /* 0x000000200500720c */ /* 0x004fe40003f64070 */
[----:B----4-:R-:W-:-:S11]  /*13870*/  ISETP.GE.AND P1, PT, R27, RZ, PT ;  /* 0x000000ff1b00720c */ /* 0x010fd60003f26270 */
[----:B------:R-:W-:Y:S01]  /*13880*/  @!P3 IMAD.IADD R32, R32, 0x1, -R5 ;  /* 0x000000012020b824 */ /* 0x000fe200078e0a05 */
[----:B------:R-:W-:-:S04]  /*13890*/  LEA R12, P3, R9, R4, 0x1 ;  /* 0x00000004090c7211 */ /* 0x000fc800078608ff */
[----:B------:R-:W-:Y:S01]  /*138a0*/  LEA.HI.X.SX32 R13, R9, R3, 0x1, P3 ;  /* 0x00000003090d7211 */ /* 0x000fe200018f0eff */
[----:B------:R-:W-:-:S04]  /*138b0*/  @!P1 IMAD.MOV R7, RZ, RZ, -R7 ;  /* 0x000000ffff079224 */ /* 0x000fc800078e0a07 */
[----:B------:R-:W-:Y:S01]  /*138c0*/  @P0 IMAD.MOV.U32 R9, RZ, RZ, R13 ;  /* 0x000000ffff090224 */ /* 0x000fe200078e000d */
[----:B------:R-:W-:Y:S04]  /*138d0*/  STL [R1+0xe7c], R85 ;  /* 0x000e7c5501007387 */ /* 0x000fe80000100800 */
[----:B------:R0:W-:Y:S02]  /*138e0*/  STL [R1+0x3b8], R10 ;  /* 0x0003b80a01007387 */ /* 0x0001e40000100800 */
[----:B0-----:R-:W-:-:S04]  /*138f0*/  LEA R10, P1, R8, R4, 0x1 ;  /* 0x00000004080a7211 */ /* 0x001fc800078208ff */
[----:B------:R-:W-:Y:S01]  /*13900*/  LEA.HI.X.SX32 R11, R8, R3, 0x1, P1 ;  /* 0x00000003080b7211 */ /* 0x000fe200008f0eff */
[----:B------:R-:W-:-:S05]  /*13910*/  @P0 IMAD.MOV.U32 R8, RZ, RZ, R12 ;  /* 0x000000ffff080224 */ /* 0x000fca00078e000c */
[----:B------:R0:W2:Y:S01]  /*13920*/  @P0 LDG.E.U16 R83, desc[UR24][R8.64] ;  /* 0x0000001808530981 */ /* 0x0000a2000c1e1500 */
[----:B------:R-:W-:Y:S01]  /*13930*/  ISETP.GE.AND P4, PT, R26, RZ, PT ;  /* 0x000000ff1a00720c */ /* 0x000fe20003f86270 */
[----:B------:R-:W-:Y:S01]  /*13940*/  IMAD.MOV.U32 R2, RZ, RZ, R28 ;  /* 0x000000ffff027224 */ /* 0x000fe200078e001c */
[----:B------:R-:W-:-:S11]  /*13950*/  SEL R7, R38, R7, !P6 ;  /* 0x0000000726077207 */ /* 0x000fd60007000000 */
[----:B------:R-:W-:Y:S01]  /*13960*/  @!P4 IMAD.MOV R2, RZ, RZ, -R2 ;  /* 0x000000ffff02c224 */ /* 0x000fe200078e0a02 */
[----:B------:R-:W-:-:S04]  /*13970*/  ISETP.GT.U32.AND P4, PT, R5, R82, PT ;  /* 0x000000520500720c */ /* 0x000fc80003f84070 */
[----:B------:R-:W-:-:S05]  /*13980*/  SEL R2, R38, R2, !P6 ;  /* 0x0000000226027207 */ /* 0x000fca0007000000 */
[----:B------:R-:W-:Y:S01]  /*13990*/  IMAD R2, R2, UR13, RZ ;  /* 0x0000000d02027c24 */ /* 0x000fe2000f8e02ff */
[----:B------:R-:W-:Y:S01]  /*139a0*/  PRMT R80, RZ, 0x7610, R80 ;  /* 0x00007610ff507816 */ /* 0x000fe20000000050 */
[----:B------:R-:W-:Y:S02]  /*139b0*/  IMAD R7, R7, UR13, RZ ;  /* 0x0000000d07077c24 */ /* 0x000fe4000f8e02ff */
[----:B------:R-:W-:Y:S02]  /*139c0*/  @!P4 IMAD.IADD R82, R82, 0x1, -R5 ;  /* 0x000000015252c824 */ /* 0x000fe400078e0a05 */
[----:B0-----:R-:W-:Y:S02]  /*139d0*/  @P0 IMAD.MOV.U32 R8, RZ, RZ, R10 ;  /* 0x000000ffff080224 */ /* 0x001fe400078e000a */
[----:B------:R-:W-:Y:S01]  /*139e0*/  @P0 IMAD.MOV.U32 R9, RZ, RZ, R11 ;  /* 0x000000ffff090224 */ /* 0x000fe200078e000b */
[----:B------:R-:W-:-:S04]  /*139f0*/  PRMT R79, RZ, 0x7610, R79 ;  /* 0x00007610ff4f7816 */ /* 0x000fc8000000004f */
[----:B------:R0:W4:Y:S04]  /*13a00*/  @P0 LDG.E.U16 R80, desc[UR24][R8.64] ;  /* 0x0000001808500981 */ /* 0x000128000c1e1500 */
[----:B---3--:R-:W-:Y:S04]  /*13a10*/  STL [R1+0xe80], R84 ;  /* 0x000e805401007387 */ /* 0x008fe80000100800 */
[----:B------:R-:W3:Y:S04]  /*13a20*/  LDL R31, [R1+0xc80] ;  /* 0x000c8000011f7983 */ /* 0x000ee80000100800 */
[----:B------:R1:W-:Y:S04]  /*13a30*/  STL [R1+0x3dc], R12 ;  /* 0x0003dc0c01007387 */ /* 0x0003e80000100800 */
[----:B------:R0:W-:Y:S01]  /*13a40*/  STL [R1+0x3fc], R10 ;  /* 0x0003fc0a01007387 */ /* 0x0001e20000100800 */
[----:B-1----:R-:W-:-:S04]  /*13a50*/  LEA R12, P4, R2, R4, 0x1 ;  /* 0x00000004020c7211 */ /* 0x002fc800078808ff */
[-C--:B------:R-:W-:Y:S02]  /*13a60*/  LEA.HI.X.SX32 R2, R2, R3.reuse, 0x1, P4 ;  /* 0x0000000302027211 */ /* 0x080fe400020f0eff */
[C---:B0-----:R-:W-:Y:S01]  /*13a70*/  LEA R10, P4, R7.reuse, R4, 0x1 ;  /* 0x00000004070a7211 */ /* 0x041fe200078808ff */
[----:B------:R-:W-:Y:S02]  /*13a80*/  @P0 IMAD.MOV.U32 R8, RZ, RZ, R12 ;  /* 0x000000ffff080224 */ /* 0x000fe400078e000c */
[----:B------:R-:W-:Y:S01]  /*13a90*/  @P0 IMAD.MOV.U32 R9, RZ, RZ, R2 ;  /* 0x000000ffff090224 */ /* 0x000fe200078e0002 */
[----:B------:R-:W-:Y:S02]  /*13aa0*/  LEA.HI.X.SX32 R7, R7, R3, 0x1, P4 ;  /* 0x0000000307077211 */ /* 0x000fe400020f0eff */
[----:B------:R-:W-:Y:S02]  /*13ab0*/  PRMT R78, RZ, 0x7610, R78 ;  /* 0x00007610ff4e7816 */ /* 0x000fe4000000004e */
[----:B------:R0:W3:Y:S04]  /*13ac0*/  @P0 LDG.E.U16 R79, desc[UR24][R8.64] ;  /* 0x00000018084f0981 */ /* 0x0000e8000c1e1500 */
[----:B------:R-:W-:Y:S04]  /*13ad0*/  STL [R1+0x3d8], R13 ;  /* 0x0003d80d01007387 */ /* 0x000fe80000100800 */
[----:B------:R-:W3:Y:S01]  /*13ae0*/  LDL.LU R28, [R1+0x358] ;  /* 0x00035800011c7983 */ /* 0x000ee20000300800 */
[----:B0-----:R-:W-:-:S02]  /*13af0*/  @P0 IMAD.MOV.U32 R8, RZ, RZ, R10 ;  /* 0x000000ffff080224 */ /* 0x001fc400078e000a */
[----:B------:R-:W-:Y:S01]  /*13b00*/  @P0 IMAD.MOV.U32 R9, RZ, RZ, R7 ;  /* 0x000000ffff090224 */ /* 0x000fe200078e0007 */
[----:B------:R0:W-:Y:S04]  /*13b10*/  STL [R1+0x3f8], R11 ;  /* 0x0003f80b01007387 */ /* 0x0001e80000100800 */
[----:B------:R-:W3:Y:S04]  /*13b20*/  @P0 LDG.E.U16 R78, desc[UR24][R8.64] ;  /* 0x00000018084e0981 */ /* 0x000ee8000c1e1500 */
[----:B--2---:R-:W-:Y:S04]  /*13b30*/  STL [R1+0xe84], R83 ;  /* 0x000e845301007387 */ /* 0x004fe80000100800 */
[----:B------:R-:W2:Y:S04]  /*13b40*/  LDL R22, [R1+0x90] ;  /* 0x0000900001167983 */ /* 0x000ea80000100800 */
[----:B------:R-:W2:Y:S04]  /*13b50*/  LDL R24, [R1+0x94] ;  /* 0x0000940001187983 */ /* 0x000ea80000100800 */
[----:B------:R-:W2:Y:S04]  /*13b60*/  LDL R26, [R1+0xd08] ;  /* 0x000d0800011a7983 */ /* 0x000ea80000100800 */
[----:B------:R-:W2:Y:S04]  /*13b70*/  LDL R27, [R1+0xa8] ;  /* 0x0000a800011b7983 */ /* 0x000ea80000100800 */
[----:B------:R-:W2:Y:S01]  /*13b80*/  LDL R33, [R1+0x984] ;  /* 0x0009840001217983 */ /* 0x000ea20000100800 */
[----:B------:R-:W1:Y:S01]  /*13b90*/  S2R R81, SR_TID.X ;  /* 0x0000000000517919 */ /* 0x000e620000002100 */
[----:B------:R-:W-:-:S02]  /*13ba0*/  ISETP.GT.U32.AND P3, PT, R5, R30, PT ;  /* 0x0000001e0500720c */ /* 0x000fc40003f64070 */
[----:B------:R-:W-:-:S11]  /*13bb0*/  ISETP.GT.U32.AND P1, PT, R5, R32, PT ;  /* 0x000000200500720c */ /* 0x000fd60003f24070 */
[--C-:B------:R-:W-:Y:S02]  /*13bc0*/  @!P3 IMAD.IADD R30, R30, 0x1, -R5.reuse ;  /* 0x000000011e1eb824 */ /* 0x100fe400078e0a05 */
[----:B------:R-:W-:Y:S01]  /*13bd0*/  @!P1 IMAD.IADD R32, R32, 0x1, -R5 ;  /* 0x0000000120209824 */ /* 0x000fe200078e0a05 */
[----:B------:R-:W-:Y:S01]  /*13be0*/  PLOP3.LUT P1, PT, PT, PT, UP1, 0x80, 0x8 ;  /* 0x000000000008781c */ /* 0x000fe20003f2f018 */
[----:B----4-:R-:W-:Y:S04]  /*13bf0*/  STL [R1+0xe88], R80 ;  /* 0x000e885001007387 */ /* 0x010fe80000100800 */
[----:B------:R-:W-:Y:S01]  /*13c00*/  STL [R1+0x41c], R12 ;  /* 0x00041c0c01007387 */ /* 0x000fe20000100800 */
[----:B---3--:R-:W-:Y:S02]  /*13c10*/  ISETP.GE.AND P3, PT, R31, RZ, PT ;  /* 0x000000ff1f00720c */ /* 0x008fe40003f66270 */
[----:B-1----:R-:W-:-:S04]  /*13c20*/  SHF.R.U32.HI R81, RZ, 0x6, R81 ;  /* 0x00000006ff517819 */ /* 0x002fc80000011651 */
[----:B------:R-:W-:Y:S01]  /*13c30*/  SGXT.U32 R81, R81, 0x1 ;  /* 0x000000015151781a */ /* 0x000fe20000000000 */
[----:B------:R1:W-:Y:S03]  /*13c40*/  STL [R1+0x418], R2 ;  /* 0x0004180201007387 */ /* 0x0003e60000100800 */
[----:B0-----:R-:W-:Y:S02]  /*13c50*/  LOP3.LUT R11, R81, 0x8, RZ, 0xfc, !PT ;  /* 0x00000008510b7812 */ /* 0x001fe400078efcff */
[----:B------:R-:W-:Y:S02]  /*13c60*/  PRMT R75, RZ, 0x7610, R75 ;  /* 0x00007610ff4b7816 */ /* 0x000fe4000000004b */
[----:B------:R-:W-:Y:S01]  /*13c70*/  ISETP.LT.AND P1, PT, R11, UR15, P1 ;  /* 0x0000000f0b007c0c */ /* 0x000fe20008f21270 */
[----:B-1----:R-:W-:-:S04]  /*13c80*/  IMAD.MOV.U32 R2, RZ, RZ, R82 ;  /* 0x000000ffff027224 */ /* 0x002fc800078e0052 */
[----:B------:R-:W-:Y:S01]  /*13c90*/  @!P3 IMAD.MOV R2, RZ, RZ, -R2 ;  /* 0x000000ffff02b224 */ /* 0x000fe200078e0a02 */
[----:B------:R-:W-:Y:S04]  /*13ca0*/  STL [R1+0xe8c], R79 ;  /* 0x000e8c4f01007387 */ /* 0x000fe80000100800 */
[----:B------:R-:W-:Y:S04]  /*13cb0*/  STL [R1+0x43c], R10 ;  /* 0x00043c0a01007387 */ /* 0x000fe80000100800 */
[----:B------:R0:W-:Y:S04]  /*13cc0*/  STL [R1+0x438], R7 ;  /* 0x0004380701007387 */ /* 0x0001e80000100800 */
[----:B------:R-:W-:Y:S04]  /*13cd0*/  STL [R1+0xe90], R78 ;  /* 0x000e904e01007387 */ /* 0x000fe80000100800 */
[----:B------:R-:W3:Y:S04]  /*13ce0*/  LDL R25, [R1+0xb8] ;  /* 0x0000b80001197983 */ /* 0x000ee80000100800 */
[----:B------:R-:W4:Y:S01]  /*13cf0*/  LDL R29, [R1+0x974] ;  /* 0x00097400011d7983 */ /* 0x000f220000100800 */
[----:B0-----:R-:W-:-:S03]  /*13d00*/  SEL R7, R38, R2, !P6 ;  /* 0x0000000226077207 */ /* 0x001fc60007000000 */
[----:B------:R-:W4:Y:S01]  /*13d10*/  LDL R31, [R1+0x8d4] ;  /* 0x0008d400011f7983 */ /* 0x000f220000100800 */
[----:B------:R-:W-:-:S03]  /*13d20*/  PRMT R74, RZ, 0x7610, R74 ;  /* 0x00007610ff4a7816 */ /* 0x000fc6000000004a */
[----:B------:R-:W4:Y:S01]  /*13d30*/  LDL R82, [R1+0x964] ;  /* 0x0009640001527983 */ /* 0x000f220000100800 */
[----:B------:R-:W-:Y:S02]  /*13d40*/  IMAD R7, R7, UR13, RZ ;  /* 0x0000000d07077c24 */ /* 0x000fe4000f8e02ff */
[----:B------:R-:W-:Y:S01]  /*13d50*/  IMAD.MOV.U32 R2, RZ, RZ, R32 ;  /* 0x000000ffff027224 */ /* 0x000fe200078e0020 */
[----:B------:R-:W-:Y:S01]  /*13d60*/  PRMT R77, RZ, 0x7610, R77 ;  /* 0x00007610ff4d7816 */ /* 0x000fe2000000004d */
[----:B--2---:R-:W-:Y:S02]  /*13d70*/  @P2 IMAD.MOV.U32 R9, RZ, RZ, R22 ;  /* 0x000000ffff092224 */ /* 0x004fe400078e0016 */
[----:B------:R-:W-:-:S05]  /*13d80*/  @P2 IMAD.MOV.U32 R8, RZ, RZ, R24 ;  /* 0x000000ffff082224 */ /* 0x000fca00078e0018 */
[----:B------:R0:W2:Y:S01]  /*13d90*/  @P2 LDG.E.U16 R75, desc[UR24][R8.64] ;  /* 0x00000018084b2981 */ /* 0x0000a2000c1e1500 */
[----:B------:R-:W-:Y:S01]  /*13da0*/  ISETP.GE.AND P2, PT, R26, RZ, PT ;  /* 0x000000ff1a00720c */ /* 0x000fe20003f46270 */
[----:B0-----:R-:W-:Y:S02]  /*13db0*/  @P1 IMAD.MOV.U32 R8, RZ, RZ, R33 ;  /* 0x000000ffff081224 */ /* 0x001fe400078e0021 */
[----:B------:R-:W-:Y:S01]  /*13dc0*/  @P1 IMAD.MOV.U32 R9, RZ, RZ, R27 ;  /* 0x000000ffff091224 */ /* 0x000fe200078e001b */
[----:B------:R-:W2:Y:S04]  /*13dd0*/  LDL.LU R33, [R1+0x35c] ;  /* 0x00035c0001217983 */ /* 0x000ea80000300800 */
[----:B------:R-:W2:Y:S04]  /*13de0*/  LDL R22, [R1+0x8f0] ;  /* 0x0008f00001167983 */ /* 0x000ea80000100800 */
[----:B------:R-:W2:Y:S04]  /*13df0*/  LDL R24, [R1+0x8f4] ;  /* 0x0008f40001187983 */ /* 0x000ea80000100800 */
[----:B------:R0:W2:Y:S01]  /*13e00*/  @P1 LDG.E.U16 R74, desc[UR24][R8.64] ;  /* 0x00000018084a1981 */ /* 0x0000a2000c1e1500 */
[----:B------:R-:W-:Y:S01]  /*13e10*/  @!P2 IMAD.MOV R2, RZ, RZ, -R2 ;  /* 0x000000ffff02a224 */ /* 0x000fe200078e0a02 */
[----:B------:R-:W-:-:S02]  /*13e20*/  PLOP3.LUT P2, PT, PT, PT, UP1, 0x80, 0x8 ;  /* 0x000000000008781c */ /* 0x000fc40003f4f018 */
[----:B------:R-:W2:Y:S04]  /*13e30*/  LDL R26, [R1+0xcdc] ;  /* 0x000cdc00011a7983 */ /* 0x000ea80000100800 */
[----:B------:R-:W2:Y:S01]  /*13e40*/  LDL R27, [R1+0x910] ;  /* 0x00091000011b7983 */ /* 0x000ea20000100800 */
[----:B0-----:R-:W-:Y:S02]  /*13e50*/  LEA R8, P1, R7, R4, 0x1 ;  /* 0x0000000407087211 */ /* 0x001fe400078208ff */
[----:B------:R-:W-:Y:S01]  /*13e60*/  LOP3.LUT R9, R81, 0x20, RZ, 0xfc, !PT ;  /* 0x0000002051097812 */ /* 0x000fe200078efcff */
[----:B------:R-:W2:Y:S01]  /*13e70*/  LDL R32, [R1+0x914] ;  /* 0x0009140001207983 */ /* 0x000ea20000100800 */
[----:B------:R-:W-:Y:S02]  /*13e80*/  LEA.HI.X.SX32 R7, R7, R3, 0x1, P1 ;  /* 0x0000000307077211 */ /* 0x000fe400008f0eff */
[----:B------:R-:W-:-:S03]  /*13e90*/  ISETP.LT.AND P2, PT, R9, UR15, P2 ;  /* 0x0000000f09007c0c */ /* 0x000fc60009741270 */
[----:B------:R-:W-:-:S05]  /*13ea0*/  @P0 IMAD.MOV.U32 R9, RZ, RZ, R7 ;  /* 0x000000ffff090224 */ /* 0x000fca00078e0007 */
[----:B------:R3:W2:Y:S01]  /*13eb0*/  @P0 LDG.E.U16 R77, desc[UR24][R8.64] ;  /* 0x00000018084d0981 */ /* 0x0006a2000c1e1500 */
[C---:B------:R-:W-:Y:S02]  /*13ec0*/  ISETP.GT.U32.AND P3, PT, R5.reuse, R28, PT ;  /* 0x0000001c0500720c */ /* 0x040fe40003f64070 */
[----:B------:R-:W-:Y:S02]  /*13ed0*/  ISETP.GT.U32.AND P4, PT, R5, R30, PT ;  /* 0x0000001e0500720c */ /* 0x000fe40003f84070 */
[C---:B------:R-:W-:Y:S02]  /*13ee0*/  LOP3.LUT R11, R81.reuse, 0x10, RZ, 0xfc, !PT ;  /* 0x00000010510b7812 */ /* 0x040fe400078efcff */
[----:B------:R-:W-:-:S07]  /*13ef0*/  LOP3.LUT R10, R81, 0x18, RZ, 0xfc, !PT ;  /* 0x00000018510a7812 */ /* 0x000fce00078efcff */
[--C-:B------:R-:W-:Y:S01]  /*13f00*/  @!P3 IMAD.IADD R28, R28, 0x1, -R5.reuse ;  /* 0x000000011c1cb824 */ /* 0x100fe200078e0a05 */
[----:B------:R-:W-:Y:S01]  /*13f10*/  PLOP3.LUT P3, PT, PT, PT, UP1, 0x80, 0x8 ;  /* 0x000000000008781c */ /* 0x000fe20003f6f018 */
[----:B------:R-:W-:Y:S01]  /*13f20*/  @!P4 IMAD.IADD R30, R30, 0x1, -R5 ;  /* 0x000000011e1ec824 */ /* 0x000fe200078e0a05 */
[----:B------:R-:W-:Y:S02]  /*13f30*/  PLOP3.LUT P4, PT, PT, PT, UP1, 0x80, 0x8 ;  /* 0x000000000008781c */ /* 0x000fe40003f8f018 */
[----:B------:R-:W-:Y:S02]  /*13f40*/  ISETP.LT.AND P3, PT, R11, UR15, P3 ;  /* 0x0000000f0b007c0c */ /* 0x000fe40009f61270 */
[----:B------:R-:W-:Y:S01]  /*13f50*/  ISETP.LT.AND P4, PT, R10, UR15, P4 ;  /* 0x0000000f0a007c0c */ /* 0x000fe2000a781270 */
[----:B------:R4:W-:Y:S01]  /*13f60*/  STL [R1+0x45c], R8 ;  /* 0x00045c0801007387 */ /* 0x0009e20000100800 */
[----:B------:R-:W-:Y:S02]  /*13f70*/  PRMT R73, RZ, 0x7610, R73 ;  /* 0x00007610ff497816 */ /* 0x000fe40000000049 */
[----:B------:R-:W-:-:S02]  /*13f80*/  LOP3.LUT R10, R81, 0x28, RZ, 0xfc, !PT ;  /* 0x00000028510a7812 */ /* 0x000fc400078efcff */
[----:B------:R-:W-:Y:S02]  /*13f90*/  PLOP3.LUT P1, PT, PT, PT, UP1, 0x80, 0x8 ;  /* 0x000000000008781c */ /* 0x000fe40003f2f018 */
[----:B------:R-:W-:Y:S02]  /*13fa0*/  PRMT R68, RZ, 0x7610, R68 ;  /* 0x00007610ff447816 */ /* 0x000fe40000000044 */
[----:B------:R-:W-:Y:S01]  /*13fb0*/  ISETP.LT.AND P1, PT, R10, UR15, P1 ;  /* 0x0000000f0a007c0c */ /* 0x000fe20008f21270 */
[----:B---3--:R-:W-:Y:S02]  /*13fc0*/  @P3 IMAD.MOV.U32 R9, RZ, RZ, R25 ;  /* 0x000000ffff093224 */ /* 0x008fe400078e0019 */
[----:B----4-:R-:W-:-:S05]  /*13fd0*/  @P3 IMAD.MOV.U32 R8, RZ, RZ, R29 ;  /* 0x000000ffff083224 */ /* 0x010fca00078e001d */
[----:B------:R0:W3:Y:S01]  /*13fe0*/  @P3 LDG.E.U16 R73, desc[UR24][R8.64] ;  /* 0x0000001808493981 */ /* 0x0000e2000c1e1500 */
[----:B------:R-:W-:Y:S01]  /*13ff0*/  PRMT R67, RZ, 0x7610, R67 ;  /* 0x00007610ff437816 */ /* 0x000fe20000000043 */
[----:B0-----:R-:W-:Y:S02]  /*14000*/  @P4 IMAD.MOV.U32 R8, RZ, RZ, R82 ;  /* 0x000000ffff084224 */ /* 0x001fe400078e0052 */
[----:B------:R-:W-:-:S05]  /*14010*/  @P4 IMAD.MOV.U32 R9, RZ, RZ, R31 ;  /* 0x000000ffff094224 */ /* 0x000fca00078e001f */
[----:B------:R2:W4:Y:S04]  /*14020*/  @P4 LDG.E.U16 R68, desc[UR24][R8.64] ;  /* 0x0000001808444981 */ /* 0x000528000c1e1500 */
[----:B------:R0:W-:Y:S01]  /*14030*/  STL [R1+0x458], R7 ;  /* 0x0004580701007387 */ /* 0x0001e20000100800 */
[----:B------:R-:W-:Y:S02]  /*14040*/  PRMT R66, RZ, 0x7610, R66 ;  /* 0x00007610ff427816 */ /* 0x000fe40000000042 */
[----:B0-----:R-:W-:Y:S01]  /*14050*/  SEL R7, R38, R2, !P6 ;  /* 0x0000000226077207 */ /* 0x001fe20007000000 */
[----:B------:R-:W-:-:S04]  /*14060*/  IMAD.MOV.U32 R2, RZ, RZ, R30 ;  /* 0x000000ffff027224 */ /* 0x000fc800078e001e */
[----:B------:R-:W-:Y:S01]  /*14070*/  IMAD R7, R7, UR13, RZ ;  /* 0x0000000d07077c24 */ /* 0x000fe2000f8e02ff */
[----:B------:R-:W-:Y:S01]  /*14080*/  PRMT R76, RZ, 0x7610, R76 ;  /* 0x00007610ff4c7816 */ /* 0x000fe2000000004c */
[----:B--2---:R-:W-:Y:S02]  /*14090*/  @P2 IMAD.MOV.U32 R9, RZ, RZ, R22 ;  /* 0x000000ffff092224 */ /* 0x004fe400078e0016 */
[----:B------:R-:W-:-:S05]  /*140a0*/  @P2 IMAD.MOV.U32 R8, RZ, RZ, R24 ;  /* 0x000000ffff082224 */ /* 0x000fca00078e0018 */
[----:B------:R0:W2:Y:S01]  /*140b0*/  @P2 LDG.E.U16 R67, desc[UR24][R8.64] ;  /* 0x0000001808432981 */ /* 0x0000a2000c1e1500 */
[----:B------:R-:W-:Y:S01]  /*140c0*/  ISETP.GE.AND P2, PT, R26, RZ, PT ;  /* 0x000000ff1a00720c */ /* 0x000fe20003f46270 */
[----:B0-----:R-:W-:Y:S02]  /*140d0*/  @P1 IMAD.MOV.U32 R9, RZ, RZ, R27 ;  /* 0x000000ffff091224 */ /* 0x001fe400078e001b */
[----:B------:R-:W-:-:S05]  /*140e0*/  @P1 IMAD.MOV.U32 R8, RZ, RZ, R32 ;  /* 0x000000ffff081224 */ /* 0x000fca00078e0020 */
[----:B------:R0:W2:Y:S05]  /*140f0*/  @P1 LDG.E.U16 R66, desc[UR24][R8.64] ;  /* 0x0000001808421981 */ /* 0x0000aa000c1e1500 */
[----:B------:R-:W-:Y:S01]  /*14100*/  @!P2 IMAD.MOV R2, RZ, RZ, -R2 ;  /* 0x000000ffff02a224 */ /* 0x000fe200078e0a02 */
[----:B------:R-:W-:Y:S01]  /*14110*/  PLOP3.LUT P2, PT, PT, PT, UP1, 0x80, 0x8 ;  /* 0x000000000008781c */ /* 0x000fe20003f4f018 */
[----:B------:R-:W-:Y:S01]  /*14120*/  STL [R1+0xe94], R77 ;  /* 0x000e944d01007387 */ /* 0x000fe20000100800 */
[----:B0-----:R-:W-:-:S03]  /*14130*/  LEA R8, P1, R7, R4, 0x1 ;  /* 0x0000000407087211 */ /* 0x001fc600078208ff */
[----:B------:R-:W2:Y:S01]  /*14140*/  LDL R25, [R1+0x930] ;  /* 0x0009300001197983 */ /* 0x000ea20000100800 */
[----:B------:R-:W-:-:S03]  /*14150*/  LOP3.LUT R9, R81, 0x2, RZ, 0xfc, !PT ;  /* 0x0000000251097812 */ /* 0x000fc600078efcff */
[----:B------:R-:W3:Y:S01]  /*14160*/  LDL R29, [R1+0x934] ;  /* 0x00093400011d7983 */ /* 0x000ee20000100800 */
[----:B------:R-:W-:Y:S02]  /*14170*/  LEA.HI.X.SX32 R7, R7, R3, 0x1, P1 ;  /* 0x0000000307077211 */ /* 0x000fe400008f0eff */
[----:B------:R-:W-:Y:S01]  /*14180*/  ISETP.LT.AND P2, PT, R9, UR15, P2 ;  /* 0x0000000f09007c0c */ /* 0x000fe20009741270 */
[----:B------:R-:W4:Y:S02]  /*14190*/  LDL R31, [R1+0x950] ;  /* 0x00095000011f7983 */ /* 0x000f240000100800 */
[----:B------:R-:W-:Y:S02]  /*141a0*/  @P0 IMAD.MOV.U32 R9, RZ, RZ, R7 ;  /* 0x000000ffff090224 */ /* 0x000fe400078e0007 */
[----:B------:R-:W4:Y:S04]  /*141b0*/  LDL R82, [R1+0x954] ;  /* 0x0009540001527983 */ /* 0x000f280000100800 */
[----:B------:R-:W4:Y:S04]  /*141c0*/  LDL.LU R32, [R1+0x370] ;  /* 0x0003700001207983 */ /* 0x000f280000300800 */
[----:B------:R-:W4:Y:S04]  /*141d0*/  LDL R22, [R1+0x98] ;  /* 0x0000980001167983 */ /* 0x000f280000100800 */
[----:B------:R-:W4:Y:S04]  /*141e0*/  LDL R24, [R1+0x9c] ;  /* 0x00009c0001187983 */ /* 0x000f280000100800 */
[----:B------:R2:W4:Y:S04]  /*141f0*/  @P0 LDG.E.U16 R76, desc[UR24][R8.64] ;  /* 0x00000018084c0981 */ /* 0x000528000c1e1500 */
[----:B------:R-:W4:Y:S04]  /*14200*/  LDL R26, [R1+0xcbc] ;  /* 0x000cbc00011a7983 */ /* 0x000f280000100800 */
[----:B------:R-:W4:Y:S04]  /*14210*/  LDL R30, [R1+0x980] ;  /* 0x00098000011e7983 */ /* 0x000f280000100800 */
[----:B------:R-:W4:Y:S01]  /*14220*/  LDL R27, [R1+0xac] ;  /* 0x0000ac00011b7983 */ /* 0x000f220000100800 */
[----:B------:R-:W-:-:S02]  /*14230*/  ISETP.GT.U32.AND P3, PT, R5, R33, PT ;  /* 0x000000210500720c */ /* 0x000fc40003f64070 */
        /* <DEDUP_REMOVED lines=9> */
[----:B------:R-:W-:Y:S01]  /*142d0*/  STL [R1+0x47c], R8 ;  /* 0x00047c0801007387 */ /* 0x000fe20000100800 */
[----:B------:R-:W-:Y:S02]  /*142e0*/  PRMT R65, RZ, 0x7610, R65 ;  /* 0x00007610ff417816 */ /* 0x000fe40000000041 */
[----:B------:R-:W-:-:S02]  /*142f0*/  LOP3.LUT R10, R81, 0xa, RZ, 0xfc, !PT ;  /* 0x0000000a510a7812 */ /* 0x000fc400078efcff */
[----:B------:R-:W-:Y:S02]  /*14300*/  PLOP3.LUT P1, PT, PT, PT, UP1, 0x80, 0x8 ;  /* 0x000000000008781c */ /* 0x000fe40003f2f018 */
[----:B------:R-:W-:Y:S02]  /*14310*/  PRMT R56, RZ, 0x7610, R56 ;  /* 0x00007610ff387816 */ /* 0x000fe40000000038 */
[----:B------:R-:W-:Y:S01]  /*14320*/  ISETP.LT.AND P1, PT, R10, UR15, P1 ;  /* 0x0000000f0a007c0c */ /* 0x000fe20008f21270 */
[----:B------:R0:W-:Y:S01]  /*14330*/  STL [R1+0x478], R7 ;  /* 0x0004780701007387 */ /* 0x0001e20000100800 */
[----:B------:R-:W-:Y:S02]  /*14340*/  PRMT R71, RZ, 0x7610, R71 ;  /* 0x00007610ff477816 */ /* 0x000fe40000000047 */
[----:B------:R-:W-:Y:S02]  /*14350*/  PRMT R70, RZ, 0x7610, R70 ;  /* 0x00007610ff467816 */ /* 0x000fe40000000046 */
[----:B0-----:R-:W-:Y:S01]  /*14360*/  SEL R7, R38, R2, !P6 ;  /* 0x0000000226077207 */ /* 0x001fe20007000000 */
[----:B------:R-:W-:-:S04]  /*14370*/  IMAD.MOV.U32 R2, RZ, RZ, R28 ;  /* 0x000000ffff027224 */ /* 0x000fc800078e001c */
[----:B------:R-:W-:Y:S01]  /*14380*/  IMAD R7, R7, UR13, RZ ;  /* 0x0000000d07077c24 */ /* 0x000fe2000f8e02ff */
[----:B------:R-:W-:Y:S02]  /*14390*/  LOP3.LUT R11, R81, 0x12, RZ, 0xfc, !PT ;  /* 0x00000012510b7812 */ /* 0x000fe400078efcff */
[----:B------:R-:W-:Y:S01]  /*143a0*/  PRMT R72, RZ, 0x7610, R72 ;  /* 0x00007610ff487816 */ /* 0x000fe20000000048 */
[----:B--2---:R-:W-:Y:S02]  /*143b0*/  @P3 IMAD.MOV.U32 R9, RZ, RZ, R25 ;  /* 0x000000ffff093224 */ /* 0x004fe400078e0019 */
[----:B---3--:R-:W-:-:S05]  /*143c0*/  @P3 IMAD.MOV.U32 R8, RZ, RZ, R29 ;  /* 0x000000ffff083224 */ /* 0x008fca00078e001d */
[----:B------:R4:W2:Y:S02]  /*143d0*/  @P3 LDG.E.U16 R65, desc[UR24][R8.64] ;  /* 0x0000001808413981 */ /* 0x0008a4000c1e1500 */
[----:B----4-:R-:W-:Y:S02]  /*143e0*/  @P4 IMAD.MOV.U32 R8, RZ, RZ, R82 ;  /* 0x000000ffff084224 */ /* 0x010fe400078e0052 */
[----:B------:R-:W-:-:S05]  /*143f0*/  @P4 IMAD.MOV.U32 R9, RZ, RZ, R31 ;  /* 0x000000ffff094224 */ /* 0x000fca00078e001f */
[----:B------:R0:W3:Y:S04]  /*14400*/  @P4 LDG.E.U16 R56, desc[UR24][R8.64] ;  /* 0x0000001808384981 */ /* 0x0000e8000c1e1500 */
[----:B------:R-:W-:Y:S04]  /*14410*/  STL [R1+0xe98], R76 ;  /* 0x000e984c01007387 */ /* 0x000fe80000100800 */
[----:B------:R-:W4:Y:S01]  /*14420*/  LDL R25, [R1+0xbc] ;  /* 0x0000bc0001197983 */ /* 0x000f220000100800 */
[----:B0-----:R-:W-:Y:S02]  /*14430*/  @P2 IMAD.MOV.U32 R8, RZ, RZ, R24 ;  /* 0x000000ffff082224 */ /* 0x001fe400078e0018 */
[----:B------:R-:W-:Y:S01]  /*14440*/  @P2 IMAD.MOV.U32 R9, RZ, RZ, R22 ;  /* 0x000000ffff092224 */ /* 0x000fe200078e0016 */
[----:B------:R-:W2:Y:S04]  /*14450*/  LDL R29, [R1+0x970] ;  /* 0x00097000011d7983 */ /* 0x000ea80000100800 */
[----:B------:R0:W3:Y:S01]  /*14460*/  @P2 LDG.E.U16 R71, desc[UR24][R8.64] ;  /* 0x0000001808472981 */ /* 0x0000e2000c1e1500 */
[----:B------:R-:W-:-:S03]  /*14470*/  ISETP.GE.AND P2, PT, R26, RZ, PT ;  /* 0x000000ff1a00720c */ /* 0x000fc60003f46270 */
[----:B------:R-:W3:Y:S01]  /*14480*/  LDL R31, [R1+0x8d8] ;  /* 0x0008d800011f7983 */ /* 0x000ee20000100800 */
[----:B------:R-:W-:-:S03]  /*14490*/  ISETP.GT.U32.AND P4, PT, R5, R33, PT ;  /* 0x000000210500720c */ /* 0x000fc60003f84070 */
[----:B------:R-:W3:Y:S01]  /*144a0*/  LDL R82, [R1+0x8dc] ;  /* 0x0008dc0001527983 */ /* 0x000ee20000100800 */
[----:B0-----:R-:W-:-:S03]  /*144b0*/  @P1 IMAD.MOV.U32 R8, RZ, RZ, R30 ;  /* 0x000000ffff081224 */ /* 0x001fc600078e001e */
[----:B------:R-:W3:Y:S01]  /*144c0*/  LDL.LU R30, [R1+0x394] ;  /* 0x00039400011e7983 */ /* 0x000ee20000300800 */
[----:B------:R-:W-:-:S03]  /*144d0*/  @P1 IMAD.MOV.U32 R9, RZ, RZ, R27 ;  /* 0x000000ffff091224 */ /* 0x000fc600078e001b */
[----:B------:R-:W3:Y:S04]  /*144e0*/  LDL R22, [R1+0x8f8] ;  /* 0x0008f80001167983 */ /* 0x000ee80000100800 */
[----:B------:R-:W3:Y:S01]  /*144f0*/  LDL R24, [R1+0x8fc] ;  /* 0x0008fc0001187983 */ /* 0x000ee20000100800 */
[----:B------:R-:W-:-:S03]  /*14500*/  @!P2 IMAD.MOV R2, RZ, RZ, -R2 ;  /* 0x000000ffff02a224 */ /* 0x000fc600078e0a02 */
[----:B------:R0:W3:Y:S01]  /*14510*/  @P1 LDG.E.U16 R70, desc[UR24][R8.64] ;  /* 0x0000001808461981 */ /* 0x0000e2000c1e1500 */
[----:B------:R-:W-:-:S03]  /*14520*/  PLOP3.LUT P1, PT, PT, PT, UP1, 0x80, 0x8 ;  /* 0x000000000008781c */ /* 0x000fc60003f2f018 */
[----:B------:R-:W3:Y:S01]  /*14530*/  LDL R26, [R1+0xc64] ;  /* 0x000c6400011a7983 */ /* 0x000ee20000100800 */
[----:B------:R-:W-:Y:S01]  /*14540*/  @!P4 IMAD.IADD R33, R33, 0x1, -R5 ;  /* 0x000000012121c824 */ /* 0x000fe200078e0a05 */
[----:B------:R-:W-:Y:S02]  /*14550*/  ISETP.LT.AND P4, PT, R11, UR15, P1 ;  /* 0x0000000f0b007c0c */ /* 0x000fe40008f81270 */
[----:B------:R-:W3:Y:S01]  /*14560*/  LDL R27, [R1+0x918] ;  /* 0x00091800011b7983 */ /* 0x000ee20000100800 */
[----:B0-----:R-:W-:-:S03]  /*14570*/  LEA R8, P2, R7, R4, 0x1 ;  /* 0x0000000407087211 */ /* 0x001fc600078408ff */
[----:B------:R-:W3:Y:S01]  /*14580*/  LDL R28, [R1+0x91c] ;  /* 0x00091c00011c7983 */ /* 0x000ee20000100800 */
[----:B------:R-:W-:Y:S02]  /*14590*/  LOP3.LUT R9, R81, 0x22, RZ, 0xfc, !PT ;  /* 0x0000002251097812 */ /* 0x000fe400078efcff */
[----:B------:R-:W-:Y:S02]  /*145a0*/  PLOP3.LUT P1, PT, PT, PT, UP1, 0x80, 0x8 ;  /* 0x000000000008781c */ /* 0x000fe40003f2f018 */
[----:B------:R-:W-:Y:S02]  /*145b0*/  LEA.HI.X.SX32 R7, R7, R3, 0x1, P2 ;  /* 0x0000000307077211 */ /* 0x000fe400010f0eff */
[----:B------:R-:W-:-:S03]  /*145c0*/  ISETP.LT.AND P1, PT, R9, UR15, P1 ;  /* 0x0000000f09007c0c */ /* 0x000fc60008f21270 */
[----:B------:R-:W-:-:S05]  /*145d0*/  @P0 IMAD.MOV.U32 R9, RZ, RZ, R7 ;  /* 0x000000ffff090224 */ /* 0x000fca00078e0007 */
[----:B------:R4:W3:Y:S01]  /*145e0*/  @P0 LDG.E.U16 R72, desc[UR24][R8.64] ;  /* 0x0000001808480981 */ /* 0x0008e2000c1e1500 */
[----:B------:R-:W-:Y:S02]  /*145f0*/  ISETP.GT.U32.AND P3, PT, R5, R32, PT ;  /* 0x000000200500720c */ /* 0x000fe40003f64070 */
[----:B------:R-:W-:-:S11]  /*14600*/  LOP3.LUT R10, R81, 0x1a, RZ, 0xfc, !PT ;  /* 0x0000001a510a7812 */ /* 0x000fd600078efcff */
[----:B------:R-:W-:Y:S01]  /*14610*/  @!P3 IMAD.IADD R32, R32, 0x1, -R5 ;  /* 0x000000012020b824 */ /* 0x000fe200078e0a05 */
[----:B------:R-:W-:-:S04]  /*14620*/  PLOP3.LUT P3, PT, PT, PT, UP1, 0x80, 0x8 ;  /* 0x000000000008781c */ /* 0x000fc80003f6f018 */
[----:B------:R-:W-:Y:S01]  /*14630*/  ISETP.LT.AND P3, PT, R10, UR15, P3 ;  /* 0x0000000f0a007c0c */ /* 0x000fe20009f61270 */
[----:B------:R-:W-:Y:S01]  /*14640*/  STL [R1+0x49c], R8 ;  /* 0x00049c0801007387 */ /* 0x000fe20000100800 */
[----:B------:R-:W-:Y:S02]  /*14650*/  PRMT R69, RZ, 0x7610, R69 ;  /* 0x00007610ff457816 */ /* 0x000fe40000000045 */
[----:B------:R-:W-:Y:S02]  /*14660*/  LOP3.LUT R10, R81, 0x2a, RZ, 0xfc, !PT ;  /* 0x0000002a510a7812 */ /* 0x000fe400078efcff */
[----:B------:R-:W-:Y:S02]  /*14670*/  PLOP3.LUT P2, PT, PT, PT, UP1, 0x80, 0x8 ;  /* 0x000000000008781c */ /* 0x000fe40003f4f018 */
[----:B------:R-:W-:Y:S02]  /*14680*/  PRMT R60, RZ, 0x7610, R60 ;  /* 0x00007610ff3c7816 */ /* 0x000fe4000000003c */
[----:B------:R-:W-:-:S02]  /*14690*/  ISETP.LT.AND P2, PT, R10, UR15, P2 ;  /* 0x0000000f0a007c0c */ /* 0x000fc40009741270 */
[----:B------:R-:W-:Y:S01]  /*146a0*/  PRMT R59, RZ, 0x7610, R59 ;  /* 0x00007610ff3b7816 */ /* 0x000fe2000000003b */
[----:B------:R0:W-:Y:S01]  /*146b0*/  STL [R1+0x498], R7 ;  /* 0x0004980701007387 */ /* 0x0001e20000100800 */
[----:B------:R-:W-:Y:S02]  /*146c0*/  PRMT R58, RZ, 0x7610, R58 ;  /* 0x00007610ff3a7816 */ /* 0x000fe4000000003a */
[----:B------:R-:W-:Y:S02]  /*146d0*/  LOP3.LUT R11, R81, 0x32, RZ, 0xfc, !PT ;  /* 0x00000032510b7812 */ /* 0x000fe400078efcff */
[----:B0-----:R-:W-:Y:S01]  /*146e0*/  SEL R7, R38, R2, !P6 ;  /* 0x0000000226077207 */ /* 0x001fe20007000000 */
[----:B------:R-:W-:-:S04]  /*146f0*/  IMAD.MOV.U32 R2, RZ, RZ, R33 ;  /* 0x000000ffff027224 */ /* 0x000fc800078e0021 */
[----:B------:R-:W-:Y:S01]  /*14700*/  IMAD R7, R7, UR13, RZ ;  /* 0x0000000d07077c24 */ /* 0x000fe2000f8e02ff */
[----:B------:R-:W-:Y:S01]  /*14710*/  PRMT R64, RZ, 0x7610, R64 ;  /* 0x00007610ff407816 */ /* 0x000fe20000000040 */
[----:B----4-:R-:W-:Y:S02]  /*14720*/  @P4 IMAD.MOV.U32 R9, RZ, RZ, R25 ;  /* 0x000000ffff094224 */ /* 0x010fe400078e0019 */
[----:B--2---:R-:W-:-:S05]  /*14730*/  @P4 IMAD.MOV.U32 R8, RZ, RZ, R29 ;  /* 0x000000ffff084224 */ /* 0x004fca00078e001d */
[----:B------:R3:W2:Y:S02]  /*14740*/  @P4 LDG.E.U16 R69, desc[UR24][R8.64] ;  /* 0x0000001808454981 */ /* 0x0006a4000c1e1500 */
[----:B---3--:R-:W-:Y:S02]  /*14750*/  @P3 IMAD.MOV.U32 R8, RZ, RZ, R82 ;  /* 0x000000ffff083224 */ /* 0x008fe400078e0052 */
[----:B------:R-:W-:Y:S01]  /*14760*/  @P3 IMAD.MOV.U32 R9, RZ, RZ, R31 ;  /* 0x000000ffff093224 */ /* 0x000fe200078e001f */
[----:B------:R-:W-:-:S04]  /*14770*/  ISETP.GT.U32.AND P4, PT, R5, R30, PT ;  /* 0x0000001e0500720c */ /* 0x000fc80003f84070 */
[----:B------:R0:W3:Y:S01]  /*14780*/  @P3 LDG.E.U16 R60, desc[UR24][R8.64] ;  /* 0x00000018083c3981 */ /* 0x0000e2000c1e1500 */
[----:B------:R-:W-:Y:S01]  /*14790*/  ISETP.GT.U32.AND P3, PT, R5, R32, PT ;  /* 0x000000200500720c */ /* 0x000fe20003f64070 */
[----:B0-----:R-:W-:Y:S02]  /*147a0*/  @P1 IMAD.MOV.U32 R8, RZ, RZ, R24 ;  /* 0x000000ffff081224 */ /* 0x001fe400078e0018 */
[----:B------:R-:W-:-:S05]  /*147b0*/  @P1 IMAD.MOV.U32 R9, RZ, RZ, R22 ;  /* 0x000000ffff091224 */ /* 0x000fca00078e0016 */
[----:B------:R0:W4:Y:S01]  /*147c0*/  @P1 LDG.E.U16 R59, desc[UR24][R8.64] ;  /* 0x00000018083b1981 */ /* 0x000122000c1e1500 */
[----:B------:R-:W-:Y:S01]  /*147d0*/  ISETP.GE.AND P1, PT, R26, RZ, PT ;  /* 0x000000ff1a00720c */ /* 0x000fe20003f26270 */
[--C-:B------:R-:W-:Y:S01]  /*147e0*/  @!P4 IMAD.IADD R30, R30, 0x1, -R5.reuse ;  /* 0x000000011e1ec824 */ /* 0x100fe200078e0a05 */
[----:B------:R-:W-:Y:S02]  /*147f0*/  PLOP3.LUT P4, PT, PT, PT, UP1, 0x80, 0x8 ;  /* 0x000000000008781c */ /* 0x000fe40003f8f018 */
[----:B------:R-:W-:Y:S02]  /*14800*/  @!P3 IMAD.IADD R32, R32, 0x1, -R5 ;  /* 0x000000012020b824 */ /* 0x000fe400078e0a05 */
[----:B0-----:R-:W-:Y:S02]  /*14810*/  @P2 IMAD.MOV.U32 R8, RZ, RZ, R28 ;  /* 0x000000ffff082224 */ /* 0x001fe400078e001c */
[----:B------:R-:W-:Y:S01]  /*14820*/  @P2 IMAD.MOV.U32 R9, RZ, RZ, R27 ;  /* 0x000000ffff092224 */ /* 0x000fe200078e001b */
[----:B------:R-:W-:-:S04]  /*14830*/  ISETP.LT.AND P3, PT, R11, UR15, P4 ;  /* 0x0000000f0b007c0c */ /* 0x000fc8000a761270 */
[----:B------:R0:W2:Y:S01]  /*14840*/  @P2 LDG.E.U16 R58, desc[UR24][R8.64] ;  /* 0x00000018083a2981 */ /* 0x0000a2000c1e1500 */
[----:B------:R-:W-:Y:S01]  /*14850*/  @!P1 IMAD.MOV R2, RZ, RZ, -R2 ;  /* 0x000000ffff029224 */ /* 0x000fe200078e0a02 */
[----:B------:R-:W-:Y:S02]  /*14860*/  PLOP3.LUT P1, PT, PT, PT, UP1, 0x80, 0x8 ;  /* 0x000000000008781c */ /* 0x000fe40003f2f018 */
[----:B------:R-:W-:Y:S04]  /*14870*/  STL [R1+0xe9c], R72 ;  /* 0x000e9c4801007387 */ /* 0x000fe80000100800 */
[----:B------:R-:W2:Y:S01]  /*14880*/  LDL R23, [R1+0x938] ;  /* 0x0009380001177983 */ /* 0x000ea20000100800 */
[----:B0-----:R-:W-:Y:S02]  /*14890*/  LEA R8, P4, R7, R4, 0x1 ;  /* 0x0000000407087211 */ /* 0x001fe400078808ff */
[----:B------:R-:W-:Y:S01]  /*148a0*/  LOP3.LUT R9, R81, 0x4, RZ, 0xfc, !PT ;  /* 0x0000000451097812 */ /* 0x000fe200078efcff */
[----:B------:R-:W3:Y:S01]  /*148b0*/  LDL R25, [R1+0x93c] ;  /* 0x00093c0001197983 */ /* 0x000ee20000100800 */
[----:B------:R-:W-:-:S02]  /*148c0*/  LEA.HI.X.SX32 R7, R7, R3, 0x1, P4 ;  /* 0x0000000307077211 */ /* 0x000fc400020f0eff */
[----:B------:R-:W-:Y:S01]  /*148d0*/  ISETP.LT.AND P1, PT, R9, UR15, P1 ;  /* 0x0000000f09007c0c */ /* 0x000fe20008f21270 */
[----:B------:R-:W4:Y:S02]  /*148e0*/  LDL R29, [R1+0x958] ;  /* 0x00095800011d7983 */ /* 0x000f240000100800 */
[----:B------:R-:W-:Y:S02]  /*148f0*/  @P0 IMAD.MOV.U32 R9, RZ, RZ, R7 ;  /* 0x000000ffff090224 */ /* 0x000fe400078e0007 */
[----:B------:R-:W4:Y:S04]  /*14900*/  LDL R82, [R1+0x95c] ;  /* 0x00095c0001527983 */ /* 0x000f280000100800 */
[----:B------:R2:W4:Y:S04]  /*14910*/  @P0 LDG.E.U16 R64, desc[UR24][R8.64] ;  /* 0x0000001808400981 */ /* 0x000528000c1e1500 */
[----:B------:R-:W4:Y:S04]  /*14920*/  LDL.LU R26, [R1+0x390] ;  /* 0x00039000011a7983 */ /* 0x000f280000300800 */
[----:B------:R-:W4:Y:S04]  /*14930*/  LDL.LU R31, [R1+0x374] ;  /* 0x00037400011f7983 */ /* 0x000f280000300800 */
[----:B------:R-:W4:Y:S04]  /*14940*/  LDL R22, [R1+0xa0] ;  /* 0x0000a00001167983 */ /* 0x000f280000100800 */
[----:B------:R-:W4:Y:S04]  /*14950*/  LDL R24, [R1+0x98c] ;  /* 0x00098c0001187983 */ /* 0x000f280000100800 */
[----:B------:R-:W4:Y:S04]  /*14960*/  LDL R33, [R1+0x97c] ;  /* 0x00097c0001217983 */ /* 0x000f280000100800 */
[----:B------:R-:W4:Y:S04]  /*14970*/  LDL R27, [R1+0xc08] ;  /* 0x000c0800011b7983 */ /* 0x000f280000100800 */
[----:B------:R-:W4:Y:S01]  /*14980*/  LDL R28, [R1+0xb0] ;  /* 0x0000b000011c7983 */ /* 0x000f220000100800 */
[----:B------:R-:W-:-:S02]  /*14990*/  LOP3.LUT R10, R81, 0x3a, RZ, 0xfc, !PT ;  /* 0x0000003a510a7812 */ /* 0x000fc400078efcff */
[----:B------:R-:W-:-:S04]  /*149a0*/  PLOP3.LUT P2, PT, PT, PT, UP1, 0x80, 0x8 ;  /* 0x000000000008781c */ /* 0x000fc80003f4f018 */
[----:B------:R-:W-:Y:S01]  /*149b0*/  ISETP.LT.AND P2, PT, R10, UR15, P2 ;  /* 0x0000000f0a007c0c */ /* 0x000fe20009741270 */
[----:B------:R-:W-:Y:S01]  /*149c0*/  STL [R1+0x4bc], R8 ;  /* 0x0004bc0801007387 */ /* 0x000fe20000100800 */
[----:B------:R-:W-:Y:S02]  /*149d0*/  PRMT R57, RZ, 0x7610, R57 ;  /* 0x00007610ff397816 */ /* 0x000fe40000000039 */
[----:B------:R-:W-:Y:S02]  /*149e0*/  LOP3.LUT R10, R81, 0xc, RZ, 0xfc, !PT ;  /* 0x0000000c510a7812 */ /* 0x000fe400078efcff */
[----:B------:R-:W-:Y:S02]  /*149f0*/  PLOP3.LUT P4, PT, PT, PT, UP1, 0x80, 0x8 ;  /* 0x000000000008781c */ /* 0x000fe40003f8f018 */
[----:B------:R-:W-:Y:S02]  /*14a00*/  PRMT R47, RZ, 0x7610, R47 ;  /* 0x00007610ff2f7816 */ /* 0x000fe4000000002f */
[----:B------:R-:W-:Y:S01]  /*14a10*/  ISETP.LT.AND P4, PT, R10, UR15, P4 ;  /* 0x0000000f0a007c0c */ /* 0x000fe2000a781270 */
[----:B------:R0:W-:Y:S01]  /*14a20*/  STL [R1+0x4b8], R7 ;  /* 0x0004b80701007387 */ /* 0x0001e20000100800 */
[----:B------:R-:W-:-:S02]  /*14a30*/  PRMT R63, RZ, 0x7610, R63 ;  /* 0x00007610ff3f7816 */ /* 0x000fc4000000003f */
[----:B------:R-:W-:Y:S02]  /*14a40*/  PRMT R62, RZ, 0x7610, R62 ;  /* 0x00007610ff3e7816 */ /* 0x000fe4000000003e */
[----:B0-----:R-:W-:Y:S01]  /*14a50*/  SEL R7, R38, R2, !P6 ;  /* 0x0000000226077207 */ /* 0x001fe20007000000 */
[----:B------:R-:W-:-:S04]  /*14a60*/  IMAD.MOV.U32 R2, RZ, RZ, R32 ;  /* 0x000000ffff027224 */ /* 0x000fc800078e0020 */
[----:B------:R-:W-:Y:S01]  /*14a70*/  IMAD R7, R7, UR13, RZ ;  /* 0x0000000d07077c24 */ /* 0x000fe2000f8e02ff */
[----:B------:R-:W-:Y:S01]  /*14a80*/  PRMT R55, RZ, 0x7610, R55 ;  /* 0x00007610ff377816 */ /* 0x000fe20000000037 */
[----:B--2---:R-:W-:Y:S02]  /*14a90*/  @P3 IMAD.MOV.U32 R9, RZ, RZ, R23 ;  /* 0x000000ffff093224 */ /* 0x004fe400078e0017 */
[----:B---3--:R-:W-:-:S05]  /*14aa0*/  @P3 IMAD.MOV.U32 R8, RZ, RZ, R25 ;  /* 0x000000ffff083224 */ /* 0x008fca00078e0019 */
[----:B------:R0:W2:Y:S04]  /*14ab0*/  @P3 LDG.E.U16 R57, desc[UR24][R8.64] ;  /* 0x0000001808393981 */ /* 0x0000a8000c1e1500 */
[----:B----4-:R-:W-:Y:S01]  /*14ac0*/  STL [R1+0xea0], R64 ;  /* 0x000ea04001007387 */ /* 0x010fe20000100800 */
[----:B0-----:R-:W-:-:S03]  /*14ad0*/  @P2 IMAD.MOV.U32 R8, RZ, RZ, R82 ;  /* 0x000000ffff082224 */ /* 0x001fc600078e0052 */
[----:B------:R-:W3:Y:S01]  /*14ae0*/  LDL R23, [R1+0xc0] ;  /* 0x0000c00001177983 */ /* 0x000ee20000100800 */
[----:B------:R-:W-:-:S03]  /*14af0*/  @P2 IMAD.MOV.U32 R9, RZ, RZ, R29 ;  /* 0x000000ffff092224 */ /* 0x000fc600078e001d */
[----:B------:R-:W4:Y:S04]  /*14b00*/  LDL R25, [R1+0x96c] ;  /* 0x00096c0001197983 */ /* 0x000f280000100800 */
[----:B------:R0:W2:Y:S04]  /*14b10*/  @P2 LDG.E.U16 R47, desc[UR24][R8.64] ;  /* 0x00000018082f2981 */ /* 0x0000a8000c1e1500 */
[----:B------:R-:W2:Y:S01]  /*14b20*/  LDL R29, [R1+0x8e0] ;  /* 0x0008e000011d7983 */ /* 0x000ea20000100800 */
[----:B0-----:R-:W-:Y:S02]  /*14b30*/  @P1 IMAD.MOV.U32 R8, RZ, RZ, R24 ;  /* 0x000000ffff081224 */ /* 0x001fe400078e0018 */
[----:B------:R-:W-:Y:S01]  /*14b40*/  @P1 IMAD.MOV.U32 R9, RZ, RZ, R22 ;  /* 0x000000ffff091224 */ /* 0x000fe200078e0016 */
[----:B------:R-:W2:Y:S04]  /*14b50*/  LDL R24, [R1+0x900] ;  /* 0x0009000001187983 */ /* 0x000ea80000100800 */
[----:B------:R-:W2:Y:S04]  /*14b60*/  LDL R22, [R1+0x8e4] ;  /* 0x0008e40001167983 */ /* 0x000ea80000100800 */
[----:B------:R0:W2:Y:S01]  /*14b70*/  @P1 LDG.E.U16 R63, desc[UR24][R8.64] ;  /* 0x00000018083f1981 */ /* 0x0000a2000c1e1500 */
[----:B------:R-:W-:Y:S01]  /*14b80*/  ISETP.GE.AND P1, PT, R27, RZ, PT ;  /* 0x000000ff1b00720c */ /* 0x000fe20003f26270 */
[----:B0-----:R-:W-:-:S02]  /*14b90*/  @P4 IMAD.MOV.U32 R8, RZ, RZ, R33 ;  /* 0x000000ffff084224 */ /* 0x001fc400078e0021 */
[----:B------:R-:W2:Y:S04]  /*14ba0*/  LDL R33, [R1+0x904] ;  /* 0x0009040001217983 */ /* 0x000ea80000100800 */
[----:B------:R-:W2:Y:S04]  /*14bb0*/  LDL.LU R82, [R1+0x344] ;  /* 0x0003440001527983 */ /* 0x000ea80000300800 */
[----:B------:R-:W2:Y:S01]  /*14bc0*/  LDL.LU R27, [R1+0x2e4] ;  /* 0x0002e400011b7983 */ /* 0x000ea20000300800 */
[----:B------:R-:W-:-:S03]  /*14bd0*/  @P4 IMAD.MOV.U32 R9, RZ, RZ, R28 ;  /* 0x000000ffff094224 */ /* 0x000fc600078e001c */
[----:B------:R-:W2:Y:S04]  /*14be0*/  LDL R28, [R1+0x920] ;  /* 0x00092000011c7983 */ /* 0x000ea80000100800 */
[----:B------:R-:W2:Y:S04]  /*14bf0*/  LDL R32, [R1+0x924] ;  /* 0x0009240001207983 */ /* 0x000ea80000100800 */
[----:B------:R0:W2:Y:S01]  /*14c00*/  @P4 LDG.E.U16 R62, desc[UR24][R8.64] ;  /* 0x00000018083e4981 */ /* 0x0000a2000c1e1500 */
[----:B------:R-:W-:Y:S01]  /*14c10*/  @!P1 IMAD.MOV R2, RZ, RZ, -R2 ;  /* 0x000000ffff029224 */ /* 0x000fe200078e0a02 */
[----:B------:R-:W-:-:S02]  /*14c20*/  PLOP3.LUT P1, PT, PT, PT, UP1, 0x80, 0x8 ;  /* 0x000000000008781c */ /* 0x000fc40003f2f018 */
[----:B0-----:R-:W-:Y:S02]  /*14c30*/  LEA R8, P4, R7, R4, 0x1 ;  /* 0x0000000407087211 */ /* 0x001fe400078808ff */
[----:B------:R-:W-:Y:S02]  /*14c40*/  LOP3.LUT R9, R81, 0x24, RZ, 0xfc, !PT ;  /* 0x0000002451097812 */ /* 0x000fe400078efcff */
        /* <DEDUP_REMOVED lines=19> */
[----:B------:R-:W-:Y:S02]  /*14d80*/  ISETP.LT.AND P4, PT, R10, UR15, P4 ;  /* 0x0000000f0a007c0c */ /* 0x000fe4000a781270 */
[----:B------:R-:W-:Y:S02]  /*14d90*/  PRMT R49, RZ, 0x7610, R49 ;  /* 0x00007610ff317816 */ /* 0x000fe40000000031 */
[----:B------:R-:W-:Y:S02]  /*14da0*/  SEL R2, R38, R2, !P6 ;  /* 0x0000000226027207 */ /* 0x000fe40007000000 */
[----:B------:R-:W-:-:S03]  /*14db0*/  PRMT R48, RZ, 0x7610, R48 ;  /* 0x00007610ff307816 */ /* 0x000fc60000000030 */
[----:B------:R-:W-:Y:S01]  /*14dc0*/  IMAD R2, R2, UR13, RZ ;  /* 0x0000000d02027c24 */ /* 0x000fe2000f8e02ff */
[----:B------:R-:W-:Y:S01]  /*14dd0*/  PRMT R54, RZ, 0x7610, R54 ;  /* 0x00007610ff367816 */ /* 0x000fe20000000036 */
[----:B------:R0:W-:Y:S01]  /*14de0*/  STL [R1+0x4d8], R7 ;  /* 0x0004d80701007387 */ /* 0x0001e20000100800 */
[----:B---3--:R-:W-:Y:S02]  /*14df0*/  @P3 IMAD.MOV.U32 R9, RZ, RZ, R23 ;  /* 0x000000ffff093224 */ /* 0x008fe400078e0017 */
[----:B----4-:R-:W-:-:S05]  /*14e00*/  @P3 IMAD.MOV.U32 R8, RZ, RZ, R25 ;  /* 0x000000ffff083224 */ /* 0x010fca00078e0019 */
[----:B------:R2:W3:Y:S02]  /*14e10*/  @P3 LDG.E.U16 R61, desc[UR24][R8.64] ;  /* 0x00000018083d3981 */ /* 0x0004e4000c1e1500 */
[----:B--2---:R-:W-:Y:S02]  /*14e20*/  @P2 IMAD.MOV.U32 R9, RZ, RZ, R29 ;  /* 0x000000ffff092224 */ /* 0x004fe400078e001d */
[----:B------:R-:W-:-:S05]  /*14e30*/  @P2 IMAD.MOV.U32 R8, RZ, RZ, R22 ;  /* 0x000000ffff082224 */ /* 0x000fca00078e0016 */
[----:B------:R1:W2:Y:S02]  /*14e40*/  @P2 LDG.E.U16 R50, desc[UR24][R8.64] ;  /* 0x0000001808322981 */ /* 0x0002a4000c1e1500 */
[----:B-1----:R-:W-:Y:S02]  /*14e50*/  @P1 IMAD.MOV.U32 R9, RZ, RZ, R24 ;  /* 0x000000ffff091224 */ /* 0x002fe400078e0018 */
[----:B------:R-:W-:-:S05]  /*14e60*/  @P1 IMAD.MOV.U32 R8, RZ, RZ, R33 ;  /* 0x000000ffff081224 */ /* 0x000fca00078e0021 */
[----:B------:R1:W4:Y:S01]  /*14e70*/  @P1 LDG.E.U16 R49, desc[UR24][R8.64] ;  /* 0x0000001808311981 */ /* 0x000322000c1e1500 */
[----:B------:R-:W-:Y:S01]  /*14e80*/  ISETP.GT.U32.AND P2, PT, R5, R27, PT ;  /* 0x0000001b0500720c */ /* 0x000fe20003f44070 */
[----:B-1----:R-:W-:Y:S02]  /*14e90*/  @P4 IMAD.MOV.U32 R8, RZ, RZ, R32 ;  /* 0x000000ffff084224 */ /* 0x002fe400078e0020 */
[----:B------:R-:W-:-:S10]  /*14ea0*/  @P4 IMAD.MOV.U32 R9, RZ, RZ, R28 ;  /* 0x000000ffff094224 */ /* 0x000fd400078e001c */
[----:B------:R-:W-:Y:S01]  /*14eb0*/  @!P2 IMAD.IADD R27, R27, 0x1, -R5 ;  /* 0x000000011b1ba824 */ /* 0x000fe200078e0a05 */
[----:B------:R1:W2:Y:S02]  /*14ec0*/  @P4 LDG.E.U16 R48, desc[UR24][R8.64] ;  /* 0x0000001808304981 */ /* 0x0002a4000c1e1500 */
[----:B-1----:R-:W-:-:S04]  /*14ed0*/  LEA R8, P2, R2, R4, 0x1 ;  /* 0x0000000402087211 */ /* 0x002fc800078408ff */
[----:B------:R-:W-:-:S05]  /*14ee0*/  LEA.HI.X.SX32 R9, R2, R3, 0x1, P2 ;  /* 0x0000000302097211 */ /* 0x000fca00010f0eff */
[----:B------:R-:W2:Y:S04]  /*14ef0*/  @P0 LDG.E.U16 R54, desc[UR24][R8.64] ;  /* 0x0000001808360981 */ /* 0x000ea8000c1e1500 */
[----:B------:R-:W-:Y:S04]  /*14f00*/  STL [R1+0xea4], R55 ;  /* 0x000ea43701007387 */ /* 0x000fe80000100800 */
[----:B------:R-:W3:Y:S01]  /*14f10*/  LDL R33, [R1+0x944] ;  /* 0x0009440001217983 */ /* 0x000ee20000100800 */
[----:B------:R-:W-:-:S03]  /*14f20*/  ISETP.GT.U32.AND P3, PT, R5, R82, PT ;  /* 0x000000520500720c */ /* 0x000fc60003f64070 */
[----:B------:R-:W4:Y:S04]  /*14f30*/  LDL R25, [R1+0x940] ;  /* 0x0009400001197983 */ /* 0x000f280000100800 */
[----:B------:R-:W4:Y:S04]  /*14f40*/  LDL R22, [R1+0xc8] ;  /* 0x0000c80001167983 */ /* 0x000f280000100800 */
[----:B------:R-:W4:Y:S01]  /*14f50*/  LDL R24, [R1+0x960] ;  /* 0x0009600001187983 */ /* 0x000f220000100800 */
[----:B0-----:R-:W-:Y:S01]  /*14f60*/  LOP3.LUT R7, R81, 0x34, RZ, 0xfc, !PT ;  /* 0x0000003451077812 */ /* 0x001fe200078efcff */
[----:B------:R-:W-:Y:S01]  /*14f70*/  @!P3 IMAD.IADD R82, R82, 0x1, -R5 ;  /* 0x000000015252b824 */ /* 0x000fe200078e0a05 */
[----:B------:R-:W-:Y:S01]  /*14f80*/  PLOP3.LUT P3, PT, PT, PT, UP1, 0x80, 0x8 ;  /* 0x000000000008781c */ /* 0x000fe20003f6f018 */
[----:B------:R-:W4:Y:S03]  /*14f90*/  LDL R29, [R1+0xcd4] ;  /* 0x000cd400011d7983 */ /* 0x000f260000100800 */
[----:B------:R-:W-:Y:S01]  /*14fa0*/  ISETP.LT.AND P3, PT, R7, UR15, P3 ;  /* 0x0000000f07007c0c */ /* 0x000fe20009f61270 */
[----:B------:R-:W4:Y:S04]  /*14fb0*/  LDL R21, [R1+0xa4] ;  /* 0x0000a40001157983 */ /* 0x000f280000100800 */
[----:B------:R-:W4:Y:S04]  /*14fc0*/  LDL R28, [R1+0x988] ;  /* 0x00098800011c7983 */ /* 0x000f280000100800 */
[----:B------:R3:W-:Y:S04]  /*14fd0*/  STL [R1+0x4fc], R8 ;  /* 0x0004fc0801007387 */ /* 0x0007e80000100800 */
[----:B------:R4:W-:Y:S01]  /*14fe0*/  STL [R1+0x4f8], R9 ;  /* 0x0004f80901007387 */ /* 0x0009e20000100800 */
[----:B------:R-:W-:-:S03]  /*14ff0*/  ISETP.GT.U32.AND P1, PT, R5, R30, PT ;  /* 0x0000001e0500720c */ /* 0x000fc60003f24070 */
[----:B--2---:R-:W-:Y:S04]  /*15000*/  STL [R1+0xea8], R54 ;  /* 0x000ea83601007387 */ /* 0x004fe80000100800 */
[----:B------:R-:W2:Y:S04]  /*15010*/  LDL R23, [R1+0xb4] ;  /* 0x0000b40001177983 */ /* 0x000ea80000100800 */
[----:B------:R-:W2:Y:S01]  /*15020*/  LDL R32, [R1+0x978] ;  /* 0x0009780001207983 */ /* 0x000ea20000100800 */
[----:B---3--:R-:W-:-:S03]  /*15030*/  @P3 IMAD.MOV.U32 R8, RZ, RZ, R33 ;  /* 0x000000ffff083224 */ /* 0x008fc600078e0021 */
[----:B------:R-:W3:Y:S01]  /*15040*/  LDL R33, [R1+0x968] ;  /* 0x0009680001217983 */ /* 0x000ee20000100800 */
[----:B------:R-:W-:Y:S01]  /*15050*/  @!P1 IMAD.IADD R30, R30, 0x1, -R5 ;  /* 0x000000011e1e9824 */ /* 0x000fe200078e0a05 */
[----:B------:R-:W-:Y:S02]  /*15060*/  LOP3.LUT R10, R81, 0x3c, RZ, 0xfc, !PT ;  /* 0x0000003c510a7812 */ /* 0x000fe400078efcff */
[----:B------:R-:W-:Y:S01]  /*15070*/  PLOP3.LUT P1, PT, PT, PT, UP1, 0x80, 0x8 ;  /* 0x000000000008781c */ /* 0x000fe20003f2f018 */
[----:B----4-:R-:W-:Y:S02]  /*15080*/  @P3 IMAD.MOV.U32 R9, RZ, RZ, R25 ;  /* 0x000000ffff093224 */ /* 0x010fe400078e0019 */
[----:B------:R-:W4:Y:S01]  /*15090*/  LDL R25, [R1+0xc4] ;  /* 0x0000c40001197983 */ /* 0x000f220000100800 */
[----:B------:R-:W-:Y:S02]  /*150a0*/  ISETP.LT.AND P1, PT, R10, UR15, P1 ;  /* 0x0000000f0a007c0c */ /* 0x000fe40008f21270 */
[----:B------:R-:W-:-:S02]  /*150b0*/  PRMT R42, RZ, 0x7610, R42 ;  /* 0x00007610ff2a7816 */ /* 0x000fc4000000002a */
[----:B------:R-:W-:Y:S02]  /*150c0*/  LOP3.LUT R7, R81, 0x6, RZ, 0xfc, !PT ;  /* 0x0000000651077812 */ /* 0x000fe400078efcff */
[----:B------:R-:W-:Y:S02]  /*150d0*/  PLOP3.LUT P2, PT, PT, PT, UP1, 0x80, 0x8 ;  /* 0x000000000008781c */ /* 0x000fe40003f4f018 */
[----:B------:R-:W-:Y:S01]  /*150e0*/  ISETP.GT.U32.AND P4, PT, R5, R26, PT ;  /* 0x0000001a0500720c */ /* 0x000fe20003f84070 */
[----:B------:R0:W4:Y:S01]  /*150f0*/  @P3 LDG.E.U16 R42, desc[UR24][R8.64] ;  /* 0x00000018082a3981 */ /* 0x000122000c1e1500 */
[----:B------:R-:W-:Y:S02]  /*15100*/  ISETP.LT.AND P2, PT, R7, UR15, P2 ;  /* 0x0000000f07007c0c */ /* 0x000fe40009741270 */
[----:B------:R-:W-:Y:S02]  /*15110*/  PRMT R41, RZ, 0x7610, R41 ;  /* 0x00007610ff297816 */ /* 0x000fe40000000029 */
[----:B------:R-:W-:-:S02]  /*15120*/  LOP3.LUT R2, R81, 0xe, RZ, 0xfc, !PT ;  /* 0x0000000e51027812 */ /* 0x000fc400078efcff */
[----:B------:R-:W-:Y:S01]  /*15130*/  PLOP3.LUT P3, PT, PT, PT, UP1, 0x80, 0x8 ;  /* 0x000000000008781c */ /* 0x000fe20003f6f018 */
[----:B0-----:R-:W-:Y:S02]  /*15140*/  @P1 IMAD.MOV.U32 R8, RZ, RZ, R24 ;  /* 0x000000ffff081224 */ /* 0x001fe400078e0018 */
[----:B------:R-:W-:Y:S01]  /*15150*/  @P1 IMAD.MOV.U32 R9, RZ, RZ, R22 ;  /* 0x000000ffff091224 */ /* 0x000fe200078e0016 */
[----:B------:R-:W-:Y:S01]  /*15160*/  ISETP.LT.AND P3, PT, R2, UR15, P3 ;  /* 0x0000000f02007c0c */ /* 0x000fe20009f61270 */
[----:B------:R-:W4:Y:S01]  /*15170*/  LDL R22, [R1+0x8e8] ;  /* 0x0008e80001167983 */ /* 0x000f220000100800 */
[----:B------:R-:W-:-:S03]  /*15180*/  LOP3.LUT R7, R81, 0x16, RZ, 0xfc, !PT ;  /* 0x0000001651077812 */ /* 0x000fc600078efcff */
[----:B------:R-:W4:Y:S01]  /*15190*/  LDL R24, [R1+0x8ec] ;  /* 0x0008ec0001187983 */ /* 0x000f220000100800 */
[----:B------:R-:W-:-:S03]  /*151a0*/  @!P4 IMAD.IADD R26, R26, 0x1, -R5 ;  /* 0x000000011a1ac824 */ /* 0x000fc600078e0a05 */
[----:B------:R0:W4:Y:S01]  /*151b0*/  @P1 LDG.E.U16 R41, desc[UR24][R8.64] ;  /* 0x0000001808291981 */ /* 0x000122000c1e1500 */
[----:B------:R-:W-:Y:S02]  /*151c0*/  PLOP3.LUT P1, PT, PT, PT, UP1, 0x80, 0x8 ;  /* 0x000000000008781c */ /* 0x000fe40003f2f018 */
[----:B------:R-:W-:Y:S02]  /*151d0*/  ISETP.GE.AND P4, PT, R29, RZ, PT ;  /* 0x000000ff1d00720c */ /* 0x000fe40003f86270 */
[----:B------:R-:W-:Y:S01]  /*151e0*/  PRMT R53, RZ, 0x7610, R53 ;  /* 0x00007610ff357816 */ /* 0x000fe20000000035 */
[----:B------:R-:W4:Y:S01]  /*151f0*/  LDL R29, [R1+0xc78] ;  /* 0x000c7800011d7983 */ /* 0x000f220000100800 */
[----:B------:R-:W-:Y:S01]  /*15200*/  ISETP.LT.AND P1, PT, R7, UR15, P1 ;  /* 0x0000000f07007c0c */ /* 0x000fe20008f21270 */
[----:B0-----:R-:W-:Y:S02]  /*15210*/  @P2 IMAD.MOV.U32 R8, RZ, RZ, R28 ;  /* 0x000000ffff082224 */ /* 0x001fe400078e001c */
[----:B------:R-:W-:Y:S01]  /*15220*/  @P2 IMAD.MOV.U32 R9, RZ, RZ, R21 ;  /* 0x000000ffff092224 */ /* 0x000fe200078e0015 */
[----:B------:R-:W-:Y:S01]  /*15230*/  PRMT R52, RZ, 0x7610, R52 ;  /* 0x00007610ff347816 */ /* 0x000fe20000000034 */
[----:B------:R-:W-:Y:S01]  /*15240*/  IMAD.MOV.U32 R2, RZ, RZ, R30 ;  /* 0x000000ffff027224 */ /* 0x000fe200078e001e */
[----:B------:R-:W4:Y:S04]  /*15250*/  LDL R28, [R1+0x908] ;  /* 0x00090800011c7983 */ /* 0x000f280000100800 */
[----:B------:R2:W4:Y:S04]  /*15260*/  @P2 LDG.E.U16 R53, desc[UR24][R8.64] ;  /* 0x0000001808352981 */ /* 0x000528000c1e1500 */
[----:B------:R-:W4:Y:S01]  /*15270*/  LDL R30, [R1+0x90c] ;  /* 0x00090c00011e7983 */ /* 0x000f220000100800 */
[----:B--2---:R-:W-:-:S02]  /*15280*/  @P3 IMAD.MOV.U32 R9, RZ, RZ, R23 ;  /* 0x000000ffff093224 */ /* 0x004fc400078e0017 */
[----:B------:R-:W-:Y:S02]  /*15290*/  @P3 IMAD.MOV.U32 R8, RZ, RZ, R32 ;  /* 0x000000ffff083224 */ /* 0x000fe400078e0020 */
[----:B------:R-:W2:Y:S04]  /*152a0*/  LDL R32, [R1+0xc24] ;  /* 0x000c240001207983 */ /* 0x000ea80000100800 */
[----:B------:R3:W2:Y:S02]  /*152b0*/  @P3 LDG.E.U16 R52, desc[UR24][R8.64] ;  /* 0x0000001808343981 */ /* 0x0006a4000c1e1500 */
[----:B---3--:R-:W-:Y:S02]  /*152c0*/  @P1 IMAD.MOV.U32 R8, RZ, RZ, R33 ;  /* 0x000000ffff081224 */ /* 0x008fe400078e0021 */
[----:B------:R-:W3:Y:S01]  /*152d0*/  LDL R33, [R1+0xc00] ;  /* 0x000c000001217983 */ /* 0x000ee20000100800 */
[----:B------:R-:W-:Y:S01]  /*152e0*/  @!P4 IMAD.MOV R2, RZ, RZ, -R2 ;  /* 0x000000ffff02c224 */ /* 0x000fe200078e0a02 */
[----:B------:R-:W-:-:S02]  /*152f0*/  ISETP.GT.U32.AND P4, PT, R5, R31, PT ;  /* 0x0000001f0500720c */ /* 0x000fc40003f84070 */
[----:B------:R-:W-:Y:S02]  /*15300*/  LOP3.LUT R7, R81, 0x1e, RZ, 0xfc, !PT ;  /* 0x0000001e51077812 */ /* 0x000fe400078efcff */
[----:B------:R-:W-:Y:S02]  /*15310*/  PLOP3.LUT P2, PT, PT, PT, UP1, 0x80, 0x8 ;  /* 0x000000000008781c */ /* 0x000fe40003f4f018 */
[----:B------:R-:W-:Y:S01]  /*15320*/  SEL R2, R38, R2, !P6 ;  /* 0x0000000226027207 */ /* 0x000fe20007000000 */
[----:B----4-:R-:W-:Y:S01]  /*15330*/  @P1 IMAD.MOV.U32 R9, RZ, RZ, R25 ;  /* 0x000000ffff091224 */ /* 0x010fe200078e0019 */
[----:B------:R-:W-:Y:S02]  /*15340*/  PRMT R51, RZ, 0x7610, R51 ;  /* 0x00007610ff337816 */ /* 0x000fe40000000033 */
[----:B------:R-:W-:Y:S01]  /*15350*/  ISETP.LT.AND P2, PT, R7, UR15, P2 ;  /* 0x0000000f07007c0c */ /* 0x000fe20009741270 */
[----:B------:R-:W-:Y:S01]  /*15360*/  IMAD R2, R2, UR13, RZ ;  /* 0x0000000d02027c24 */ /* 0x000fe2000f8e02ff */
[----:B------:R-:W-:-:S02]  /*15370*/  LOP3.LUT R7, R81, 0x26, RZ, 0xfc, !PT ;  /* 0x0000002651077812 */ /* 0x000fc400078efcff */
[----:B------:R-:W-:Y:S01]  /*15380*/  PLOP3.LUT P3, PT, PT, PT, UP1, 0x80, 0x8 ;  /* 0x000000000008781c */ /* 0x000fe20003f6f018 */
[----:B------:R0:W4:Y:S01]  /*15390*/  @P1 LDG.E.U16 R51, desc[UR24][R8.64] ;  /* 0x0000001808331981 */ /* 0x000122000c1e1500 */
[----:B------:R-:W-:Y:S02]  /*153a0*/  @!P4 IMAD.IADD R31, R31, 0x1, -R5 ;  /* 0x000000011f1fc824 */ /* 0x000fe400078e0a05 */
[----:B------:R-:W-:Y:S02]  /*153b0*/  ISETP.LT.AND P1, PT, R7, UR15, P3 ;  /* 0x0000000f07007c0c */ /* 0x000fe40009f21270 */
[----:B------:R-:W-:-:S04]  /*153c0*/  LEA R7, P4, R2, R4, 0x1 ;  /* 0x0000000402077211 */ /* 0x000fc800078808ff */
[----:B------:R-:W-:Y:S01]  /*153d0*/  LEA.HI.X.SX32 R10, R2, R3, 0x1, P4 ;  /* 0x00000003020a7211 */ /* 0x000fe200020f0eff */
[----:B------:R1:W-:Y:S01]  /*153e0*/  STL [R1+0x51c], R7 ;  /* 0x00051c0701007387 */ /* 0x0003e20000100800 */
[----:B------:R-:W-:Y:S01]  /*153f0*/  PRMT R45, RZ, 0x7610, R45 ;  /* 0x00007610ff2d7816 */ /* 0x000fe2000000002d */
[----:B0-----:R-:W-:Y:S02]  /*15400*/  @P2 IMAD.MOV.U32 R8, RZ, RZ, R24 ;  /* 0x000000ffff082224 */ /* 0x001fe400078e0018 */
[----:B------:R-:W-:Y:S01]  /*15410*/  @P2 IMAD.MOV.U32 R9, RZ, RZ, R22 ;  /* 0x000000ffff092224 */ /* 0x000fe200078e0016 */
[----:B------:R0:W-:Y:S01]  /*15420*/  STL [R1+0x518], R10 ;  /* 0x0005180a01007387 */ /* 0x0001e20000100800 */
[----:B------:R-:W-:-:S03]  /*15430*/  IMAD.MOV.U32 R2, RZ, RZ, R26 ;  /* 0x000000ffff027224 */ /* 0x000fc600078e001a */
[----:B------:R-:W4:Y:S04]  /*15440*/  LDL R22, [R1+0xbc4] ;  /* 0x000bc40001167983 */ /* 0x000f280000100800 */
[----:B------:R-:W4:Y:S04]  /*15450*/  LDL R24, [R1+0x928] ;  /* 0x0009280001187983 */ /* 0x000f280000100800 */
[----:B------:R-:W4:Y:S01]  /*15460*/  LDL R26, [R1+0x92c] ;  /* 0x00092c00011a7983 */ /* 0x000f220000100800 */
[----:B------:R-:W-:Y:S02]  /*15470*/  ISETP.GE.AND P3, PT, R29, RZ, PT ;  /* 0x000000ff1d00720c */ /* 0x000fe40003f66270 */
[----:B------:R-:W-:Y:S01]  /*15480*/  ISETP.GT.U32.AND P4, PT, R5, R27, PT ;  /* 0x0000001b0500720c */ /* 0x000fe20003f84070 */
[----:B------:R0:W4:Y:S01]  /*15490*/  @P2 LDG.E.U16 R45, desc[UR24][R8.64] ;  /* 0x00000018082d2981 */ /* 0x000122000c1e1500 */
[----:B------:R-:W-:Y:S01]  /*154a0*/  PRMT R46, RZ, 0x7610, R46 ;  /* 0x00007610ff2e7816 */ /* 0x000fe2000000002e */
[----:B0-----:R-:W-:-:S02]  /*154b0*/  @P0 IMAD.MOV.U32 R8, RZ, RZ, R7 ;  /* 0x000000ffff080224 */ /* 0x001fc400078e0007 */
[----:B------:R-:W-:-:S05]  /*154c0*/  @P0 IMAD.MOV.U32 R9, RZ, RZ, R10 ;  /* 0x000000ffff090224 */ /* 0x000fca00078e000a */
[----:B------:R0:W4:Y:S01]  /*154d0*/  @P0 LDG.E.U16 R46, desc[UR24][R8.64] ;  /* 0x00000018082e0981 */ /* 0x000122000c1e1500 */
[----:B------:R-:W-:Y:S02]  /*154e0*/  @!P3 IMAD.MOV R2, RZ, RZ, -R2 ;  /* 0x000000ffff02b224 */ /* 0x000fe400078e0a02 */
[----:B------:R-:W-:Y:S02]  /*154f0*/  @!P4 IMAD.IADD R27, R27, 0x1, -R5 ;  /* 0x000000011b1bc824 */ /* 0x000fe400078e0a05 */
[----:B0-----:R-:W-:Y:S02]  /*15500*/  @P1 IMAD.MOV.U32 R8, RZ, RZ, R30 ;  /* 0x000000ffff081224 */ /* 0x001fe400078e001e */
[----:B------:R-:W-:Y:S01]  /*15510*/  @P1 IMAD.MOV.U32 R9, RZ, RZ, R28 ;  /* 0x000000ffff091224 */ /* 0x000fe200078e001c */
[----:B------:R-:W4:Y:S04]  /*15520*/  LDL R30, [R1+0x94c] ;  /* 0x00094c00011e7983 */ /* 0x000f280000100800 */
[----:B------:R-:W4:Y:S01]  /*15530*/  LDL R28, [R1+0x948] ;  /* 0x00094800011c7983 */ /* 0x000f220000100800 */
[----:B--2---:R-:W-:-:S03]  /*15540*/  ISETP.GE.AND P3, PT, R32, RZ, PT ;  /* 0x000000ff2000720c */ /* 0x004fc60003f66270 */
[----:B------:R-:W2:Y:S01]  /*15550*/  LDL R32, [R1+0x8cc] ;  /* 0x0008cc0001207983 */ /* 0x000ea20000100800 */
[----:B---3--:R-:W-:-:S03]  /*15560*/  ISETP.GE.AND P4, PT, R33, RZ, PT ;  /* 0x000000ff2100720c */ /* 0x008fc60003f86270 */
[----:B------:R-:W3:Y:S01]  /*15570*/  LDL R33, [R1+0x8d0] ;  /* 0x0008d00001217983 */ /* 0x000ee20000100800 */
[----:B------:R-:W-:Y:S02]  /*15580*/  PRMT R44, RZ, 0x7610, R44 ;  /* 0x00007610ff2c7816 */ /* 0x000fe4000000002c */
[----:B------:R-:W-:Y:S02]  /*15590*/  ISETP.GT.U32.AND P2, PT, R5, R82, PT ;  /* 0x000000520500720c */ /* 0x000fe40003f44070 */
[----:B------:R-:W-:Y:S02]  /*155a0*/  SEL R2, R38, R2, !P6 ;  /* 0x0000000226027207 */ /* 0x000fe40007000000 */
[----:B------:R0:W3:Y:S03]  /*155b0*/  @P1 LDG.E.U16 R44, desc[UR24][R8.64] ;  /* 0x00000018082c1981 */ /* 0x0000e6000c1e1500 */
[----:B------:R-:W-:Y:S01]  /*155c0*/  IMAD R2, R2, UR13, RZ ;  /* 0x0000000d02027c24 */ /* 0x000fe2000f8e02ff */
[----:B-1----:R-:W-:-:S02]  /*155d0*/  LOP3.LUT R7, R81, 0x2e, RZ, 0xfc, !PT ;  /* 0x0000002e51077812 */ /* 0x002fc400078efcff */
[----:B------:R-:W-:Y:S01]  /*155e0*/  PLOP3.LUT P1, PT, PT, PT, UP1, 0x80, 0x8 ;  /* 0x000000000008781c */ /* 0x000fe20003f2f018 */
[----:B0-----:R-:W-:-:S03]  /*155f0*/  IMAD.MOV.U32 R8, RZ, RZ, R31 ;  /* 0x000000ffff087224 */ /* 0x001fc600078e001f */
[----:B------:R-:W-:Y:S01]  /*15600*/  ISETP.LT.AND P1, PT, R7, UR15, P1 ;  /* 0x0000000f07007c0c */ /* 0x000fe20008f21270 */
[----:B------:R-:W-:Y:S01]  /*15610*/  @!P3 IMAD.MOV R8, RZ, RZ, -R8 ;  /* 0x000000ffff08b224 */ /* 0x000fe200078e0a08 */
[----:B------:R-:W-:Y:S01]  /*15620*/  LEA R10, P3, R2, R4, 0x1 ;  /* 0x00000004020a7211 */ /* 0x000fe200078608ff */
[----:B------:R-:W-:Y:S01]  /*15630*/  @!P2 IMAD.IADD R82, R82, 0x1, -R5 ;  /* 0x000000015252a824 */ /* 0x000fe200078e0a05 */
[----:B------:R-:W-:Y:S02]  /*15640*/  LOP3.LUT R11, R81, 0x36, RZ, 0xfc, !PT ;  /* 0x00000036510b7812 */ /* 0x000fe400078efcff */
[----:B------:R-:W-:Y:S02]  /*15650*/  PLOP3.LUT P2, PT, PT, PT, UP1, 0x80, 0x8 ;  /* 0x000000000008781c */ /* 0x000fe40003f4f018 */
[----:B------:R-:W-:Y:S02]  /*15660*/  LEA.HI.X.SX32 R2, R2, R3, 0x1, P3 ;  /* 0x0000000302027211 */ /* 0x000fe400018f0eff */
[----:B------:R-:W-:-:S02]  /*15670*/  PRMT R40, RZ, 0x7610, R40 ;  /* 0x00007610ff287816 */ /* 0x000fc40000000028 */
[----:B------:R-:W-:Y:S01]  /*15680*/  ISETP.LT.AND P2, PT, R11, UR15, P2 ;  /* 0x0000000f0b007c0c */ /* 0x000fe20009741270 */
[----:B------:R-:W-:Y:S02]  /*15690*/  @P0 IMAD.MOV.U32 R11, RZ, RZ, R2 ;  /* 0x000000ffff0b0224 */ /* 0x000fe400078e0002 */
[----:B------:R-:W-:Y:S01]  /*156a0*/  IMAD.MOV.U32 R7, RZ, RZ, R82 ;  /* 0x000000ffff077224 */ /* 0x000fe200078e0052 */
[----:B------:R-:W-:Y:S01]  /*156b0*/  PRMT R43, RZ, 0x7610, R43 ;  /* 0x00007610ff2b7816 */ /* 0x000fe2000000002b */
[----:B------:R0:W-:Y:S02]  /*156c0*/  STL [R1+0x53c], R10 ;  /* 0x00053c0a01007387 */ /* 0x0001e40000100800 */
[----:B------:R-:W-:Y:S01]  /*156d0*/  @!P4 IMAD.MOV R7, RZ, RZ, -R7 ;  /* 0x000000ffff07c224 */ /* 0x000fe200078e0a07 */
[----:B----4-:R-:W-:Y:S01]  /*156e0*/  ISETP.GE.AND P4, PT, R22, RZ, PT ;  /* 0x000000ff1600720c */ /* 0x010fe20003f86270 */
[----:B------:R0:W4:Y:S01]  /*156f0*/  @P0 LDG.E.U16 R40, desc[UR24][R10.64] ;  /* 0x000000180a280981 */ /* 0x000122000c1e1500 */
[----:B------:R-:W-:-:S02]  /*15700*/  LOP3.LUT R9, R81, 0x3e, RZ, 0xfc, !PT ;  /* 0x0000003e51097812 */ /* 0x000fc400078efcff */
[----:B------:R-:W-:Y:S01]  /*15710*/  PLOP3.LUT P3, PT, PT, PT, UP1, 0x80, 0x8 ;  /* 0x000000000008781c */ /* 0x000fe20003f6f018 */
[----:B0-----:R-:W-:Y:S02]  /*15720*/  @P1 IMAD.MOV.U32 R10, RZ, RZ, R26 ;  /* 0x000000ffff0a1224 */ /* 0x001fe400078e001a */
[----:B------:R-:W-:Y:S01]  /*15730*/  @P1 IMAD.MOV.U32 R11, RZ, RZ, R24 ;  /* 0x000000ffff0b1224 */ /* 0x000fe200078e0018 */
[----:B------:R-:W-:Y:S01]  /*15740*/  ISETP.LT.AND P3, PT, R9, UR15, P3 ;  /* 0x0000000f09007c0c */ /* 0x000fe20009f61270 */
[----:B------:R0:W-:Y:S04]  /*15750*/  STL [R1+0x538], R2 ;  /* 0x0005380201007387 */ /* 0x0001e80000100800 */
[----:B------:R1:W4:Y:S01]  /*15760*/  @P1 LDG.E.U16 R43, desc[UR24][R10.64] ;  /* 0x000000180a2b1981 */ /* 0x000322000c1e1500 */
[----:B------:R-:W-:-:S02]  /*15770*/  SEL R7, R38, R7, !P6 ;  /* 0x0000000726077207 */ /* 0x000fc40007000000 */
[----:B------:R-:W-:Y:S01]  /*15780*/  PRMT R37, RZ, 0x7610, R37 ;  /* 0x00007610ff257816 */ /* 0x000fe20000000025 */
[----:B0-----:R-:W-:Y:S01]  /*15790*/  IMAD.MOV.U32 R2, RZ, RZ, R27 ;  /* 0x000000ffff027224 */ /* 0x001fe200078e001b */
[----:B-1----:R-:W-:-:S03]  /*157a0*/  SEL R10, R38, R8, !P6 ;  /* 0x00000008260a7207 */ /* 0x002fc60007000000 */
[----:B------:R-:W-:Y:S02]  /*157b0*/  @!P4 IMAD.MOV R2, RZ, RZ, -R2 ;  /* 0x000000ffff02c224 */ /* 0x000fe400078e0a02 */
[----:B------:R-:W-:Y:S02]  /*157c0*/  IMAD R10, R10, UR13, RZ ;  /* 0x0000000d0a0a7c24 */ /* 0x000fe4000f8e02ff */
[----:B------:R-:W-:Y:S02]  /*157d0*/  @P2 IMAD.MOV.U32 R8, RZ, RZ, R30 ;  /* 0x000000ffff082224 */ /* 0x000fe400078e001e */
[----:B------:R-:W-:Y:S02]  /*157e0*/  IMAD R7, R7, UR13, RZ ;  /* 0x0000000d07077c24 */ /* 0x000fe4000f8e02ff */
[----:B------:R-:W-:Y:S01]  /*157f0*/  @P2 IMAD.MOV.U32 R9, RZ, RZ, R28 ;  /* 0x000000ffff092224 */ /* 0x000fe200078e001c */
[----:B------:R-:W-:Y:S02]  /*15800*/  LEA R14, P1, R10, R4, 0x1 ;  /* 0x000000040a0e7211 */ /* 0x000fe400078208ff */
[----:B------:R-:W-:-:S02]  /*15810*/  PRMT R34, RZ, 0x7610, R34 ;  /* 0x00007610ff227816 */ /* 0x000fc40000000022 */
[----:B------:R2:W4:Y:S01]  /*15820*/  @P2 LDG.E.U16 R37, desc[UR24][R8.64] ;  /* 0x0000001808252981 */ /* 0x000522000c1e1500 */
[----:B------:R-:W-:Y:S02]  /*15830*/  SEL R2, R38, R2, !P6 ;  /* 0x0000000226027207 */ /* 0x000fe40007000000 */
[C---:B------:R-:W-:Y:S02]  /*15840*/  LEA R11, P2, R7.reuse, R4, 0x1 ;  /* 0x00000004070b7211 */ /* 0x040fe400078408ff */
[-C--:B------:R-:W-:Y:S01]  /*15850*/  LEA.HI.X.SX32 R15, R10, R3.reuse, 0x1, P1 ;  /* 0x000000030a0f7211 */ /* 0x080fe200008f0eff */
[----:B------:R-:W-:Y:S01]  /*15860*/  IMAD R2, R2, UR13, RZ ;  /* 0x0000000d02027c24 */ /* 0x000fe2000f8e02ff */
[----:B------:R-:W-:Y:S01]  /*15870*/  LOP3.LUT R13, R0, 0x15e, RZ, 0xfc, !PT ;  /* 0x0000015e000d7812 */ /* 0x000fe200078efcff */
[----:B------:R-:W-:Y:S01]  /*15880*/  STL [R1+0x55c], R14 ;  /* 0x00055c0e01007387 */ /* 0x000fe20000100800 */
[----:B------:R-:W-:Y:S02]  /*15890*/  PRMT R36, RZ, 0x7610, R36 ;  /* 0x00007610ff247816 */ /* 0x000fe40000000024 */
[----:B------:R-:W-:Y:S01]  /*158a0*/  LEA.HI.X.SX32 R12, R7, R3, 0x1, P2 ;  /* 0x00000003070c7211 */ /* 0x000fe200010f0eff */
[----:B------:R-:W-:Y:S01]  /*158b0*/  STL [R1+0x57c], R11 ;  /* 0x00057c0b01007387 */ /* 0x000fe20000100800 */
[----:B------:R-:W-:-:S03]  /*158c0*/  IABS R7, R13 ;  /* 0x0000000d00077213 */ /* 0x000fc60000000000 */
[----:B------:R-:W-:Y:S01]  /*158d0*/  STL [R1+0x558], R15 ;  /* 0x0005580f01007387 */ /* 0x000fe20000100800 */
[----:B------:R-:W-:-:S03]  /*158e0*/  PRMT R35, RZ, 0x7610, R35 ;  /* 0x00007610ff237816 */ /* 0x000fc60000000023 */
[----:B------:R0:W-:Y:S01]  /*158f0*/  STL [R1+0xab4], R13 ;  /* 0x000ab40d01007387 */ /* 0x0001e20000100800 */
[----:B------:R-:W-:Y:S02]  /*15900*/  PRMT R39, RZ, 0x7610, R39 ;  /* 0x00007610ff277816 */ /* 0x000fe40000000027 */
[----:B0-----:R-:W-:Y:S01]  /*15910*/  LEA R13, P1, R2, R4, 0x1 ;  /* 0x00000004020d7211 */ /* 0x001fe200078208ff */
[----:B------:R0:W-:Y:S01]  /*15920*/  STL [R1+0x578], R12 ;  /* 0x0005780c01007387 */ /* 0x0001e20000100800 */
[----:B------:R-:W-:-:S03]  /*15930*/  LOP3.LUT R10, R0, 0x16c, RZ, 0xfc, !PT ;  /* 0x0000016c000a7812 */ /* 0x000fc600078efcff */
[----:B------:R-:W-:Y:S01]  /*15940*/  STL [R1+0x59c], R13 ;  /* 0x00059c0d01007387 */ /* 0x000fe20000100800 */
[----:B--2---:R-:W-:Y:S02]  /*15950*/  @P3 IMAD.MOV.U32 R9, RZ, RZ, R32 ;  /* 0x000000ffff093224 */ /* 0x004fe400078e0020 */
[----:B---3--:R-:W-:-:S05]  /*15960*/  @P3 IMAD.MOV.U32 R8, RZ, RZ, R33 ;  /* 0x000000ffff083224 */ /* 0x008fca00078e0021 */
[----:B------:R1:W2:Y:S02]  /*15970*/  @P3 LDG.E.U16 R34, desc[UR24][R8.64] ;  /* 0x0000001808223981 */ /* 0x0002a4000c1e1500 */
[----:B-1----:R-:W-:Y:S02]  /*15980*/  @P0 IMAD.MOV.U32 R8, RZ, RZ, R14 ;  /* 0x000000ffff080224 */ /* 0x002fe400078e000e */
[----:B------:R-:W-:Y:S01]  /*15990*/  @P0 IMAD.MOV.U32 R9, RZ, RZ, R15 ;  /* 0x000000ffff090224 */ /* 0x000fe200078e000f */
[----:B------:R-:W-:-:S04]  /*159a0*/  LEA.HI.X.SX32 R14, R2, R3, 0x1, P1 ;  /* 0x00000003020e7211 */ /* 0x000fc800008f0eff */
[----:B------:R1:W3:Y:S01]  /*159b0*/  @P0 LDG.E.U16 R36, desc[UR24][R8.64] ;  /* 0x0000001808240981 */ /* 0x0002e2000c1e1500 */
[----:B------:R-:W-:-:S04]  /*159c0*/  IMAD.HI.U32 R2, R6, R7, RZ ;  /* 0x0000000706027227 */ /* 0x000fc800078e00ff */
[----:B-1----:R-:W-:Y:S02]  /*159d0*/  @P0 IMAD.MOV.U32 R8, RZ, RZ, R11 ;  /* 0x000000ffff080224 */ /* 0x002fe400078e000b */
[----:B------:R-:W-:Y:S01]  /*159e0*/  @P0 IMAD.MOV.U32 R9, RZ, RZ, R12 ;  /* 0x000000ffff090224 */ /* 0x000fe200078e000c */
[----:B0-----:R-:W-:-:S04]  /*159f0*/  LOP3.LUT R12, R0, 0x164, RZ, 0xfc, !PT ;  /* 0x00000164000c7812 */ /* 0x001fc800078efcff */
[----:B------:R0:W2:Y:S01]  /*15a00*/  @P0 LDG.E.U16 R35, desc[UR24][R8.64] ;  /* 0x0000001808230981 */ /* 0x0000a2000c1e1500 */
[----:B------:R-:W-:Y:S01]  /*15a10*/  LOP3.LUT R11, R0, 0x166, RZ, 0xfc, !PT ;  /* 0x00000166000b7812 */ /* 0x000fe200078efcff */
[----:B------:R-:W-:Y:S02]  /*15a20*/  IMAD.MOV R2, RZ, RZ, -R2 ;  /* 0x000000ffff027224 */ /* 0x000fe400078e0a02 */
[----:B------:R-:W-:Y:S01]  /*15a30*/  STL [R1+0x598], R14 ;  /* 0x0005980e01007387 */ /* 0x000fe20000100800 */
[----:B0-----:R-:W-:Y:S02]  /*15a40*/  @P0 IMAD.MOV.U32 R8, RZ, RZ, R13 ;  /* 0x000000ffff080224 */ /* 0x001fe400078e000d */
[----:B------:R-:W-:Y:S01]  /*15a50*/  @P0 IMAD.MOV.U32 R9, RZ, RZ, R14 ;  /* 0x000000ffff090224 */ /* 0x000fe200078e000e */
[----:B------:R-:W-:Y:S04]  /*15a60*/  STL [R1+0xa9c], R12 ;  /* 0x000a9c0c01007387 */ /* 0x000fe80000100800 */
[----:B------:R0:W2:Y:S01]  /*15a70*/  @P0 LDG.E.U16 R39, desc[UR24][R8.64] ;  /* 0x0000001808270981 */ /* 0x0000a2000c1e1500 */
[----:B------:R-:W-:-:S03]  /*15a80*/  IMAD R7, R5, R2, R7 ;  /* 0x0000000205077224 */ /* 0x000fc600078e0207 */
[----:B------:R1:W-:Y:S01]  /*15a90*/  STL [R1+0xab0], R11 ;  /* 0x000ab00b01007387 */ /* 0x0003e20000100800 */
[----:B0-----:R-:W-:Y:S02]  /*15aa0*/  IABS R9, R12 ;  /* 0x0000000c00097213 */ /* 0x001fe40000000000 */
[----:B------:R-:W-:Y:S02]  /*15ab0*/  IABS R8, R11 ;  /* 0x0000000b00087213 */ /* 0x000fe40000000000 */
[----:B-1----:R-:W-:Y:S01]  /*15ac0*/  IABS R11, R10 ;  /* 0x0000000a000b7213 */ /* 0x002fe20000000000 */
[C---:B------:R-:W-:Y:S01]  /*15ad0*/  IMAD.HI.U32 R2, R6.reuse, R9, RZ ;  /* 0x0000000906027227 */ /* 0x040fe200078e00ff */
[----:B------:R0:W-:Y:S03]  /*15ae0*/  STL [R1+0xabc], R10 ;  /* 0x000abc0a01007387 */ /* 0x0001e60000100800 */
[----:B------:R-:W-:-:S04]  /*15af0*/  IMAD.HI.U32 R12, R6, R11, RZ ;  /* 0x0000000b060c7227 */ /* 0x000fc800078e00ff */
[----:B------:R-:W-:Y:S02]  /*15b00*/  IMAD.MOV R2, RZ, RZ, -R2 ;  /* 0x000000ffff027224 */ /* 0x000fe400078e0a02 */
[----:B0-----:R-:W-:-:S04]  /*15b10*/  IMAD.HI.U32 R10, R6, R8, RZ ;  /* 0x00000008060a7227 */ /* 0x001fc800078e00ff */
[----:B------:R-:W-:Y:S02]  /*15b20*/  IMAD.MOV R10, RZ, RZ, -R10 ;  /* 0x000000ffff0a7224 */ /* 0x000fe400078e0a0a */
[----:B------:R-:W-:Y:S02]  /*15b30*/  IMAD.MOV R12, RZ, RZ, -R12 ;  /* 0x000000ffff0c7224 */ /* 0x000fe400078e0a0c */
[C---:B------:R-:W-:Y:S02]  /*15b40*/  IMAD R9, R5.reuse, R2, R9 ;  /* 0x0000000205097224 */ /* 0x040fe400078e0209 */
[C---:B------:R-:W-:Y:S01]  /*15b50*/  IMAD R8, R5.reuse, R10, R8 ;  /* 0x0000000a05087224 */ /* 0x040fe200078e0208 */
[----:B------:R-:W-:Y:S01]  /*15b60*/  STL [R1+0xe38], R7 ;  /* 0x000e380701007387 */ /* 0x000fe20000100800 */
[----:B------:R-:W-:Y:S01]  /*15b70*/  IMAD R11, R5, R12, R11 ;  /* 0x0000000c050b7224 */ /* 0x000fe200078e020b */
[C---:B------:R-:W-:Y:S02]  /*15b80*/  LOP3.LUT R15, R0.reuse, 0x16e, RZ, 0xfc, !PT ;  /* 0x0000016e000f7812 */ /* 0x040fe400078efcff */
[----:B------:R-:W-:Y:S01]  /*15b90*/  STL [R1+0xe30], R9 ;  /* 0x000e300901007387 */ /* 0x000fe20000100800 */
[----:B------:R-:W-:-:S03]  /*15ba0*/  LOP3.LUT R13, R0, 0x174, RZ, 0xfc, !PT ;  /* 0x00000174000d7812 */ /* 0x000fc600078efcff */
[----:B------:R-:W-:Y:S01]  /*15bb0*/  STL [R1+0xe50], R9 ;  /* 0x000e500901007387 */ /* 0x000fe20000100800 */
[----:B------:R-:W-:-:S03]  /*15bc0*/  LOP3.LUT R14, R0, 0x176, RZ, 0xfc, !PT ;  /* 0x00000176000e7812 */ /* 0x000fc600078efcff */
[----:B------:R-:W-:Y:S04]  /*15bd0*/  STL [R1+0xe34], R8 ;  /* 0x000e340801007387 */ /* 0x000fe80000100800 */
[----:B------:R-:W-:Y:S04]  /*15be0*/  STL [R1+0xe28], R11 ;  /* 0x000e280b01007387 */ /* 0x000fe80000100800 */
[----:B------:R-:W-:Y:S01]  /*15bf0*/  STL [R1+0xe54], R11 ;  /* 0x000e540b01007387 */ /* 0x000fe20000100800 */
[----:B------:R-:W-:-:S03]  /*15c00*/  IABS R10, R15 ;  /* 0x0000000f000a7213 */ /* 0x000fc60000000000 */
[----:B------:R-:W-:Y:S01]  /*15c10*/  STL [R1+0xa90], R15 ;  /* 0x000a900f01007387 */ /* 0x000fe20000100800 */
[----:B------:R-:W-:-:S03]  /*15c20*/  IABS R12, R14 ;  /* 0x0000000e000c7213 */ /* 0x000fc60000000000 */
[----:B------:R0:W-:Y:S01]  /*15c30*/  STL [R1+0xaac], R13 ;  /* 0x000aac0d01007387 */ /* 0x0001e20000100800 */
[----:B------:R-:W-:-:S03]  /*15c40*/  IMAD.HI.U32 R2, R6, R10, RZ ;  /* 0x0000000a06027227 */ /* 0x000fc600078e00ff */
[----:B------:R1:W-:Y:S01]  /*15c50*/  STL [R1+0xaa8], R14 ;  /* 0x000aa80e01007387 */ /* 0x0003e20000100800 */
[----:B0-----:R-:W-:Y:S01]  /*15c60*/  IABS R13, R13 ;  /* 0x0000000d000d7213 */ /* 0x001fe20000000000 */
[----:B------:R-:W-:-:S04]  /*15c70*/  IMAD.HI.U32 R15, R6, R12, RZ ;  /* 0x0000000c060f7227 */ /* 0x000fc800078e00ff */
[----:B-1----:R-:W-:Y:S01]  /*15c80*/  IMAD.HI.U32 R14, R6, R13, RZ ;  /* 0x0000000d060e7227 */ /* 0x002fe200078e00ff */
[----:B------:R-:W-:-:S03]  /*15c90*/  LOP3.LUT R8, R0, 0x17e, RZ, 0xfc, !PT ;  /* 0x0000017e00087812 */ /* 0x000fc600078efcff */
[----:B------:R-:W-:Y:S01]  /*15ca0*/  IMAD.MOV R14, RZ, RZ, -R14 ;  /* 0x000000ffff0e7224 */ /* 0x000fe200078e0a0e */
[C---:B------:R-:W-:Y:S01]  /*15cb0*/  LOP3.LUT R7, R0.reuse, 0x184, RZ, 0xfc, !PT ;  /* 0x0000018400077812 */ /* 0x040fe200078efcff */
[----:B------:R-:W-:Y:S01]  /*15cc0*/  IMAD.MOV R2, RZ, RZ, -R2 ;  /* 0x000000ffff027224 */ /* 0x000fe200078e0a02 */
[----:B------:R-:W-:Y:S01]  /*15cd0*/  LOP3.LUT R9, R0, 0x17c, RZ, 0xfc, !PT ;  /* 0x0000017c00097812 */ /* 0x000fe200078efcff */
[----:B------:R-:W-:Y:S02]  /*15ce0*/  IMAD.MOV R15, RZ, RZ, -R15 ;  /* 0x000000ffff0f7224 */ /* 0x000fe400078e0a0f */
[C---:B------:R-:W-:Y:S01]  /*15cf0*/  IMAD R13, R5.reuse, R14, R13 ;  /* 0x0000000e050d7224 */ /* 0x040fe200078e020d */
[----:B------:R-:W-:Y:S01]  /*15d00*/  IABS R14, R8 ;  /* 0x00000008000e7213 */ /* 0x000fe20000000000 */
[C---:B------:R-:W-:Y:S01]  /*15d10*/  IMAD R10, R5.reuse, R2, R10 ;  /* 0x00000002050a7224 */ /* 0x040fe200078e020a */
[----:B------:R-:W-:Y:S01]  /*15d20*/  IABS R17, R7 ;  /* 0x0000000700117213 */ /* 0x000fe20000000000 */
[----:B------:R-:W-:Y:S01]  /*15d30*/  IMAD R12, R5, R15, R12 ;  /* 0x0000000f050c7224 */ /* 0x000fe200078e020c */
[----:B------:R-:W-:Y:S01]  /*15d40*/  IABS R15, R9 ;  /* 0x00000009000f7213 */ /* 0x000fe20000000000 */
[C---:B------:R-:W-:Y:S01]  /*15d50*/  IMAD.HI.U32 R16, R6.reuse, R14, RZ ;  /* 0x0000000e06107227 */ /* 0x040fe200078e00ff */
[----:B------:R-:W-:Y:S03]  /*15d60*/  STL [R1+0xe2c], R10 ;  /* 0x000e2c0a01007387 */ /* 0x000fe60000100800 */
[C---:B------:R-:W-:Y:S01]  /*15d70*/  IMAD.HI.U32 R18, R6.reuse, R17, RZ ;  /* 0x0000001106127227 */ /* 0x040fe200078e00ff */
[----:B------:R-:W-:Y:S03]  /*15d80*/  STL [R1+0xe58], R10 ;  /* 0x000e580a01007387 */ /* 0x000fe60000100800 */
[----:B------:R-:W-:Y:S01]  /*15d90*/  IMAD.HI.U32 R2, R6, R15, RZ ;  /* 0x0000000f06027227 */ /* 0x000fe200078e00ff */
[----:B------:R-:W-:Y:S03]  /*15da0*/  STL [R1+0xe3c], R13 ;  /* 0x000e3c0d01007387 */ /* 0x000fe60000100800 */
[----:B------:R-:W-:Y:S01]  /*15db0*/  IMAD.MOV R16, RZ, RZ, -R16 ;  /* 0x000000ffff107224 */ /* 0x000fe200078e0a10 */
[----:B------:R-:W-:Y:S01]  /*15dc0*/  STL [R1+0xe40], R12 ;  /* 0x000e400c01007387 */ /* 0x000fe20000100800 */
[----:B------:R-:W-:-:S03]  /*15dd0*/  IMAD.MOV R18, RZ, RZ, -R18 ;  /* 0x000000ffff127224 */ /* 0x000fc600078e0a12 */
[----:B------:R0:W-:Y:S01]  /*15de0*/  STL [R1+0xa94], R9 ;  /* 0x000a940901007387 */ /* 0x0001e20000100800 */
[----:B------:R-:W-:-:S03]  /*15df0*/  IMAD.MOV R2, RZ, RZ, -R2 ;  /* 0x000000ffff027224 */ /* 0x000fc600078e0a02 */
[----:B------:R1:W-:Y:S01]  /*15e00*/  STL [R1+0xa98], R8 ;  /* 0x000a980801007387 */ /* 0x0003e20000100800 */
[C---:B------:R-:W-:Y:S01]  /*15e10*/  IMAD R14, R5.reuse, R16, R14 ;  /* 0x00000010050e7224 */ /* 0x040fe200078e020e */
[C---:B0-----:R-:W-:Y:S01]  /*15e20*/  LOP3.LUT R9, R0.reuse, 0x186, RZ, 0xfc, !PT ;  /* 0x0000018600097812 */ /* 0x041fe200078efcff */
[C---:B------:R-:W-:Y:S01]  /*15e30*/  IMAD R17, R5.reuse, R18, R17 ;  /* 0x0000001205117224 */ /* 0x040fe200078e0211 */
[----:B-1----:R-:W-:Y:S01]  /*15e40*/  LOP3.LUT R8, R0, 0x18c, RZ, 0xfc, !PT ;  /* 0x0000018c00087812 */ /* 0x002fe200078efcff */
[----:B------:R-:W-:Y:S01]  /*15e50*/  IMAD R15, R5, R2, R15 ;  /* 0x00000002050f7224 */ /* 0x000fe200078e020f */
[----:B------:R-:W-:Y:S02]  /*15e60*/  IABS R16, R9 ;  /* 0x0000000900107213 */ /* 0x000fe40000000000 */
[----:B------:R-:W-:Y:S01]  /*15e70*/  IABS R18, R8 ;  /* 0x0000000800127213 */ /* 0x000fe20000000000 */
[----:B------:R0:W-:Y:S02]  /*15e80*/  STL [R1+0xab8], R7 ;  /* 0x000ab80701007387 */ /* 0x0001e40000100800 */
[----:B------:R-:W-:-:S02]  /*15e90*/  IMAD.HI.U32 R2, R6, R16, RZ ;  /* 0x0000001006027227 */ /* 0x000fc400078e00ff */
[----:B------:R-:W-:Y:S02]  /*15ea0*/  STL [R1+0xe44], R15 ;  /* 0x000e440f01007387 */ /* 0x000fe40000100800 */
[----:B------:R-:W-:Y:S02]  /*15eb0*/  IMAD.HI.U32 R20, R6, R18, RZ ;  /* 0x0000001206147227 */ /* 0x000fe400078e00ff */
[----:B------:R-:W-:Y:S01]  /*15ec0*/  STL [R1+0xe48], R14 ;  /* 0x000e480e01007387 */ /* 0x000fe20000100800 */
[----:B0-----:R-:W-:Y:S01]  /*15ed0*/  LOP3.LUT R7, R0, 0x18e, RZ, 0xfc, !PT ;  /* 0x0000018e00077812 */ /* 0x001fe200078efcff */
[----:B------:R-:W-:Y:S02]  /*15ee0*/  IMAD.MOV R2, RZ, RZ, -R2 ;  /* 0x000000ffff027224 */ /* 0x000fe400078e0a02 */
[----:B------:R-:W-:Y:S01]  /*15ef0*/  STL [R1+0xe20], R17 ;  /* 0x000e201101007387 */ /* 0x000fe20000100800 */
[----:B------:R-:W-:Y:S01]  /*15f00*/  IMAD.MOV R20, RZ, RZ, -R20 ;  /* 0x000000ffff147224 */ /* 0x000fe200078e0a14 */
[----:B------:R-:W-:-:S02]  /*15f10*/  IABS R19, R7 ;  /* 0x0000000700137213 */ /* 0x000fc40000000000 */
[----:B------:R0:W-:Y:S01]  /*15f20*/  STL [R1+0xa8c], R9 ;  /* 0x000a8c0901007387 */ /* 0x0001e20000100800 */
[----:B------:R-:W-:-:S03]  /*15f30*/  IMAD R16, R5, R2, R16 ;  /* 0x0000000205107224 */ /* 0x000fc600078e0210 */
[----:B------:R1:W-:Y:S01]  /*15f40*/  STL [R1+0xaa4], R8 ;  /* 0x000aa40801007387 */ /* 0x0003e20000100800 */
[----:B------:R-:W-:-:S03]  /*15f50*/  IMAD R18, R5, R20, R18 ;  /* 0x0000001405127224 */ /* 0x000fc600078e0212 */
[----:B------:R4:W-:Y:S01]  /*15f60*/  STL [R1+0xaa0], R7 ;  /* 0x000aa00701007387 */ /* 0x0009e20000100800 */
[----:B0-----:R-:W-:Y:S01]  /*15f70*/  LOP3.LUT R9, R0, 0x194, RZ, 0xfc, !PT ;  /* 0x0000019400097812 */ /* 0x001fe200078efcff */
[----:B------:R-:W-:Y:S02]  /*15f80*/  IMAD.HI.U32 R21, R6, R19, RZ ;  /* 0x0000001306157227 */ /* 0x000fe400078e00ff */
[----:B------:R-:W-:Y:S01]  /*15f90*/  STL [R1+0xe24], R16 ;  /* 0x000e241001007387 */ /* 0x000fe20000100800 */
[C---:B-1----:R-:W-:Y:S02]  /*15fa0*/  LOP3.LUT R8, R0.reuse, 0x196, RZ, 0xfc, !PT ;  /* 0x0000019600087812 */ /* 0x042fe400078efcff */
[----:B----4-:R-:W-:Y:S01]  /*15fb0*/  LOP3.LUT R7, R0, 0x19c, RZ, 0xfc, !PT ;  /* 0x0000019c00077812 */ /* 0x010fe200078efcff */
[----:B------:R-:W-:Y:S03]  /*15fc0*/  STL [R1+0xe4c], R18 ;  /* 0x000e4c1201007387 */ /* 0x000fe60000100800 */
[----:B------:R-:W-:Y:S01]  /*15fd0*/  IABS R22, R7 ;  /* 0x0000000700167213 */ /* 0x000fe20000000000 */
[----:B------:R-:W-:Y:S01]  /*15fe0*/  STL [R1+0xa88], R9 ;  /* 0x000a880901007387 */ /* 0x000fe20000100800 */
[----:B------:R-:W-:Y:S01]  /*15ff0*/  IMAD.MOV R21, RZ, RZ, -R21 ;  /* 0x000000ffff157224 */ /* 0x000fe200078e0a15 */
[----:B------:R-:W-:-:S02]  /*16000*/  IABS R23, R8 ;  /* 0x0000000800177213 */ /* 0x000fc40000000000 */
[----:B------:R-:W-:Y:S01]  /*16010*/  STL [R1+0xa84], R8 ;  /* 0x000a840801007387 */ /* 0x000fe20000100800 */
[----:B------:R-:W-:-:S03]  /*16020*/  IMAD.HI.U32 R24, R6, R22, RZ ;  /* 0x0000001606187227 */ /* 0x000fc600078e00ff */
[----:B------:R0:W-:Y:S01]  /*16030*/  STL [R1+0xa80], R7 ;  /* 0x000a800701007387 */ /* 0x0001e20000100800 */
[----:B------:R-:W-:Y:S01]  /*16040*/  IMAD.MOV R24, RZ, RZ, -R24 ;  /* 0x000000ffff187224 */ /* 0x000fe200078e0a18 */
[----:B------:R-:W-:Y:S01]  /*16050*/  IABS R20, R9 ;  /* 0x0000000900147213 */ /* 0x000fe20000000000 */
[----:B------:R-:W-:Y:S02]  /*16060*/  IMAD R19, R5, R21, R19 ;  /* 0x0000001505137224 */ /* 0x000fe400078e0213 */
[----:B------:R-:W-:Y:S01]  /*16070*/  IMAD.HI.U32 R21, R6, R23, RZ ;  /* 0x0000001706157227 */ /* 0x000fe200078e00ff */
[----:B0-----:R-:W-:-:S03]  /*16080*/  LOP3.LUT R7, R0, 0x1a6, RZ, 0xfc, !PT ;  /* 0x000001a600077812 */ /* 0x001fc600078efcff */
[C---:B------:R-:W-:Y:S01]  /*16090*/  IMAD R22, R5.reuse, R24, R22 ;  /* 0x0000001805167224 */ /* 0x040fe200078e0216 */
[C---:B------:R-:W-:Y:S02]  /*160a0*/  LOP3.LUT R8, R0.reuse, 0x1a4, RZ, 0xfc, !PT ;  /* 0x000001a400087812 */ /* 0x040fe400078efcff */
[----:B------:R-:W-:Y:S02]  /*160b0*/  IABS R25, R7 ;  /* 0x0000000700197213 */ /* 0x000fe40000000000 */
[----:B------:R-:W-:Y:S01]  /*160c0*/  LOP3.LUT R9, R0, 0x19e, RZ, 0xfc, !PT ;  /* 0x0000019e00097812 */ /* 0x000fe200078efcff */
[----:B------:R-:W-:Y:S01]  /*160d0*/  IMAD.MOV R21, RZ, RZ, -R21 ;  /* 0x000000ffff157224 */ /* 0x000fe200078e0a15 */
[----:B------:R-:W-:Y:S01]  /*160e0*/  IABS R24, R8 ;  /* 0x0000000800187213 */ /* 0x000fe20000000000 */
[C---:B------:R-:W-:Y:S01]  /*160f0*/  IMAD.HI.U32 R27, R6.reuse, R25, RZ ;  /* 0x00000019061b7227 */ /* 0x040fe200078e00ff */
[----:B------:R-:W-:Y:S03]  /*16100*/  STL [R1+0xe1c], R22 ;  /* 0x000e1c1601007387 */ /* 0x000fe60000100800 */
[----:B------:R-:W-:Y:S01]  /*16110*/  IMAD.HI.U32 R2, R6, R20, RZ ;  /* 0x0000001406027227 */ /* 0x000fe200078e00ff */
[----:B------:R-:W-:Y:S03]  /*16120*/  STL [R1+0xa7c], R9 ;  /* 0x000a7c0901007387 */ /* 0x000fe60000100800 */
[----:B------:R-:W-:Y:S01]  /*16130*/  IMAD R23, R5, R21, R23 ;  /* 0x0000001505177224 */ /* 0x000fe200078e0217 */
[----:B------:R0:W-:Y:S01]  /*16140*/  STL [R1+0xa78], R8 ;  /* 0x000a780801007387 */ /* 0x0001e20000100800 */
[----:B------:R-:W-:Y:S01]  /*16150*/  IMAD.MOV R27, RZ, RZ, -R27 ;  /* 0x000000ffff1b7224 */ /* 0x000fe200078e0a1b */
[----:B------:R-:W-:Y:S01]  /*16160*/  IABS R21, R9 ;  /* 0x0000000900157213 */ /* 0x000fe20000000000 */
[----:B------:R-:W-:-:S02]  /*16170*/  IMAD.MOV R2, RZ, RZ, -R2 ;  /* 0x000000ffff027224 */ /* 0x000fc400078e0a02 */
[----:B------:R-:W-:Y:S01]  /*16180*/  IMAD.HI.U32 R26, R6, R24, RZ ;  /* 0x00000018061a7227 */ /* 0x000fe200078e00ff */
[----:B0-----:R-:W-:-:S03]  /*16190*/  LOP3.LUT R8, R0, 0x1ae, RZ, 0xfc, !PT ;  /* 0x000001ae00087812 */ /* 0x001fc600078efcff */
[C---:B------:R-:W-:Y:S01]  /*161a0*/  IMAD R25, R5.reuse, R27, R25 ;  /* 0x0000001b05197224 */ /* 0x040fe200078e0219 */
[----:B------:R-:W-:Y:S01]  /*161b0*/  LOP3.LUT R9, R0, 0x1ac, RZ, 0xfc, !PT ;  /* 0x000001ac00097812 */ /* 0x000fe200078efcff */
[----:B------:R-:W-:Y:S01]  /*161c0*/  IMAD R20, R5, R2, R20 ;  /* 0x0000000205147224 */ /* 0x000fe200078e0214 */
[----:B------:R-:W-:Y:S01]  /*161d0*/  IABS R27, R8 ;  /* 0x00000008001b7213 */ /* 0x000fe20000000000 */
[----:B------:R-:W-:Y:S02]  /*161e0*/  IMAD.MOV R26, RZ, RZ, -R26 ;  /* 0x000000ffff1a7224 */ /* 0x000fe400078e0a1a */
[----:B------:R-:W-:-:S04]  /*161f0*/  IMAD.HI.U32 R2, R6, R21, RZ ;  /* 0x0000001506027227 */ /* 0x000fc800078e00ff */
[C---:B------:R-:W-:Y:S01]  /*16200*/  IMAD R24, R5.reuse, R26, R24 ;  /* 0x0000001a05187224 */ /* 0x040fe200078e0218 */
[----:B------:R-:W-:Y:S01]  /*16210*/  IABS R26, R9 ;  /* 0x00000009001a7213 */ /* 0x000fe20000000000 */
[----:B------:R-:W-:Y:S02]  /*16220*/  IMAD.MOV R2, RZ, RZ, -R2 ;  /* 0x000000ffff027224 */ /* 0x000fe400078e0a02 */
[----:B------:R-:W-:Y:S01]  /*16230*/  IMAD.HI.U32 R29, R6, R27, RZ ;  /* 0x0000001b061d7227 */ /* 0x000fe200078e00ff */
[----:B------:R-:W-:Y:S03]  /*16240*/  STL [R1+0xa74], R7 ;  /* 0x000a740701007387 */ /* 0x000fe60000100800 */
[----:B------:R-:W-:Y:S01]  /*16250*/  IMAD R21, R5, R2, R21 ;  /* 0x0000000205157224 */ /* 0x000fe200078e0215 */
[----:B------:R0:W-:Y:S01]  /*16260*/  STL [R1+0xa70], R9 ;  /* 0x000a700901007387 */ /* 0x0001e20000100800 */
[----:B------:R-:W-:-:S02]  /*16270*/  IMAD.MOV R29, RZ, RZ, -R29 ;  /* 0x000000ffff1d7224 */ /* 0x000fc400078e0a1d */
[----:B------:R-:W-:-:S04]  /*16280*/  IMAD.HI.U32 R2, R6, R26, RZ ;  /* 0x0000001a06027227 */ /* 0x000fc800078e00ff */
[C---:B------:R-:W-:Y:S01]  /*16290*/  IMAD R27, R5.reuse, R29, R27 ;  /* 0x0000001d051b7224 */ /* 0x040fe200078e021b */
[C---:B0-----:R-:W-:Y:S01]  /*162a0*/  LOP3.LUT R9, R0.reuse, 0x1b6, RZ, 0xfc, !PT ;  /* 0x000001b600097812 */ /* 0x041fe200078efcff */
[----:B------:R-:W-:Y:S01]  /*162b0*/  IMAD.MOV R2, RZ, RZ, -R2 ;  /* 0x000000ffff027224 */ /* 0x000fe200078e0a02 */
[----:B------:R-:W-:Y:S02]  /*162c0*/  LOP3.LUT R7, R0, 0x1b4, RZ, 0xfc, !PT ;  /* 0x000001b400077812 */ /* 0x000fe400078efcff */
[----:B------:R-:W-:Y:S01]  /*162d0*/  IABS R29, R9 ;  /* 0x00000009001d7213 */ /* 0x000fe20000000000 */
[----:B------:R-:W-:Y:S01]  /*162e0*/  IMAD R26, R5, R2, R26 ;  /* 0x00000002051a7224 */ /* 0x000fe200078e021a */
[----:B------:R0:W-:Y:S01]  /*162f0*/  STL [R1+0xa6c], R8 ;  /* 0x000a6c0801007387 */ /* 0x0001e20000100800 */
[----:B------:R-:W-:Y:S02]  /*16300*/  IABS R28, R7 ;  /* 0x00000007001c7213 */ /* 0x000fe40000000000 */
[----:B------:R-:W-:Y:S01]  /*16310*/  IMAD.HI.U32 R2, R6, R29, RZ ;  /* 0x0000001d06027227 */ /* 0x000fe200078e00ff */
[----:B------:R1:W-:Y:S03]  /*16320*/  STL [R1+0xa68], R7 ;  /* 0x000a680701007387 */ /* 0x0003e60000100800 */
[----:B------:R-:W-:Y:S01]  /*16330*/  IMAD.MOV R2, RZ, RZ, -R2 ;  /* 0x000000ffff027224 */ /* 0x000fe200078e0a02 */
[C---:B0-----:R-:W-:Y:S01]  /*16340*/  LOP3.LUT R8, R0.reuse, 0x1bc, RZ, 0xfc, !PT ;  /* 0x000001bc00087812 */ /* 0x041fe200078efcff */
[----:B------:R-:W-:Y:S01]  /*16350*/  STL [R1+0xa64], R9 ;  /* 0x000a640901007387 */ /* 0x000fe20000100800 */
[----:B-1----:R-:W-:-:S03]  /*16360*/  LOP3.LUT R7, R0, 0x1be, RZ, 0xfc, !PT ;  /* 0x000001be00077812 */ /* 0x002fc600078efcff */
[----:B------:R-:W-:Y:S01]  /*16370*/  STL [R1+0xa60], R8 ;  /* 0x000a600801007387 */ /* 0x000fe20000100800 */
[----:B------:R-:W-:Y:S01]  /*16380*/  IMAD R29, R5, R2, R29 ;  /* 0x00000002051d7224 */ /* 0x000fe200078e021d */
[----:B------:R-:W-:Y:S02]  /*16390*/  IABS R31, R7 ;  /* 0x00000007001f7213 */ /* 0x000fe40000000000 */
[----:B------:R0:W-:Y:S01]  /*163a0*/  STL [R1+0xa5c], R7 ;  /* 0x000a5c0701007387 */ /* 0x0001e20000100800 */
[C---:B------:R-:W-:Y:S02]  /*163b0*/  LOP3.LUT R2, R0.reuse, 0x1c6, RZ, 0xfc, !PT ;  /* 0x000001c600027812 */ /* 0x040fe400078efcff */
[----:B0-----:R-:W-:-:S05]  /*163c0*/  LOP3.LUT R7, R0, 0x1c4, RZ, 0xfc, !PT ;  /* 0x000001c400077812 */ /* 0x001fca00078efcff */
[----:B------:R-:W-:Y:S04]  /*163d0*/  STL [R1+0xa58], R7 ;  /* 0x000a580701007387 */ /* 0x000fe80000100800 */
[----:B------:R0:W-:Y:S04]  /*163e0*/  STL [R1+0xa54], R2 ;  /* 0x000a540201007387 */ /* 0x0001e80000100800 */
[----:B------:R-:W4:Y:S04]  /*163f0*/  LDL.LU R54, [R1+0xa4c] ;  /* 0x000a4c0001367983 */ /* 0x000f280000300800 */
[----:B------:R-:W3:Y:S04]  /*16400*/  LDL.LU R93, [R1+0xa48] ;  /* 0x000a4800015d7983 */ /* 0x000ee80000300800 */
[----:B------:R-:W4:Y:S04]  /*16410*/  LDL.LU R55, [R1+0xa44] ;  /* 0x000a440001377983 */ /* 0x000f280000300800 */
        /* <DEDUP_REMOVED lines=11> */
[----:B------:R-:W4:Y:S01]  /*164d0*/  LDL.LU R91, [R1+0x820] ;  /* 0x00082000015b7983 */ /* 0x000f220000300800 */
[----:B------:R-:W1:Y:S01]  /*164e0*/  S2R R82, SR_TID.X ;  /* 0x0000000000527919 */ /* 0x000e620000002100 */
[----:B------:R-:W-:Y:S01]  /*164f0*/  IMAD.HI.U32 R33, R6, R31, RZ ;  /* 0x0000001f06217227 */ /* 0x000fe200078e00ff */
[----:B------:R-:W-:-:S04]  /*16500*/  @!UP2 UIADD3 UR4, UPT, UPT, -UR8, 0x100000, URZ ;  /* 0x001000000804a890 */ /* 0x000fc8000fffe1ff */
[----:B------:R-:W-:Y:S02]  /*16510*/  @!UP2 USHF.L.U32 UR5, UR4, 0xb, URZ ;  /* 0x0000000b0405a899 */ /* 0x000fe400080006ff */
[----:B------:R-:W-:Y:S01]  /*16520*/  @!UP2 USHF.L.U32 UR4, UR4, 0x1, URZ ;  /* 0x000000010404a899 */ /* 0x000fe200080006ff */
[----:B------:R-:W-:Y:S01]  /*16530*/  VOTEU.ALL UP1, P5 ;  /* 0x0000000000ff7886 */ /* 0x000fe20002820000 */
[----:B------:R-:W-:Y:S01]  /*16540*/  IMAD.HI.U32 R30, R6, R28, RZ ;  /* 0x0000001c061e7227 */ /* 0x000fe200078e00ff */
[----:B------:R-:W-:Y:S01]  /*16550*/  IABS R32, R8 ;  /* 0x0000000800207213 */ /* 0x000fe20000000000 */
[----:B------:R-:W4:Y:S01]  /*16560*/  LDL.LU R84, [R1+0x81c] ;  /* 0x00081c0001547983 */ /* 0x000f220000300800 */
[----:B------:R-:W-:Y:S01]  /*16570*/  PRMT R12, RZ, 0x7610, R12 ;  /* 0x00007610ff0c7816 */ /* 0x000fe2000000000c */
[----:B------:R-:W-:Y:S01]  /*16580*/  IMAD.MOV R33, RZ, RZ, -R33 ;  /* 0x000000ffff217224 */ /* 0x000fe200078e0a21 */
[----:B------:R-:W-:Y:S01]  /*16590*/  PRMT R18, RZ, 0x7610, R18 ;  /* 0x00007610ff127816 */ /* 0x000fe20000000012 */
[----:B------:R-:W-:Y:S01]  /*165a0*/  IMAD.MOV R30, RZ, RZ, -R30 ;  /* 0x000000ffff1e7224 */ /* 0x000fe200078e0a1e */
[----:B------:R-:W4:Y:S01]  /*165b0*/  LDL.LU R86, [R1+0x818] ;  /* 0x0008180001567983 */ /* 0x000f220000300800 */
[C---:B------:R-:W-:Y:S01]  /*165c0*/  IMAD R31, R5.reuse, R33, R31 ;  /* 0x00000021051f7224 */ /* 0x040fe200078e021f */
[----:B------:R-:W-:Y:S01]  /*165d0*/  IABS R33, R2 ;  /* 0x0000000200217213 */ /* 0x000fe20000000000 */
[----:B------:R0:W2:Y:S01]  /*165e0*/  @!UP1 SYNCS.EXCH.64 URZ, [UR10+0x24008], UR4 ;  /* 0x024008040aff95b2 */ /* 0x0000a20008000100 */
[----:B-1----:R-:W-:Y:S01]  /*165f0*/  SHF.R.S32.HI R81, RZ, 0x6, R82 ;  /* 0x00000006ff517819 */ /* 0x002fe20000011452 */
[----:B------:R-:W-:Y:S01]  /*16600*/  IMAD R28, R5, R30, R28 ;  /* 0x0000001e051c7224 */ /* 0x000fe200078e021c */
[----:B------:R-:W-:Y:S01]  /*16610*/  LOP3.LUT R82, R82, 0x3f, RZ, 0xc0, !PT ;  /* 0x0000003f52527812 */ /* 0x000fe200078ec0ff */
[----:B------:R-:W4:Y:S01]  /*16620*/  LDL.LU R87, [R1+0x804] ;  /* 0x0008040001577983 */ /* 0x000f220000300800 */
[----:B------:R-:W-:Y:S01]  /*16630*/  SGXT R81, R81, 0x1 ;  /* 0x000000015151781a */ /* 0x000fe20000000200 */
[----:B0-----:R-:W0:Y:S02]  /*16640*/  LDCU UR4, c[0x0][0x3b0] ;  /* 0x00007600ff0477ac */ /* 0x001e240008000800 */
[----:B------:R-:W-:Y:S01]  /*16650*/  IMAD.SHL.U32 R2, R82, 0x2, RZ ;  /* 0x0000000252027824 */ /* 0x000fe200078e00ff */
[----:B------:R-:W4:Y:S01]  /*16660*/  LDL.LU R92, [R1+0x800] ;  /* 0x00080000015c7983 */ /* 0x000f220000300800 */
[----:B------:R-:W-:Y:S01]  /*16670*/  PRMT R13, RZ, 0x7610, R13 ;  /* 0x00007610ff0d7816 */ /* 0x000fe2000000000d */
[----:B------:R-:W1:Y:S02]  /*16680*/  LDCU UR5, c[0x0][0x3b0] ;  /* 0x00007600ff0577ac */ /* 0x000e640008000800 */
[----:B------:R-:W-:-:S02]  /*16690*/  LOP3.LUT R2, R2, 0x90, R81, 0x78, !PT ;  /* 0x0000009002027812 */ /* 0x000fc400078e7851 */
[----:B------:R-:W-:Y:S01]  /*166a0*/  PRMT R17, RZ, 0x7610, R17 ;  /* 0x00007610ff117816 */ /* 0x000fe20000000011 */
[----:B------:R-:W0:Y:S01]  /*166b0*/  LDCU UR8, c[0x0][0x3b0] ;  /* 0x00007600ff0877ac */ /* 0x000e220008000800 */
[----:B------:R-:W-:Y:S01]  /*166c0*/  LOP3.LUT R85, R2, 0x20, RZ, 0x3c, !PT ;  /* 0x0000002002557812 */ /* 0x000fe200078e3cff */
[----:B------:R-:W-:Y:S01]  /*166d0*/  STS.U16 [R2+UR10+0x20000], R75 ;  /* 0x0200004b02007988 */ /* 0x000fe2000800040a */
[----:B------:R-:W-:-:S03]  /*166e0*/  IMAD.HI.U32 R30, R6, R32, RZ ;  /* 0x00000020061e7227 */ /* 0x000fc600078e00ff */
[----:B------:R-:W-:Y:S04]  /*166f0*/  STS.U16 [R2+UR10+0x20400], R74 ;  /* 0x0204004a02007988 */ /* 0x000fe8000800040a */
[----:B------:R-:W-:Y:S04]  /*16700*/  STS.U16 [R2+UR10+0x20800], R73 ;  /* 0x0208004902007988 */ /* 0x000fe8000800040a */
[----:B------:R-:W-:Y:S04]  /*16710*/  STS.U16 [R2+UR10+0x20c00], R68 ;  /* 0x020c004402007988 */ /* 0x000fe8000800040a */
[----:B------:R-:W-:Y:S04]  /*16720*/  STS.U16 [R2+UR10+0x21000], R67 ;  /* 0x0210004302007988 */ /* 0x000fe8000800040a */
[----:B------:R-:W-:Y:S04]  /*16730*/  STS.U16 [R2+UR10+0x21400], R66 ;  /* 0x0214004202007988 */ /* 0x000fe8000800040a */
[----:B------:R-:W-:Y:S04]  /*16740*/  STS.U16 [R2+UR10+0x21800], R65 ;  /* 0x0218004102007988 */ /* 0x000fe8000800040a */
[----:B------:R-:W-:Y:S01]  /*16750*/  STS.U16 [R2+UR10+0x21c00], R56 ;  /* 0x021c003802007988 */ /* 0x000fe2000800040a */
[----:B------:R-:W-:-:S03]  /*16760*/  LOP3.LUT R22, R2, 0x40, RZ, 0x3c, !PT ;  /* 0x0000004002167812 */ /* 0x000fc600078e3cff */
[----:B------:R-:W-:Y:S04]  /*16770*/  STS.U16 [R85+UR10+0x20100], R71 ;  /* 0x0201004755007988 */ /* 0x000fe8000800040a */
[----:B------:R-:W-:Y:S01]  /*16780*/  STS.U16 [R85+UR10+0x20500], R70 ;  /* 0x0205004655007988 */ /* 0x000fe2000800040a */
[----:B------:R-:W-:-:S03]  /*16790*/  IMAD.MOV R30, RZ, RZ, -R30 ;  /* 0x000000ffff1e7224 */ /* 0x000fc600078e0a1e */
[----:B------:R-:W-:Y:S04]  /*167a0*/  STS.U16 [R85+UR10+0x20900], R69 ;  /* 0x0209004555007988 */ /* 0x000fe8000800040a */
[----:B------:R-:W-:Y:S04]  /*167b0*/  STS.U16 [R85+UR10+0x20d00], R60 ;  /* 0x020d003c55007988 */ /* 0x000fe8000800040a */
[----:B------:R-:W-:Y:S04]  /*167c0*/  STS.U16 [R85+UR10+0x21100], R59 ;  /* 0x0211003b55007988 */ /* 0x000fe8000800040a */
[----:B------:R-:W-:Y:S01]  /*167d0*/  STS.U16 [R85+UR10+0x21500], R58 ;  /* 0x0215003a55007988 */ /* 0x000fe2000800040a */
[----:B------:R-:W-:-:S03]  /*167e0*/  IMAD R32, R5, R30, R32 ;  /* 0x0000001e05207224 */ /* 0x000fc600078e0220 */
[----:B------:R-:W-:Y:S01]  /*167f0*/  STS.U16 [R85+UR10+0x21900], R57 ;  /* 0x0219003955007988 */ /* 0x000fe2000800040a */
[----:B------:R-:W-:-:S03]  /*16800*/  IABS R30, R7 ;  /* 0x00000007001e7213 */ /* 0x000fc60000000000 */
[----:B------:R-:W-:Y:S01]  /*16810*/  STS.U16 [R85+UR10+0x21d00], R47 ;  /* 0x021d002f55007988 */ /* 0x000fe2000800040a */
[----:B------:R-:W-:-:S03]  /*16820*/  LOP3.LUT R7, R2, 0x60, RZ, 0x3c, !PT ;  /* 0x0000006002077812 */ /* 0x000fc600078e3cff */
[----:B------:R-:W-:Y:S04]  /*16830*/  STS.U16 [R22+UR10+0x20200], R63 ;  /* 0x0202003f16007988 */ /* 0x000fe8000800040a */
        /* <DEDUP_REMOVED lines=14> */
[----:B--2---:R-:W-:Y:S04]  /*16920*/  STS.U16 [R7+UR10+0x21f00], R34 ;  /* 0x021f002207007988 */ /* 0x004fe8000800040a */
[----:B---3--:R2:W-:Y:S04]  /*16930*/  STS.U16 [R2+UR10+0x400], R93 ;  /* 0x0004005d02007988 */ /* 0x0085e8000800040a */
[----:B--2---:R-:W2:Y:S04]  /*16940*/  LDL.LU R93, [R1+0x7fc] ;  /* 0x0007fc00015d7983 */ /* 0x004ea80000300800 */
[----:B----4-:R3:W-:Y:S04]  /*16950*/  STS.U16 [R2+UR10+0x1c00], R88 ;  /* 0x001c005802007988 */ /* 0x0107e8000800040a */
[----:B---3--:R-:W3:Y:S04]  /*16960*/  LDL.LU R88, [R1+0x7f8] ;  /* 0x0007f80001587983 */ /* 0x008ee80000300800 */
[----:B------:R4:W-:Y:S04]  /*16970*/  STS.U16 [R2+UR10+0x2c00], R89 ;  /* 0x002c005902007988 */ /* 0x0009e8000800040a */
[----:B------:R0:W-:Y:S04]  /*16980*/  STS.U16 [R2+UR10+0x3000], R90 ;  /* 0x0030005a02007988 */ /* 0x0001e8000800040a */
[----:B----4-:R-:W4:Y:S04]  /*16990*/  LDL.LU R89, [R1+0x7e4] ;  /* 0x0007e40001597983 */ /* 0x010f280000300800 */
[----:B0-----:R-:W4:Y:S04]  /*169a0*/  LDL.LU R90, [R1+0x7e0] ;  /* 0x0007e000015a7983 */ /* 0x001f280000300800 */
[----:B------:R0:W-:Y:S04]  /*169b0*/  STS.U16 [R2+UR10+0x3800], R91 ;  /* 0x0038005b02007988 */ /* 0x0001e8000800040a */
[----:B0-----:R-:W4:Y:S04]  /*169c0*/  LDL.LU R91, [R1+0x7dc] ;  /* 0x0007dc00015b7983 */ /* 0x001f280000300800 */
[----:B------:R-:W4:Y:S04]  /*169d0*/  LDL.LU R15, [R1+0x7d8] ;  /* 0x0007d800010f7983 */ /* 0x000f280000300800 */
[----:B------:R-:W4:Y:S04]  /*169e0*/  LDL.LU R10, [R1+0x7c4] ;  /* 0x0007c400010a7983 */ /* 0x000f280000300800 */
[----:B------:R-:W4:Y:S04]  /*169f0*/  LDL.LU R11, [R1+0x7c0] ;  /* 0x0007c000010b7983 */ /* 0x000f280000300800 */
[----:B------:R-:W4:Y:S04]  /*16a00*/  LDL.LU R8, [R1+0x7bc] ;  /* 0x0007bc0001087983 */ /* 0x000f280000300800 */
[----:B------:R-:W-:Y:S04]  /*16a10*/  STS.U16 [R2+UR10], R54 ;  /* 0x0000003602007988 */ /* 0x000fe8000800040a */
[----:B------:R0:W-:Y:S04]  /*16a20*/  STS.U16 [R2+UR10+0x4400], R87 ;  /* 0x0044005702007988 */ /* 0x0001e8000800040a */
[----:B------:R1:W-:Y:S04]  /*16a30*/  STS.U16 [R2+UR10+0x4800], R92 ;  /* 0x0048005c02007988 */ /* 0x0003e8000800040a */
[----:B0-----:R-:W4:Y:S04]  /*16a40*/  LDL.LU R87, [R1+0x7b8] ;  /* 0x0007b80001577983 */ /* 0x001f280000300800 */
[----:B------:R-:W4:Y:S04]  /*16a50*/  LDL.LU R9, [R1+0x7a4] ;  /* 0x0007a40001097983 */ /* 0x000f280000300800 */
[----:B------:R-:W4:Y:S04]  /*16a60*/  LDL.LU R7, [R1+0x7a0] ;  /* 0x0007a00001077983 */ /* 0x000f280000300800 */
[----:B------:R-:W4:Y:S04]  /*16a70*/  LDL.LU R54, [R1+0x79c] ;  /* 0x00079c0001367983 */ /* 0x000f280000300800 */
[----:B------:R0:W-:Y:S04]  /*16a80*/  STS.U16 [R2+UR10+0x800], R55 ;  /* 0x0008003702007988 */ /* 0x0001e8000800040a */
[----:B-1----:R-:W4:Y:S04]  /*16a90*/  LDL.LU R92, [R1+0x798] ;  /* 0x00079800015c7983 */ /* 0x002f280000300800 */
[----:B------:R1:W-:Y:S04]  /*16aa0*/  STS.U16 [R2+UR10+0xc00], R64 ;  /* 0x000c004002007988 */ /* 0x0003e8000800040a */
[----:B0-----:R-:W4:Y:S04]  /*16ab0*/  LDL.LU R55, [R1+0x784] ;  /* 0x0007840001377983 */ /* 0x001f280000300800 */
[----:B------:R0:W-:Y:S04]  /*16ac0*/  STS.U16 [R2+UR10+0x1000], R72 ;  /* 0x0010004802007988 */ /* 0x0001e8000800040a */
[----:B-1----:R-:W4:Y:S04]  /*16ad0*/  LDL.LU R64, [R1+0x780] ;  /* 0x0007800001407983 */ /* 0x002f280000300800 */
[----:B------:R1:W-:Y:S04]  /*16ae0*/  STS.U16 [R2+UR10+0x1400], R76 ;  /* 0x0014004c02007988 */ /* 0x0003e8000800040a */
[----:B0-----:R-:W4:Y:S04]  /*16af0*/  LDL.LU R72, [R1+0x77c] ;  /* 0x00077c0001487983 */ /* 0x001f280000300800 */
[----:B------:R0:W-:Y:S04]  /*16b00*/  STS.U16 [R2+UR10+0x1800], R77 ;  /* 0x0018004d02007988 */ /* 0x0001e8000800040a */
[----:B-1----:R-:W4:Y:S04]  /*16b10*/  LDL.LU R76, [R1+0x778] ;  /* 0x00077800014c7983 */ /* 0x002f280000300800 */
[----:B0-----:R-:W4:Y:S04]  /*16b20*/  LDL.LU R77, [R1+0x764] ;  /* 0x00076400014d7983 */ /* 0x001f280000300800 */
[----:B------:R-:W-:Y:S04]  /*16b30*/  STS.U16 [R2+UR10+0x2000], R78 ;  /* 0x0020004e02007988 */ /* 0x000fe8000800040a */
[----:B------:R-:W-:Y:S04]  /*16b40*/  STS.U16 [R2+UR10+0x2400], R79 ;  /* 0x0024004f02007988 */ /* 0x000fe8000800040a */
[----:B------:R-:W-:Y:S04]  /*16b50*/  STS.U16 [R2+UR10+0x2800], R80 ;  /* 0x0028005002007988 */ /* 0x000fe8000800040a */
[----:B------:R-:W-:Y:S04]  /*16b60*/  STS.U16 [R2+UR10+0x3400], R83 ;  /* 0x0034005302007988 */ /* 0x000fe8000800040a */
[----:B------:R-:W-:Y:S04]  /*16b70*/  STS.U16 [R2+UR10+0x3c00], R84 ;  /* 0x003c005402007988 */ /* 0x000fe8000800040a */
[----:B------:R-:W-:Y:S04]  /*16b80*/  STS.U16 [R2+UR10+0x4000], R86 ;  /* 0x0040005602007988 */ /* 0x000fe8000800040a */
[----:B--2---:R0:W-:Y:S04]  /*16b90*/  STS.U16 [R2+UR10+0x4c00], R93 ;  /* 0x004c005d02007988 */ /* 0x0041e8000800040a */
[----:B0-----:R-:W2:Y:S04]  /*16ba0*/  LDL.LU R93, [R1+0x760] ;  /* 0x00076000015d7983 */ /* 0x001ea80000300800 */
[----:B------:R-:W2:Y:S04]  /*16bb0*/  LDL.LU R78, [R1+0x75c] ;  /* 0x00075c00014e7983 */ /* 0x000ea80000300800 */
[----:B------:R-:W2:Y:S04]  /*16bc0*/  LDL.LU R79, [R1+0x758] ;  /* 0x00075800014f7983 */ /* 0x000ea80000300800 */
[----:B------:R-:W2:Y:S04]  /*16bd0*/  LDL.LU R80, [R1+0x744] ;  /* 0x0007440001507983 */ /* 0x000ea80000300800 */
[----:B---3--:R0:W-:Y:S04]  /*16be0*/  STS.U16 [R2+UR10+0x5000], R88 ;  /* 0x0050005802007988 */ /* 0x0081e8000800040a */
[----:B0-----:R-:W3:Y:S04]  /*16bf0*/  LDL.LU R88, [R1+0x740] ;  /* 0x0007400001587983 */ /* 0x001ee80000300800 */
[----:B----4-:R0:W-:Y:S04]  /*16c00*/  STS.U16 [R2+UR10+0x5400], R89 ;  /* 0x0054005902007988 */ /* 0x0101e8000800040a */
[----:B------:R1:W-:Y:S04]  /*16c10*/  STS.U16 [R2+UR10+0x5800], R90 ;  /* 0x0058005a02007988 */ /* 0x0003e8000800040a */
[----:B0-----:R-:W4:Y:S04]  /*16c20*/  LDL.LU R89, [R1+0x73c] ;  /* 0x00073c0001597983 */ /* 0x001f280000300800 */
[----:B------:R-:W4:Y:S04]  /*16c30*/  LDL.LU R83, [R1+0x738] ;  /* 0x0007380001537983 */ /* 0x000f280000300800 */
[----:B-1----:R-:W4:Y:S04]  /*16c40*/  LDL.LU R90, [R1+0x724] ;  /* 0x00072400015a7983 */ /* 0x002f280000300800 */
[----:B------:R-:W4:Y:S04]  /*16c50*/  LDL.LU R84, [R1+0x720] ;  /* 0x0007200001547983 */ /* 0x000f280000300800 */
[----:B------:R0:W-:Y:S04]  /*16c60*/  STS.U16 [R2+UR10+0x5c00], R91 ;  /* 0x005c005b02007988 */ /* 0x0001e8000800040a */
[----:B------:R-:W4:Y:S04]  /*16c70*/  LDL.LU R86, [R1+0x71c] ;  /* 0x00071c0001567983 */ /* 0x000f280000300800 */
[----:B0-----:R-:W4:Y:S04]  /*16c80*/  LDL.LU R91, [R1+0x718] ;  /* 0x00071800015b7983 */ /* 0x001f280000300800 */
[----:B------:R0:W-:Y:S04]  /*16c90*/  STS.U16 [R2+UR10+0x7000], R87 ;  /* 0x0070005702007988 */ /* 0x0001e8000800040a */
[----:B0-----:R-:W4:Y:S04]  /*16ca0*/  LDL.LU R87, [R1+0x704] ;  /* 0x0007040001577983 */ /* 0x001f280000300800 */
[----:B------:R0:W-:Y:S04]  /*16cb0*/  STS.U16 [R2+UR10+0x8000], R92 ;  /* 0x0080005c02007988 */ /* 0x0001e8000800040a */
[----:B0-----:R-:W4:Y:S04]  /*16cc0*/  LDL.LU R92, [R1+0x700] ;  /* 0x00070000015c7983 */ /* 0x001f280000300800 */
[----:B------:R-:W-:Y:S04]  /*16cd0*/  STS.U16 [R2+UR10+0x6000], R15 ;  /* 0x0060000f02007988 */ /* 0x000fe8000800040a */
[----:B------:R-:W-:Y:S04]  /*16ce0*/  STS.U16 [R2+UR10+0x6400], R10 ;  /* 0x0064000a02007988 */ /* 0x000fe8000800040a */
[----:B------:R-:W-:Y:S04]  /*16cf0*/  STS.U16 [R2+UR10+0x6800], R11 ;  /* 0x0068000b02007988 */ /* 0x000fe8000800040a */
[----:B------:R-:W-:Y:S04]  /*16d00*/  STS.U16 [R2+UR10+0x6c00], R8 ;  /* 0x006c000802007988 */ /* 0x000fe8000800040a */
[----:B--2---:R0:W-:Y:S04]  /*16d10*/  STS.U16 [R2+UR10+0x9800], R93 ;  /* 0x0098005d02007988 */ /* 0x0041e8000800040a */
[----:B0-----:R-:W2:Y:S04]  /*16d20*/  LDL.LU R93, [R1+0x6fc] ;  /* 0x0006fc00015d7983 */ /* 0x001ea80000300800 */
[----:B---3--:R0:W-:Y:S04]  /*16d30*/  STS.U16 [R2+UR10+0xa800], R88 ;  /* 0x00a8005802007988 */ /* 0x0081e8000800040a */
[----:B0-----:R-:W3:Y:S04]  /*16d40*/  LDL.LU R88, [R1+0x6f8] ;  /* 0x0006f80001587983 */ /* 0x001ee80000300800 */
[----:B----4-:R0:W-:Y:S04]  /*16d50*/  STS.U16 [R2+UR10+0xac00], R89 ;  /* 0x00ac005902007988 */ /* 0x0101e8000800040a */
[----:B0-----:R-:W4:Y:S04]  /*16d60*/  LDL.LU R89, [R1+0x6e4] ;  /* 0x0006e40001597983 */ /* 0x001f280000300800 */
[----:B------:R0:W-:Y:S04]  /*16d70*/  STS.U16 [R2+UR10+0xb400], R90 ;  /* 0x00b4005a02007988 */ /* 0x0001e8000800040a */
[----:B0-----:R-:W4:Y:S04]  /*16d80*/  LDL.LU R90, [R1+0x6e0] ;  /* 0x0006e000015a7983 */ /* 0x001f280000300800 */
[----:B------:R-:W4:Y:S04]  /*16d90*/  LDL.LU R15, [R1+0x6dc] ;  /* 0x0006dc00010f7983 */ /* 0x000f280000300800 */
[----:B------:R-:W4:Y:S04]  /*16da0*/  LDL.LU R10, [R1+0x6d8] ;  /* 0x0006d800010a7983 */ /* 0x000f280000300800 */
[----:B------:R-:W4:Y:S04]  /*16db0*/  LDL.LU R11, [R1+0x6c4] ;  /* 0x0006c400010b7983 */ /* 0x000f280000300800 */
[----:B------:R0:W-:Y:S04]  /*16dc0*/  STS.U16 [R2+UR10+0xc000], R91 ;  /* 0x00c0005b02007988 */ /* 0x0001e8000800040a */
[----:B------:R-:W4:Y:S04]  /*16dd0*/  LDL.LU R8, [R1+0x6c0] ;  /* 0x0006c00001087983 */ /* 0x000f280000300800 */
[----:B0-----:R-:W4:Y:S04]  /*16de0*/  LDL.LU R91, [R1+0x6bc] ;  /* 0x0006bc00015b7983 */ /* 0x001f280000300800 */
[----:B------:R0:W-:Y:S04]  /*16df0*/  STS.U16 [R2+UR10+0x7400], R9 ;  /* 0x0074000902007988 */ /* 0x0001e8000800040a */
[----:B------:R1:W-:Y:S04]  /*16e00*/  STS.U16 [R2+UR10+0x7800], R7 ;  /* 0x0078000702007988 */ /* 0x0003e8000800040a */
[----:B------:R1:W-:Y:S04]  /*16e10*/  STS.U16 [R2+UR10+0x7c00], R54 ;  /* 0x007c003602007988 */ /* 0x0003e8000800040a */
[----:B0-----:R-:W4:Y:S04]  /*16e20*/  LDL.LU R9, [R1+0x6b8] ;  /* 0x0006b80001097983 */ /* 0x001f280000300800 */
[----:B-1----:R-:W4:Y:S04]  /*16e30*/  LDL.LU R7, [R1+0x6a4] ;  /* 0x0006a40001077983 */ /* 0x002f280000300800 */
[----:B------:R0:W-:Y:S04]  /*16e40*/  STS.U16 [R2+UR10+0x8400], R55 ;  /* 0x0084003702007988 */ /* 0x0001e8000800040a */
[----:B------:R-:W4:Y:S04]  /*16e50*/  LDL.LU R54, [R1+0x6a0] ;  /* 0x0006a00001367983 */ /* 0x000f280000300800 */
        /* <DEDUP_REMOVED lines=18> */
[----:B-1----:R-:W4:Y:S04]  /*16f80*/  LDL.LU R83, [R1+0x69c] ;  /* 0x00069c0001537983 */ /* 0x002f280000300800 */
        /* <DEDUP_REMOVED lines=8> */
[----:B------:R-:W4:Y:S04]  /*17010*/  LDL.LU R84, [R1+0x67c] ;  /* 0x00067c0001547983 */ /* 0x000f280000300800 */
[----:B0-----:R-:W4:Y:S04]  /*17020*/  LDL.LU R89, [R1+0x678] ;  /* 0x0006780001597983 */ /* 0x001f280000300800 */
[----:B------:R-:W4:Y:S04]  /*17030*/  LDL.LU R86, [R1+0x664] ;  /* 0x0006640001567983 */ /* 0x000f280000300800 */
[----:B------:R0:W-:Y:S04]  /*17040*/  STS.U16 [R2+UR10+0xd800], R90 ;  /* 0x00d8005a02007988 */ /* 0x0001e8000800040a */
[----:B------:R-:W4:Y:S04]  /*17050*/  LDL.LU R87, [R1+0x660] ;  /* 0x0006600001577983 */ /* 0x000f280000300800 */
[----:B0-----:R-:W4:Y:S04]  /*17060*/  LDL.LU R90, [R1+0x65c] ;  /* 0x00065c00015a7983 */ /* 0x001f280000300800 */
[----:B------:R0:W-:Y:S04]  /*17070*/  STS.U16 [R2+UR10+0xec00], R91 ;  /* 0x00ec005b02007988 */ /* 0x0001e8000800040a */
[----:B0-----:R-:W4:Y:S04]  /*17080*/  LDL.LU R91, [R1+0x658] ;  /* 0x00065800015b7983 */ /* 0x001f280000300800 */
        /* <DEDUP_REMOVED lines=12> */
[----:B------:R-:W-:Y:S04]  /*17150*/  STL [R1+0xe18], R2 ;  /* 0x000e180201007387 */ /* 0x000fe80000100800 */
[----:B------:R-:W-:Y:S04]  /*17160*/  STS.U16 [R85+UR10+0x1100], R78 ;  /* 0x0011004e55007988 */ /* 0x000fe8000800040a */
[----:B------:R0:W-:Y:S04]  /*17170*/  STS.U16 [R85+UR10+0x1500], R92 ;  /* 0x0015005c55007988 */ /* 0x0001e8000800040a */
[----:B------:R-:W-:Y:S04]  /*17180*/  STS.U16 [R85+UR10+0x1900], R79 ;  /* 0x0019004f55007988 */ /* 0x000fe8000800040a */
[----:B0-----:R-:W4:Y:S04]  /*17190*/  LDL.LU R92, [R1+0x644] ;  /* 0x00064400015c7983 */ /* 0x001f280000300800 */
[----:B------:R-:W-:Y:S04]  /*171a0*/  STS.U16 [R85+UR10+0x1d00], R80 ;  /* 0x001d005055007988 */ /* 0x000fe8000800040a */
[----:B------:R-:W-:Y:S04]  /*171b0*/  STS.U16 [R85+UR10+0x2100], R83 ;  /* 0x0021005355007988 */ /* 0x000fe8000800040a */
[----:B--2---:R0:W-:Y:S04]  /*171c0*/  STS.U16 [R85+UR10+0x2500], R93 ;  /* 0x0025005d55007988 */ /* 0x0041e8000800040a */
[----:B0-----:R-:W2:Y:S04]  /*171d0*/  LDL.LU R93, [R1+0x640] ;  /* 0x00064000015d7983 */ /* 0x001ea80000300800 */
[----:B---3--:R0:W-:Y:S04]  /*171e0*/  STS.U16 [R85+UR10+0x2900], R88 ;  /* 0x0029005855007988 */ /* 0x0081e8000800040a */
[----:B----4-:R-:W-:Y:S04]  /*171f0*/  STS.U16 [R85+UR10+0x2d00], R84 ;  /* 0x002d005455007988 */ /* 0x010fe8000800040a */
[----:B0-----:R-:W3:Y:S04]  /*17200*/  LDL.LU R88, [R1+0x63c] ;  /* 0x00063c0001587983 */ /* 0x001ee80000300800 */
[----:B------:R0:W-:Y:S04]  /*17210*/  STS.U16 [R85+UR10+0x3100], R89 ;  /* 0x0031005955007988 */ /* 0x0001e8000800040a */
[----:B------:R-:W-:Y:S04]  /*17220*/  STS.U16 [R85+UR10+0x3500], R86 ;  /* 0x0035005655007988 */ /* 0x000fe8000800040a */
[----:B0-----:R-:W4:Y:S04]  /*17230*/  LDL.LU R89, [R1+0x638] ;  /* 0x0006380001597983 */ /* 0x001f280000300800 */
[----:B------:R-:W4:Y:S04]  /*17240*/  LDL.LU R14, [R1+0x624] ;  /* 0x00062400010e7983 */ /* 0x000f280000300800 */
[----:B------:R-:W4:Y:S04]  /*17250*/  LDL.LU R15, [R1+0x620] ;  /* 0x00062000010f7983 */ /* 0x000f280000300800 */
[----:B------:R-:W-:Y:S04]  /*17260*/  STS.U16 [R85+UR10+0x3900], R87 ;  /* 0x0039005755007988 */ /* 0x000fe8000800040a */
[----:B------:R-:W4:Y:S04]  /*17270*/  LDL.LU R10, [R1+0x208] ;  /* 0x00020800010a7983 */ /* 0x000f280000300800 */
[----:B------:R0:W-:Y:S04]  /*17280*/  STS.U16 [R85+UR10+0x3d00], R90 ;  /* 0x003d005a55007988 */ /* 0x0001e8000800040a */
[----:B------:R-:W4:Y:S04]  /*17290*/  LDL.LU R11, [R1+0x204] ;  /* 0x00020400010b7983 */ /* 0x000f280000300800 */
[----:B0-----:R-:W4:Y:S04]  /*172a0*/  LDL.LU R90, [R1+0x1fc] ;  /* 0x0001fc00015a7983 */ /* 0x001f280000300800 */
        /* <DEDUP_REMOVED lines=9> */
[----:B------:R0:W-:Y:S04]  /*17340*/  STS.U16 [R85+UR10+0x4100], R91 ;  /* 0x0041005b55007988 */ /* 0x0001e8000800040a */
[----:B------:R-:W4:Y:S04]  /*17350*/  LDL.LU R78, [R1+0x1a8] ;  /* 0x0001a800014e7983 */ /* 0x000f280000300800 */
[----:B0-----:R-:W4:Y:S04]  /*17360*/  LDL.LU R91, [R1+0x148] ;  /* 0x00014800015b7983 */ /* 0x001f280000300800 */
[----:B------:R-:W4:Y:S04]  /*17370*/  LDL.LU R79, [R1+0x128] ;  /* 0x00012800014f7983 */ /* 0x000f280000300800 */
[----:B------:R-:W4:Y:S04]  /*17380*/  LDL.LU R80, [R1+0xe8] ;  /* 0x0000e80001507983 */ /* 0x000f280000300800 */
[----:B------:R-:W4:Y:S04]  /*17390*/  LDL.LU R83, [R1+0x8c] ;  /* 0x00008c0001537983 */ /* 0x000f280000300800 */
[----:B------:R0:W-:Y:S04]  /*173a0*/  STS.U16 [R85+UR10+0x4500], R92 ;  /* 0x0045005c55007988 */ /* 0x0001e8000800040a */
[----:B0-----:R-:W4:Y:S04]  /*173b0*/  LDL.LU R92, [R1+0x88] ;  /* 0x00008800015c7983 */ /* 0x001f280000300800 */
        /* <DEDUP_REMOVED lines=8> */
[----:B------:R-:W-:Y:S04]  /*17440*/  STS.U16 [R85+UR10+0x5500], R14 ;  /* 0x0055000e55007988 */ /* 0x000fe8000800040a */
[----:B------:R-:W-:Y:S04]  /*17450*/  STS.U16 [R85+UR10+0x5900], R15 ;  /* 0x0059000f55007988 */ /* 0x000fe8000800040a */
[----:B0-----:R-:W4:Y:S04]  /*17460*/  LDL.LU R89, [R1+0x68] ;  /* 0x0000680001597983 */ /* 0x001f280000300800 */
[----:B------:R-:W-:Y:S04]  /*17470*/  STS.U16 [R85+UR10+0x5d00], R10 ;  /* 0x005d000a55007988 */ /* 0x000fe8000800040a */
[----:B------:R-:W-:Y:S04]  /*17480*/  STS.U16 [R85+UR10+0x6100], R11 ;  /* 0x0061000b55007988 */ /* 0x000fe8000800040a */
[----:B------:R0:W-:Y:S04]  /*17490*/  STS.U16 [R85+UR10+0x6500], R90 ;  /* 0x0065005a55007988 */ /* 0x0001e8000800040a */
        /* <DEDUP_REMOVED lines=9> */
[----:B0-----:R-:W4:Y:S04]  /*17530*/  LDL.LU R90, [R1+0x64] ;  /* 0x00006400015a7983 */ /* 0x001f280000300800 */
[----:B------:R-:W-:Y:S04]  /*17540*/  STS.U16 [R85+UR10+0x8d00], R78 ;  /* 0x008d004e55007988 */ /* 0x000fe8000800040a */
[----:B------:R0:W-:Y:S04]  /*17550*/  STS.U16 [R85+UR10+0x9100], R91 ;  /* 0x0091005b55007988 */ /* 0x0001e8000800040a */
[----:B0-----:R-:W4:Y:S04]  /*17560*/  LDL.LU R91, [R1+0x60] ;  /* 0x00006000015b7983 */ /* 0x001f280000300800 */
[----:B------:R-:W-:Y:S04]  /*17570*/  STS.U16 [R85+UR10+0x9500], R79 ;  /* 0x0095004f55007988 */ /* 0x000fe8000800040a */
[----:B------:R-:W-:Y:S04]  /*17580*/  STS.U16 [R85+UR10+0x9900], R80 ;  /* 0x0099005055007988 */ /* 0x000fe8000800040a */
[----:B------:R-:W-:Y:S04]  /*17590*/  STS.U16 [R85+UR10+0x9d00], R83 ;  /* 0x009d005355007988 */ /* 0x000fe8000800040a */
[----:B------:R0:W-:Y:S04]  /*175a0*/  STS.U16 [R85+UR10+0xa100], R92 ;  /* 0x00a1005c55007988 */ /* 0x0001e8000800040a */
[----:B0-----:R-:W4:Y:S04]  /*175b0*/  LDL.LU R92, [R1+0x5c] ;  /* 0x00005c00015c7983 */ /* 0x001f280000300800 */
[----:B--2---:R0:W-:Y:S04]  /*175c0*/  STS.U16 [R85+UR10+0xa500], R93 ;  /* 0x00a5005d55007988 */ /* 0x0041e8000800040a */
[----:B0-----:R-:W2:Y:S04]  /*175d0*/  LDL.LU R93, [R1+0x58] ;  /* 0x00005800015d7983 */ /* 0x001ea80000300800 */
[----:B------:R-:W2:Y:S04]  /*175e0*/  LDL.LU R7, [R1+0x3a8] ;  /* 0x0003a80001077983 */ /* 0x000ea80000300800 */
        /* <DEDUP_REMOVED lines=10> */
[----:B------:R0:W-:Y:S04]  /*17690*/  STS.U16 [R85+UR10+0xa900], R84 ;  /* 0x00a9005455007988 */ /* 0x0001e8000800040a */
[----:B------:R-:W2:Y:S04]  /*176a0*/  LDL.LU R83, [R1+0x2c] ;  /* 0x00002c0001537983 */ /* 0x000ea80000300800 */
[----:B------:R1:W-:Y:S04]  /*176b0*/  STS.U16 [R85+UR10+0xad00], R86 ;  /* 0x00ad005655007988 */ /* 0x0003e8000800040a */
[----:B0-----:R-:W2:Y:S04]  /*176c0*/  LDL.LU R84, [R1+0x28] ;  /* 0x0000280001547983 */ /* 0x001ea80000300800 */
[----:B------:R0:W-:Y:S04]  /*176d0*/  STS.U16 [R85+UR10+0xb100], R87 ;  /* 0x00b1005755007988 */ /* 0x0001e8000800040a */
[----:B-1----:R-:W2:Y:S04]  /*176e0*/  LDL.LU R86, [R1+0x24] ;  /* 0x0000240001567983 */ /* 0x002ea80000300800 */
[----:B---3--:R1:W-:Y:S04]  /*176f0*/  STS.U16 [R85+UR10+0xb500], R88 ;  /* 0x00b5005855007988 */ /* 0x0083e8000800040a */
[----:B0-----:R-:W3:Y:S04]  /*17700*/  LDL.LU R87, [R1+0xa0c] ;  /* 0x000a0c0001577983 */ /* 0x001ee80000300800 */
[----:B----4-:R0:W-:Y:S04]  /*17710*/  STS.U16 [R85+UR10+0xb900], R89 ;  /* 0x00b9005955007988 */ /* 0x0101e8000800040a */
[----:B-1----:R-:W4:Y:S04]  /*17720*/  LDL.LU R88, [R1+0x8a4] ;  /* 0x0008a40001587983 */ /* 0x002f280000300800 */
[----:B------:R-:W3:Y:S04]  /*17730*/  LDL.LU R10, [R1+0x8a0] ;  /* 0x0008a000010a7983 */ /* 0x000ee80000300800 */
[----:B------:R1:W-:Y:S04]  /*17740*/  STS.U16 [R85+UR10+0xbd00], R90 ;  /* 0x00bd005a55007988 */ /* 0x0003e8000800040a */
[----:B0-----:R-:W3:Y:S04]  /*17750*/  LDL.LU R89, [R1+0x88c] ;  /* 0x00088c0001597983 */ /* 0x001ee80000300800 */
[----:B-1----:R-:W3:Y:S04]  /*17760*/  LDL.LU R90, [R1+0x888] ;  /* 0x00088800015a7983 */ /* 0x002ee80000300800 */
[----:B------:R0:W-:Y:S04]  /*17770*/  STS.U16 [R85+UR10+0xc100], R91 ;  /* 0x00c1005b55007988 */ /* 0x0001e8000800040a */
[----:B0-----:R-:W3:Y:S04]  /*17780*/  LDL.LU R91, [R1+0x874] ;  /* 0x00087400015b7983 */ /* 0x001ee80000300800 */
[----:B------:R-:W3:Y:S04]  /*17790*/  LDL.LU R37, [R1+0x85c] ;  /* 0x00085c0001257983 */ /* 0x000ee80000300800 */
        /* <DEDUP_REMOVED lines=9> */
[----:B------:R0:W-:Y:S04]  /*17830*/  STS.U16 [R85+UR10+0xcd00], R54 ;  /* 0x00cd003655007988 */ /* 0x0001e8000800040a */
[----:B------:R1:W-:Y:S04]  /*17840*/  STS.U16 [R85+UR10+0xd100], R55 ;  /* 0x00d1003755007988 */ /* 0x0003e8000800040a */
[----:B------:R1:W-:Y:S04]  /*17850*/  STS.U16 [R85+UR10+0xd500], R64 ;  /* 0x00d5004055007988 */ /* 0x0003e8000800040a */
[----:B0-----:R-:W2:Y:S04]  /*17860*/  LDL.LU R54, [R1+0xea8] ;  /* 0x000ea80001367983 */ /* 0x001ea80000300800 */
[----:B-1----:R-:W2:Y:S04]  /*17870*/  LDL.LU R55, [R1+0xea4] ;  /* 0x000ea40001377983 */ /* 0x002ea80000300800 */
        /* <DEDUP_REMOVED lines=18> */
[----:B---3--:R-:W3:Y:S04]  /*179a0*/  LDL.LU R84, [R1+0xe80] ;  /* 0x000e800001547983 */ /* 0x008ee80000300800 */
[----:B------:R0:W-:Y:S04]  /*179b0*/  STS.U16 [R85+UR10+0xfd00], R86 ;  /* 0x00fd005655007988 */ /* 0x0001e8000800040a */
[----:B------:R1:W-:Y:S04]  /*179c0*/  STS.U16 [R22+UR10+0x200], R87 ;  /* 0x0002005716007988 */ /* 0x0003e8000800040a */
[----:B----4-:R4:W-:Y:S04]  /*179d0*/  STS.U16 [R22+UR10+0x600], R88 ;  /* 0x0006005816007988 */ /* 0x0109e8000800040a */
[----:B0-----:R-:W3:Y:S04]  /*179e0*/  LDL.LU R85, [R1+0xe7c] ;  /* 0x000e7c0001557983 */ /* 0x001ee80000300800 */
[----:B------:R-:W3:Y:S04]  /*179f0*/  LDL.LU R86, [R1+0xe78] ;  /* 0x000e780001567983 */ /* 0x000ee80000300800 */
[----:B-1----:R-:W3:Y:S04]  /*17a00*/  LDL.LU R87, [R1+0xe74] ;  /* 0x000e740001577983 */ /* 0x002ee80000300800 */
[----:B----4-:R-:W4:Y:S04]  /*17a10*/  LDL.LU R88, [R1+0xe70] ;  /* 0x000e700001587983 */ /* 0x010f280000300800 */
[----:B------:R0:W-:Y:S04]  /*17a20*/  STS.U16 [R22+UR10+0xa00], R10 ;  /* 0x000a000a16007988 */ /* 0x0001e8000800040a */
[----:B------:R1:W-:Y:S04]  /*17a30*/  STS.U16 [R22+UR10+0xe00], R89 ;  /* 0x000e005916007988 */ /* 0x0003e8000800040a */
[----:B------:R1:W-:Y:S04]  /*17a40*/  STS.U16 [R22+UR10+0x1200], R90 ;  /* 0x0012005a16007988 */ /* 0x0003e8000800040a */
[----:B0-----:R-:W3:Y:S04]  /*17a50*/  LDL.LU R10, [R1+0x3c0] ;  /* 0x0003c000010a7983 */ /* 0x001ee80000300800 */
[----:B-1----:R-:W3:Y:S04]  /*17a60*/  LDL.LU R89, [R1+0xe6c] ;  /* 0x000e6c0001597983 */ /* 0x002ee80000300800 */
[----:B------:R-:W3:Y:S04]  /*17a70*/  LDL.LU R90, [R1+0xe68] ;  /* 0x000e6800015a7983 */ /* 0x000ee80000300800 */
[----:B------:R0:W-:Y:S04]  /*17a80*/  STS.U16 [R22+UR10+0x1600], R91 ;  /* 0x0016005b16007988 */ /* 0x0001e8000800040a */
[----:B------:R1:W-:Y:S04]  /*17a90*/  STS.U16 [R22+UR10+0x1a00], R37 ;  /* 0x001a002516007988 */ /* 0x0003e8000800040a */
[----:B0-----:R-:W3:Y:S04]  /*17aa0*/  LDL.LU R91, [R1+0xe64] ;  /* 0x000e6400015b7983 */ /* 0x001ee80000300800 */
[----:B-1----:R-:W3:Y:S04]  /*17ab0*/  LDL R37, [R1+0xac8] ;  /* 0x000ac80001257983 */ /* 0x002ee80000100800 */
[----:B------:R0:W-:Y:S04]  /*17ac0*/  STS.U16 [R22+UR10+0x1e00], R92 ;  /* 0x001e005c16007988 */ /* 0x0001e8000800040a */
[----:B0-----:R-:W4:Y:S04]  /*17ad0*/  LDL.LU R92, [R1+0xe60] ;  /* 0x000e6000015c7983 */ /* 0x001f280000300800 */
[----:B--2---:R0:W-:Y:S04]  /*17ae0*/  STS.U16 [R22+UR10+0x2200], R93 ;  /* 0x0022005d16007988 */ /* 0x0041e8000800040a */
[----:B0-----:R-:W2:Y:S04]  /*17af0*/  LDL.LU R93, [R1+0xe5c] ;  /* 0x000e5c00015d7983 */ /* 0x001ea80000300800 */
[----:B------:R-:W-:Y:S04]  /*17b00*/  STS.U16 [R22+UR10+0x2600], R34 ;  /* 0x0026002216007988 */ /* 0x000fe8000800040a */
[----:B------:R0:W-:Y:S04]  /*17b10*/  STS.U16 [R22+UR10+0x2a00], R14 ;  /* 0x002a000e16007988 */ /* 0x0001e8000800040a */
[----:B------:R-:W-:Y:S04]  /*17b20*/  STS.U16 [R22+UR10+0x2e00], R11 ;  /* 0x002e000b16007988 */ /* 0x000fe8000800040a */
[----:B------:R-:W-:Y:S04]  /*17b30*/  STS.U16 [R22+UR10+0x3200], R8 ;  /* 0x0032000816007988 */ /* 0x000fe8000800040a */
[----:B------:R1:W-:Y:S04]  /*17b40*/  STS.U16 [R22+UR10+0x3600], R9 ;  /* 0x0036000916007988 */ /* 0x0003e8000800040a */
[----:B0-----:R-:W4:Y:S04]  /*17b50*/  LDL R14, [R1+0xae8] ;  /* 0x000ae800010e7983 */ /* 0x001f280000100800 */
[----:B-1----:R-:W4:Y:S04]  /*17b60*/  LDL R9, [R1+0xad8] ;  /* 0x000ad80001097983 */ /* 0x002f280000100800 */
[----:B------:R-:W4:Y:S04]  /*17b70*/  LDL.LU R8, [R1+0x3c4] ;  /* 0x0003c40001087983 */ /* 0x000f280000300800 */
[----:B------:R-:W4:Y:S01]  /*17b80*/  LDL.LU R11, [R1+0x3e0] ;  /* 0x0003e000010b7983 */ /* 0x000f220000300800 */
[----:B---3--:R-:W-:-:S03]  /*17b90*/  ISETP.GE.AND P4, PT, R37, RZ, PT ;  /* 0x000000ff2500720c */ /* 0x008fc60003f86270 */
[----:B------:R-:W3:Y:S01]  /*17ba0*/  LDL R37, [R1+0xaf8] ;  /* 0x000af80001257983 */ /* 0x000ee20000100800 */
[C---:B------:R-:W-:Y:S02]  /*17bb0*/  ISETP.GT.U32.AND P1, PT, R5.reuse, R7, PT ;  /* 0x000000070500720c */ /* 0x040fe40003f24070 */
[----:B------:R-:W-:-:S11]  /*17bc0*/  ISETP.GT.U32.AND P3, PT, R5, R15, PT ;  /* 0x0000000f0500720c */ /* 0x000fd60003f64070 */
[--C-:B------:R-:W-:Y:S02]  /*17bd0*/  @!P1 IMAD.IADD R7, R7, 0x1, -R5.reuse ;  /* 0x0000000107079824 */ /* 0x100fe400078e0a05 */
[----:B------:R-:W-:-:S03]  /*17be0*/  @!P3 IMAD.IADD R15, R15, 0x1, -R5 ;  /* 0x000000010f0fb824 */ /* 0x000fc600078e0a05 */
[C---:B------:R-:W-:Y:S02]  /*17bf0*/  ISETP.GT.U32.AND P1, PT, R5.reuse, R7, PT ;  /* 0x000000070500720c */ /* 0x040fe40003f24070 */
[----:B------:R-:W-:-:S11]  /*17c00*/  ISETP.GT.U32.AND P3, PT, R5, R15, PT ;  /* 0x0000000f0500720c */ /* 0x000fd60003f64070 */
[----:B------:R-:W-:-:S04]  /*17c10*/  @!P1 IMAD.IADD R7, R7, 0x1, -R5 ;  /* 0x0000000107079824 */ /* 0x000fc800078e0a05 */
[----:B------:R-:W-:Y:S02]  /*17c20*/  IMAD.MOV.U32 R34, RZ, RZ, R7 ;  /* 0x000000ffff227224 */ /* 0x000fe400078e0007 */
[----:B------:R-:W-:Y:S01]  /*17c30*/  @!P3 IMAD.IADD R15, R15, 0x1, -R5 ;  /* 0x000000010f0fb824 */ /* 0x000fe200078e0a05 */
[----:B------:R-:W-:Y:S01]  /*17c40*/  ISETP.GT.U32.AND P2, PT, R5, R10, PT ;  /* 0x0000000a0500720c */ /* 0x000fe20003f44070 */
[----:B------:R-:W-:Y:S01]  /*17c50*/  @!P4 IMAD.MOV R34, RZ, RZ, -R34 ;  /* 0x000000ffff22c224 */ /* 0x000fe200078e0a22 */
[----:B------:R-:W3:Y:S04]  /*17c60*/  LDL.LU R7, [R1+0x400] ;  /* 0x0004000001077983 */ /* 0x000ee80000300800 */
[----:B------:R-:W-:-:S07]  /*17c70*/  SEL R34, R38, R34, !P6 ;  /* 0x0000002226227207 */ /* 0x000fce0007000000 */
[----:B------:R-:W-:-:S05]  /*17c80*/  @!P2 IMAD.IADD R10, R10, 0x1, -R5 ;  /* 0x000000010a0aa824 */ /* 0x000fca00078e0a05 */
[----:B------:R-:W-:-:S13]  /*17c90*/  ISETP.GT.U32.AND P4, PT, R5, R10, PT ;  /* 0x0000000a0500720c */ /* 0x000fda0003f84070 */
[----:B------:R-:W-:Y:S01]  /*17ca0*/  @!P4 IMAD.IADD R10, R10, 0x1, -R5 ;  /* 0x000000010a0ac824 */ /* 0x000fe200078e0a05 */
[----:B--2---:R-:W-:Y:S04]  /*17cb0*/  STS.U16 [R22+UR10+0x3a00], R93 ;  /* 0x003a005d16007988 */ /* 0x004fe8000800040a */
[----:B----4-:R-:W-:Y:S04]  /*17cc0*/  STS.U16 [R22+UR10+0x3e00], R92 ;  /* 0x003e005c16007988 */ /* 0x010fe8000800040a */
        /* <DEDUP_REMOVED lines=9> */
[----:B------:R-:W-:Y:S01]  /*17d60*/  STS.U16 [R22+UR10+0x6600], R80 ;  /* 0x0066005016007988 */ /* 0x000fe2000800040a */
[----:B------:R-:W-:-:S03]  /*17d70*/  ISETP.GE.AND P3, PT, R9, RZ, PT ;  /* 0x000000ff0900720c */ /* 0x000fc60003f66270 */
        /* <DEDUP_REMOVED lines=10> */
[----:B------:R0:W-:Y:S04]  /*17e20*/  STS.U16 [R22+UR10+0x9200], R36 ;  /* 0x0092002416007988 */ /* 0x0001e8000800040a */
[----:B------:R1:W-:Y:S01]  /*17e30*/  STS.U16 [R22+UR10+0x9600], R35 ;  /* 0x0096002316007988 */ /* 0x0003e2000800040a */
[----:B------:R-:W-:-:S03]  /*17e40*/  ISETP.GT.U32.AND P1, PT, R5, R8, PT ;  /* 0x000000080500720c */ /* 0x000fc60003f24070 */
[----:B------:R-:W2:Y:S01]  /*17e50*/  LDL R9, [R1+0xb08] ;  /* 0x000b080001097983 */ /* 0x000ea20000100800 */
[----:B0-----:R-:W-:Y:S02]  /*17e60*/  IMAD R36, R34, UR13, RZ ;  /* 0x0000000d22247c24 */ /* 0x001fe4000f8e02ff */
[----:B-1----:R-:W-:-:S04]  /*17e70*/  IMAD.MOV.U32 R35, RZ, RZ, R15 ;  /* 0x000000ffff237224 */ /* 0x002fc800078e000f */
[----:B------:R-:W-:Y:S01]  /*17e80*/  @!P3 IMAD.MOV R35, RZ, RZ, -R35 ;  /* 0x000000ffff23b224 */ /* 0x000fe200078e0a23 */
[C---:B------:R-:W-:Y:S01]  /*17e90*/  LEA R15, P3, R36.reuse, R4, 0x1 ;  /* 0x00000004240f7211 */ /* 0x040fe200078608ff */
[----:B------:R0:W-:Y:S03]  /*17ea0*/  STS.U16 [R22+UR10+0x9a00], R39 ;  /* 0x009a002716007988 */ /* 0x0001e6000800040a */
[----:B0-----:R-:W-:Y:S01]  /*17eb0*/  LEA.HI.X.SX32 R22, R36, R3, 0x1, P3 ;  /* 0x0000000324167211 */ /* 0x001fe200018f0eff */
[----:B------:R-:W-:Y:S02]  /*17ec0*/  @P0 IMAD.MOV.U32 R36, RZ, RZ, R15 ;  /* 0x000000ffff240224 */ /* 0x000fe400078e000f */
[----:B------:R-:W-:Y:S01]  /*17ed0*/  @!P1 IMAD.IADD R8, R8, 0x1, -R5 ;  /* 0x0000000108089824 */ /* 0x000fe200078e0a05 */
[----:B------:R-:W-:Y:S01]  /*17ee0*/  ISETP.GE.AND P1, PT, R14, RZ, PT ;  /* 0x000000ff0e00720c */ /* 0x000fe20003f26270 */
[----:B------:R-:W-:Y:S01]  /*17ef0*/  IMAD.MOV.U32 R34, RZ, RZ, R10 ;  /* 0x000000ffff227224 */ /* 0x000fe200078e000a */
[----:B------:R-:W4:Y:S04]  /*17f00*/  LDL.LU R14, [R1+0x404] ;  /* 0x00040400010e7983 */ /* 0x000f280000300800 */
[----:B------:R-:W2:Y:S01]  /*17f10*/  LDL.LU R10, [R1+0xe58] ;  /* 0x000e5800010a7983 */ /* 0x000ea20000300800 */
[----:B---3--:R-:W-:Y:S01]  /*17f20*/  ISETP.GE.AND P3, PT, R37, RZ, PT ;  /* 0x000000ff2500720c */ /* 0x008fe20003f66270 */
[----:B------:R-:W-:-:S05]  /*17f30*/  @P0 IMAD.MOV.U32 R37, RZ, RZ, R22 ;  /* 0x000000ffff250224 */ /* 0x000fca00078e0016 */
[----:B------:R0:W3:Y:S01]  /*17f40*/  @P0 LDG.E.U16 R12, desc[UR24][R36.64] ;  /* 0x00000018240c0981 */ /* 0x0000e2000c1e1500 */
[----:B------:R-:W-:-:S13]  /*17f50*/  ISETP.GT.U32.AND P2, PT, R5, R11, PT ;  /* 0x0000000b0500720c */ /* 0x000fda0003f44070 */
[----:B------:R-:W-:Y:S01]  /*17f60*/  @!P2 IMAD.IADD R11, R11, 0x1, -R5 ;  /* 0x000000010b0ba824 */ /* 0x000fe200078e0a05 */
[----:B------:R-:W-:Y:S01]  /*17f70*/  ISETP.GT.U32.AND P2, PT, R5, R8, PT ;  /* 0x000000080500720c */ /* 0x000fe20003f44070 */
[----:B------:R-:W-:Y:S01]  /*17f80*/  @!P1 IMAD.MOV R34, RZ, RZ, -R34 ;  /* 0x000000ffff229224 */ /* 0x000fe200078e0a22 */
[----:B0-----:R-:W-:-:S04]  /*17f90*/  SEL R36, R38, R35, !P6 ;  /* 0x0000002326247207 */ /* 0x001fc80007000000 */
[----:B------:R-:W-:Y:S01]  /*17fa0*/  SEL R35, R38, R34, !P6 ;  /* 0x0000002226237207 */ /* 0x000fe20007000000 */
[----:B------:R-:W-:-:S06]  /*17fb0*/  IMAD R36, R36, UR13, RZ ;  /* 0x0000000d24247c24 */ /* 0x000fcc000f8e02ff */
[----:B------:R-:W-:Y:S01]  /*17fc0*/  @!P2 IMAD.IADD R8, R8, 0x1, -R5 ;  /* 0x000000010808a824 */ /* 0x000fe200078e0a05 */
[----:B------:R-:W-:-:S03]  /*17fd0*/  ISETP.GT.U32.AND P2, PT, R5, R7, PT ;  /* 0x000000070500720c */ /* 0x000fc60003f44070 */
[----:B------:R-:W-:Y:S01]  /*17fe0*/  IMAD.MOV.U32 R34, RZ, RZ, R8 ;  /* 0x000000ffff227224 */ /* 0x000fe200078e0008 */
[----:B------:R0:W-:Y:S01]  /*17ff0*/  STL [R1+0xe8], R15 ;  /* 0x0000e80f01007387 */ /* 0x0001e20000100800 */
[----:B------:R-:W-:Y:S02]  /*18000*/  IMAD R35, R35, UR13, RZ ;  /* 0x0000000d23237c24 */ /* 0x000fe4000f8e02ff */
[----:B------:R-:W-:Y:S01]  /*18010*/  @!P3 IMAD.MOV R34, RZ, RZ, -R34 ;  /* 0x000000ffff22b224 */ /* 0x000fe200078e0a22 */
[C---:B------:R-:W-:Y:S01]  /*18020*/  LEA R37, P3, R36.reuse, R4, 0x1 ;  /* 0x0000000424257211 */ /* 0x040fe200078608ff */
[----:B------:R-:W4:Y:S04]  /*18030*/  LDL.LU R39, [R1+0x3e4] ;  /* 0x0003e40001277983 */ /* 0x000f280000300800 */
[----:B------:R1:W-:Y:S01]  /*18040*/  STL [R1+0xe4], R22 ;  /* 0x0000e41601007387 */ /* 0x0003e20000100800 */
[----:B------:R-:W-:Y:S01]  /*18050*/  LEA.HI.X.SX32 R36, R36, R3, 0x1, P3 ;  /* 0x0000000324247211 */ /* 0x000fe200018f0eff */
[----:B------:R-:W-:-:S02]  /*18060*/  @!P2 IMAD.IADD R7, R7, 0x1, -R5 ;  /* 0x000000010707a824 */ /* 0x000fc400078e0a05 */
[----:B0-----:R-:W4:Y:S04]  /*18070*/  LDL R15, [R1+0xb18] ;  /* 0x000b1800010f7983 */ /* 0x001f280000100800 */
[----:B------:R-:W4:Y:S01]  /*18080*/  LDL.LU R8, [R1+0x420] ;  /* 0x0004200001087983 */ /* 0x000f220000300800 */
[----:B-1----:R-:W-:Y:S02]  /*18090*/  LEA R22, P2, R35, R4, 0x1 ;  /* 0x0000000423167211 */ /* 0x002fe400078408ff */
[----:B--2---:R-:W-:Y:S01]  /*180a0*/  PRMT R10, RZ, 0x7610, R10 ;  /* 0x00007610ff0a7816 */ /* 0x004fe2000000000a */
[----:B---3--:R0:W-:Y:S04]  /*180b0*/  STL [R1+0x2c], R12 ;  /* 0x00002c0c01007387 */ /* 0x0081e80000100800 */
[----:B0-----:R-:W2:Y:S04]  /*180c0*/  LDL.LU R12, [R1+0x424] ;  /* 0x00042400010c7983 */ /* 0x001ea80000300800 */
[----:B------:R0:W-:Y:S04]  /*180d0*/  STL [R1+0x108], R37 ;  /* 0x0001082501007387 */ /* 0x0001e80000100800 */
[----:B------:R-:W-:Y:S01]  /*180e0*/  STL [R1+0x128], R22 ;  /* 0x0001281601007387 */ /* 0x000fe20000100800 */
[----:B0-----:R-:W-:-:S03]  /*180f0*/  @P0 LOP3.LUT R37, R37, R36, RZ, 0x3c, !PT ;  /* 0x0000002425250212 */ /* 0x001fc600078e3cff */
[----:B------:R0:W-:Y:S02]  /*18100*/  STL [R1+0x104], R36 ;  /* 0x0001042401007387 */ /* 0x0001e40000100800 */
[----:B0-----:R-:W-:-:S04]  /*18110*/  @P0 LOP3.LUT R36, R37, R36, RZ, 0x3c, !PT ;  /* 0x0000002425240212 */ /* 0x001fc800078e3cff */
[----:B------:R-:W-:-:S05]  /*18120*/  @P0 LOP3.LUT R37, R37, R36, RZ, 0x3c, !PT ;  /* 0x0000002425250212 */ /* 0x000fca00078e3cff */
[----:B------:R0:W3:Y:S01]  /*18130*/  @P0 LDG.E.U16 R10, desc[UR24][R36.64] ;  /* 0x00000018240a0981 */ /* 0x0000e2000c1e1500 */
[----:B------:R-:W-:-:S13]  /*18140*/  ISETP.GT.U32.AND P4, PT, R5, R11, PT ;  /* 0x0000000b0500720c */ /* 0x000fda0003f84070 */
[----:B------:R-:W-:Y:S01]  /*18150*/  @!P4 IMAD.IADD R11, R11, 0x1, -R5 ;  /* 0x000000010b0bc824 */ /* 0x000fe200078e0a05 */
[----:B------:R-:W-:Y:S02]  /*18160*/  ISETP.GE.AND P4, PT, R9, RZ, PT ;  /* 0x000000ff0900720c */ /* 0x000fe40003f86270 */
[----:B------:R-:W-:Y:S01]  /*18170*/  LEA.HI.X.SX32 R9, R35, R3, 0x1, P2 ;  /* 0x0000000323097211 */ /* 0x000fe200010f0eff */
[----:B0-----:R-:W-:-:S04]  /*18180*/  @P0 IMAD.MOV.U32 R36, RZ, RZ, R22 ;  /* 0x000000ffff240224 */ /* 0x001fc800078e0016 */
[----:B------:R-:W-:Y:S01]  /*18190*/  @P0 IMAD.MOV.U32 R37, RZ, RZ, R9 ;  /* 0x000000ffff250224 */ /* 0x000fe200078e0009 */
[----:B------:R-:W-:Y:S04]  /*181a0*/  STL [R1+0x124], R9 ;  /* 0x0001240901007387 */ /* 0x000fe80000100800 */
[----:B------:R-:W2:Y:S01]  /*181b0*/  @P0 LDG.E.U16 R18, desc[UR24][R36.64] ;  /* 0x0000001824120981 */ /* 0x000ea2000c1e1500 */
[----:B------:R-:W-:Y:S01]  /*181c0*/  SEL R35, R38, R34, !P6 ;  /* 0x0000002226237207 */ /* 0x000fe20007000000 */
[----:B------:R-:W-:Y:S01]  /*181d0*/  IMAD.MOV.U32 R34, RZ, RZ, R11 ;  /* 0x000000ffff227224 */ /* 0x000fe200078e000b */
[----:B----4-:R-:W-:Y:S01]  /*181e0*/  ISETP.GT.U32.AND P1, PT, R5, R39, PT ;  /* 0x000000270500720c */ /* 0x010fe20003f24070 */
[----:B---3--:R0:W-:Y:S04]  /*181f0*/  STL [R1+0x28], R10 ;  /* 0x0000280a01007387 */ /* 0x0081e80000100800 */
[----:B0-----:R-:W3:Y:S04]  /*18200*/  LDL.LU R10, [R1+0x440] ;  /* 0x00044000010a7983 */ /* 0x001ee80000300800 */
[----:B------:R-:W4:Y:S04]  /*18210*/  LDL.LU R11, [R1+0xe54] ;  /* 0x000e5400010b7983 */ /* 0x000f280000300800 */
[----:B------:R-:W3:Y:S04]  /*18220*/  LDL.LU R9, [R1+0xe50] ;  /* 0x000e500001097983 */ /* 0x000ee80000300800 */
[----:B------:R-:W3:Y:S01]  /*18230*/  LDL R37, [R1+0xb28] ;  /* 0x000b280001257983 */ /* 0x000ee20000100800 */
[----:B------:R-:W-:-:S05]  /*18240*/  @!P1 IMAD.IADD R39, R39, 0x1, -R5 ;  /* 0x0000000127279824 */ /* 0x000fca00078e0a05 */
[----:B------:R-:W-:Y:S01]  /*18250*/  ISETP.GT.U32.AND P3, PT, R5, R39, PT ;  /* 0x000000270500720c */ /* 0x000fe20003f64070 */
[----:B------:R-:W-:Y:S02]  /*18260*/  IMAD R35, R35, UR13, RZ ;  /* 0x0000000d23237c24 */ /* 0x000fe4000f8e02ff */
[----:B------:R-:W-:Y:S01]  /*18270*/  @!P4 IMAD.MOV R34, RZ, RZ, -R34 ;  /* 0x000000ffff22c224 */ /* 0x000fe200078e0a22 */
[----:B------:R-:W-:Y:S02]  /*18280*/  ISETP.GE.AND P4, PT, R15, RZ, PT ;  /* 0x000000ff0f00720c */ /* 0x000fe40003f86270 */
[----:B------:R-:W4:Y:S04]  /*18290*/  LDL R15, [R1+0xc50] ;  /* 0x000c5000010f7983 */ /* 0x000f280000100800 */
[----:B--2---:R0:W-:Y:S03]  /*182a0*/  STL [R1+0x24], R18 ;  /* 0x0000241201007387 */ /* 0x0041e60000100800 */
[----:B------:R-:W-:Y:S01]  /*182b0*/  @!P3 IMAD.IADD R39, R39, 0x1, -R5 ;  /* 0x000000012727b824 */ /* 0x000fe200078e0a05 */
[----:B0-----:R-:W-:-:S04]  /*182c0*/  LEA R18, P3, R35, R4, 0x1 ;  /* 0x0000000423127211 */ /* 0x001fc800078608ff */
[----:B------:R-:W-:Y:S01]  /*182d0*/  LEA.HI.X.SX32 R22, R35, R3, 0x1, P3 ;  /* 0x0000000323167211 */ /* 0x000fe200018f0eff */
[----:B------:R-:W-:Y:S01]  /*182e0*/  @P0 IMAD.MOV.U32 R36, RZ, RZ, R18 ;  /* 0x000000ffff240224 */ /* 0x000fe200078e0012 */
[----:B------:R0:W-:Y:S04]  /*182f0*/  STL [R1+0x148], R18 ;  /* 0x0001481201007387 */ /* 0x0001e80000100800 */
[----:B------:R1:W-:Y:S01]  /*18300*/  STL [R1+0x144], R22 ;  /* 0x0001441601007387 */ /* 0x0003e20000100800 */
[----:B---3--:R-:W-:Y:S01]  /*18310*/  ISETP.GE.AND P3, PT, R37, RZ, PT ;  /* 0x000000ff2500720c */ /* 0x008fe20003f66270 */
[----:B------:R-:W-:-:S05]  /*18320*/  @P0 IMAD.MOV.U32 R37, RZ, RZ, R22 ;  /* 0x000000ffff250224 */ /* 0x000fca00078e0016 */
[----:B------:R2:W3:Y:S04]  /*18330*/  @P0 LDG.E.U16 R13, desc[UR24][R36.64] ;  /* 0x00000018240d0981 */ /* 0x0004e8000c1e1500 */
[----:B------:R-:W3:Y:S01]  /*18340*/  LDL R37, [R1+0xb38] ;  /* 0x000b380001257983 */ /* 0x000ee20000100800 */
[----:B------:R-:W-:Y:S01]  /*18350*/  SEL R34, R38, R34, !P6 ;  /* 0x0000002226227207 */ /* 0x000fe20007000000 */
[----:B------:R-:W-:-:S04]  /*18360*/  IMAD.MOV.U32 R35, RZ, RZ, R39 ;  /* 0x000000ffff237224 */ /* 0x000fc800078e0027 */
[----:B------:R-:W-:Y:S02]  /*18370*/  IMAD R39, R34, UR13, RZ ;  /* 0x0000000d22277c24 */ /* 0x000fe4000f8e02ff */
[----:B------:R-:W-:-:S03]  /*18380*/  @!P4 IMAD.MOV R35, RZ, RZ, -R35 ;  /* 0x000000ffff23c224 */ /* 0x000fc600078e0a23 */
[----:B0-----:R-:W-:-:S04]  /*18390*/  LEA R18, P4, R39, R4, 0x1 ;  /* 0x0000000427127211 */ /* 0x001fc800078808ff */
[----:B-1----:R-:W-:Y:S01]  /*183a0*/  LEA.HI.X.SX32 R22, R39, R3, 0x1, P4 ;  /* 0x0000000327167211 */ /* 0x002fe200020f0eff */
[----:B--2---:R-:W-:Y:S01]  /*183b0*/  @P0 IMAD.MOV.U32 R36, RZ, RZ, R18 ;  /* 0x000000ffff240224 */ /* 0x004fe200078e0012 */
[C---:B------:R-:W-:Y:S02]  /*183c0*/  ISETP.GT.U32.AND P1, PT, R5.reuse, R14, PT ;  /* 0x0000000e0500720c */ /* 0x040fe40003f24070 */
[----:B------:R-:W-:Y:S02]  /*183d0*/  ISETP.GT.U32.AND P2, PT, R5, R7, PT ;  /* 0x000000070500720c */ /* 0x000fe40003f44070 */
[----:B---3--:R-:W-:Y:S01]  /*183e0*/  ISETP.GE.AND P4, PT, R37, RZ, PT ;  /* 0x000000ff2500720c */ /* 0x008fe20003f86270 */
[----:B------:R-:W-:-:S05]  /*183f0*/  @P0 IMAD.MOV.U32 R37, RZ, RZ, R22 ;  /* 0x000000ffff250224 */ /* 0x000fca00078e0016 */
[----:B------:R0:W2:Y:S03]  /*18400*/  @P0 LDG.E.U16 R17, desc[UR24][R36.64] ;  /* 0x0000001824110981 */ /* 0x0000a6000c1e1500 */
[--C-:B------:R-:W-:Y:S02]  /*18410*/  @!P1 IMAD.IADD R14, R14, 0x1, -R5.reuse ;  /* 0x000000010e0e9824 */ /* 0x100fe400078e0a05 */
[----:B------:R-:W-:Y:S01]  /*18420*/  @!P2 IMAD.IADD R7, R7, 0x1, -R5 ;  /* 0x000000010707a824 */ /* 0x000fe200078e0a05 */
[C---:B------:R-:W-:Y:S02]  /*18430*/  ISETP.GT.U32.AND P2, PT, R5.reuse, R8, PT ;  /* 0x000000080500720c */ /* 0x040fe40003f44070 */
[----:B------:R-:W-:Y:S01]  /*18440*/  ISETP.GT.U32.AND P1, PT, R5, R14, PT ;  /* 0x0000000e0500720c */ /* 0x000fe20003f24070 */
[----:B------:R-:W-:Y:S01]  /*18450*/  IMAD.MOV.U32 R34, RZ, RZ, R7 ;  /* 0x000000ffff227224 */ /* 0x000fe200078e0007 */
[----:B------:R1:W-:Y:S03]  /*18460*/  STL [R1+0x20], R13 ;  /* 0x0000200d01007387 */ /* 0x0003e60000100800 */
[----:B------:R-:W-:-:S06]  /*18470*/  @!P3 IMAD.MOV R34, RZ, RZ, -R34 ;  /* 0x000000ffff22b224 */ /* 0x000fcc00078e0a22 */
[--C-:B------:R-:W-:Y:S01]  /*18480*/  @!P2 IMAD.IADD R8, R8, 0x1, -R5.reuse ;  /* 0x000000010808a824 */ /* 0x100fe200078e0a05 */
[----:B-1----:R-:W3:Y:S01]  /*18490*/  LDL.LU R13, [R1+0x464] ;  /* 0x00046400010d7983 */ /* 0x002ee20000300800 */
[----:B------:R-:W-:Y:S01]  /*184a0*/  @!P1 IMAD.IADD R14, R14, 0x1, -R5 ;  /* 0x000000010e0e9824 */ /* 0x000fe200078e0a05 */
[C---:B------:R-:W-:Y:S02]  /*184b0*/  ISETP.GT.U32.AND P1, PT, R5.reuse, R12, PT ;  /* 0x0000000c0500720c */ /* 0x040fe40003f24070 */
[----:B------:R1:W-:Y:S01]  /*184c0*/  STL [R1+0x168], R18 ;  /* 0x0001681201007387 */ /* 0x0003e20000100800 */
[----:B------:R-:W-:-:S03]  /*184d0*/  ISETP.GT.U32.AND P3, PT, R5, R8, PT ;  /* 0x000000080500720c */ /* 0x000fc60003f64070 */
[----:B------:R-:W3:Y:S01]  /*184e0*/  LDL.LU R7, [R1+0x4a0] ;  /* 0x0004a00001077983 */ /* 0x000ee20000300800 */
[C---:B0-----:R-:W-:Y:S02]  /*184f0*/  SEL R36, R38.reuse, R35, !P6 ;  /* 0x0000002326247207 */ /* 0x041fe40007000000 */
[----:B------:R-:W-:Y:S01]  /*18500*/  SEL R34, R38, R34, !P6 ;  /* 0x0000002226227207 */ /* 0x000fe20007000000 */
[----:B------:R-:W-:Y:S02]  /*18510*/  IMAD.MOV.U32 R35, RZ, RZ, R14 ;  /* 0x000000ffff237224 */ /* 0x000fe400078e000e */
[----:B------:R-:W-:Y:S02]  /*18520*/  IMAD R37, R36, UR13, RZ ;  /* 0x0000000d24257c24 */ /* 0x000fe4000f8e02ff */
[----:B------:R-:W-:Y:S01]  /*18530*/  IMAD R36, R34, UR13, RZ ;  /* 0x0000000d22247c24 */ /* 0x000fe2000f8e02ff */
[----:B------:R0:W-:Y:S01]  /*18540*/  STL [R1+0x164], R22 ;  /* 0x0001641601007387 */ /* 0x0001e20000100800 */
[--C-:B------:R-:W-:Y:S01]  /*18550*/  @!P1 IMAD.IADD R12, R12, 0x1, -R5.reuse ;  /* 0x000000010c0c9824 */ /* 0x100fe200078e0a05 */
[----:B----4-:R-:W-:Y:S01]  /*18560*/  ISETP.GE.AND P1, PT, R15, RZ, PT ;  /* 0x000000ff0f00720c */ /* 0x010fe20003f26270 */
[----:B------:R-:W-:-:S02]  /*18570*/  @!P3 IMAD.IADD R8, R8, 0x1, -R5 ;  /* 0x000000010808b824 */ /* 0x000fc400078e0a05 */
[----:B------:R-:W-:Y:S01]  /*18580*/  @!P4 IMAD.MOV R35, RZ, RZ, -R35 ;  /* 0x000000ffff23c224 */ /* 0x000fe200078e0a23 */
[CC--:B-1----:R-:W-:Y:S02]  /*18590*/  LEA R18, P4, R37.reuse, R4.reuse, 0x1 ;  /* 0x0000000425127211 */ /* 0x0c2fe400078808ff */
[C---:B0-----:R-:W-:Y:S02]  /*185a0*/  LEA R22, P3, R36.reuse, R4, 0x1 ;  /* 0x0000000424167211 */ /* 0x041fe400078608ff */
[----:B------:R-:W-:Y:S02]  /*185b0*/  PRMT R9, RZ, 0x7610, R9 ;  /* 0x00007610ff097816 */ /* 0x000fe40000000009 */
[-C--:B------:R-:W-:Y:S01]  /*185c0*/  LEA.HI.X.SX32 R14, R36, R3.reuse, 0x1, P3 ;  /* 0x00000003240e7211 */ /* 0x080fe200018f0eff */
[----:B------:R-:W-:Y:S01]  /*185d0*/  @P0 IMAD.MOV.U32 R36, RZ, RZ, R18 ;  /* 0x000000ffff240224 */ /* 0x000fe200078e0012 */
[----:B------:R-:W-:-:S05]  /*185e0*/  LEA.HI.X.SX32 R37, R37, R3, 0x1, P4 ;  /* 0x0000000325257211 */ /* 0x000fca00020f0eff */
[----:B------:R0:W4:Y:S04]  /*185f0*/  @P0 LDG.E.U16 R9, desc[UR24][R36.64] ;  /* 0x0000001824090981 */ /* 0x000128000c1e1500 */
[----:B--2---:R1:W-:Y:S04]  /*18600*/  STL [R1+0x1c], R17 ;  /* 0x00001c1101007387 */ /* 0x0043e80000100800 */
[----:B------:R-:W2:Y:S04]  /*18610*/  LDL R15, [R1+0xe0c] ;  /* 0x000e0c00010f7983 */ /* 0x000ea80000100800 */
[----:B-1----:R-:W2:Y:S01]  /*18620*/  LDL R17, [R1+0xda8] ;  /* 0x000da80001117983 */ /* 0x002ea20000100800 */
[----:B------:R-:W-:Y:S01]  /*18630*/  ISETP.GT.U32.AND P2, PT, R5, R10, PT ;  /* 0x0000000a0500720c */ /* 0x000fe20003f44070 */
[----:B------:R-:W-:-:S02]  /*18640*/  IMAD.MOV.U32 R34, RZ, RZ, R8 ;  /* 0x000000ffff227224 */ /* 0x000fc400078e0008 */
[----:B------:R-:W2:Y:S02]  /*18650*/  LDL.LU R8, [R1+0x4e0] ;  /* 0x0004e00001087983 */ /* 0x000ea40000300800 */
[----:B------:R-:W-:Y:S02]  /*18660*/  @!P1 IMAD.MOV R34, RZ, RZ, -R34 ;  /* 0x000000ffff229224 */ /* 0x000fe400078e0a22 */
[----:B------:R1:W-:Y:S06]  /*18670*/  STL [R1+0x188], R18 ;  /* 0x0001881201007387 */ /* 0x0003ec0000100800 */
[----:B------:R-:W-:Y:S01]  /*18680*/  @!P2 IMAD.IADD R10, R10, 0x1, -R5 ;  /* 0x000000010a0aa824 */ /* 0x000fe200078e0a05 */
[----:B------:R-:W-:Y:S01]  /*18690*/  STL [R1+0x1a8], R22 ;  /* 0x0001a81601007387 */ /* 0x000fe20000100800 */
[----:B------:R-:W-:Y:S01]  /*186a0*/  PRMT R16, RZ, 0x7610, R16 ;  /* 0x00007610ff107816 */ /* 0x000fe20000000010 */
[----:B0-----:R-:W-:Y:S01]  /*186b0*/  @P0 IMAD.MOV.U32 R36, RZ, RZ, R22 ;  /* 0x000000ffff240224 */ /* 0x001fe200078e0016 */
[C---:B------:R-:W-:Y:S01]  /*186c0*/  ISETP.GT.U32.AND P2, PT, R5.reuse, R12, PT ;  /* 0x0000000c0500720c */ /* 0x040fe20003f44070 */
[----:B------:R0:W-:Y:S01]  /*186d0*/  STL [R1+0x184], R37 ;  /* 0x0001842501007387 */ /* 0x0001e20000100800 */
[----:B------:R-:W-:-:S02]  /*186e0*/  ISETP.GT.U32.AND P1, PT, R5, R10, PT ;  /* 0x0000000a0500720c */ /* 0x000fc40003f24070 */
[C---:B---3--:R-:W-:Y:S01]  /*186f0*/  ISETP.GT.U32.AND P3, PT, R5.reuse, R13, PT ;  /* 0x0000000d0500720c */ /* 0x048fe20003f64070 */
[----:B-1----:R-:W3:Y:S01]  /*18700*/  LDL.LU R18, [R1+0xe4c] ;  /* 0x000e4c0001127983 */ /* 0x002ee20000300800 */
[----:B------:R-:W-:Y:S02]  /*18710*/  ISETP.GT.U32.AND P4, PT, R5, R7, PT ;  /* 0x000000070500720c */ /* 0x000fe40003f84070 */
[C---:B------:R-:W-:Y:S01]  /*18720*/  SEL R35, R38.reuse, R35, !P6 ;  /* 0x0000002326237207 */ /* 0x040fe20007000000 */
[----:B0-----:R-:W-:Y:S01]  /*18730*/  @P0 IMAD.MOV.U32 R37, RZ, RZ, R14 ;  /* 0x000000ffff250224 */ /* 0x001fe200078e000e */
[----:B------:R-:W-:-:S04]  /*18740*/  SEL R34, R38, R34, !P6 ;  /* 0x0000002226227207 */ /* 0x000fc80007000000 */
[----:B------:R0:W3:Y:S01]  /*18750*/  @P0 LDG.E.U16 R16, desc[UR24][R36.64] ;  /* 0x0000001824100981 */ /* 0x0000e2000c1e1500 */
[--C-:B------:R-:W-:Y:S02]  /*18760*/  @!P1 IMAD.IADD R10, R10, 0x1, -R5.reuse ;  /* 0x000000010a0a9824 */ /* 0x100fe400078e0a05 */
[--C-:B------:R-:W-:Y:S02]  /*18770*/  @!P2 IMAD.IADD R12, R12, 0x1, -R5.reuse ;  /* 0x000000010c0ca824 */ /* 0x100fe400078e0a05 */
[--C-:B------:R-:W-:Y:S02]  /*18780*/  @!P3 IMAD.IADD R13, R13, 0x1, -R5.reuse ;  /* 0x000000010d0db824 */ /* 0x100fe400078e0a05 */
[----:B0-----:R-:W-:Y:S02]  /*18790*/  IMAD R37, R35, UR13, RZ ;  /* 0x0000000d23257c24 */ /* 0x001fe4000f8e02ff */
[----:B------:R-:W-:Y:S02]  /*187a0*/  IMAD R36, R34, UR13, RZ ;  /* 0x0000000d22247c24 */ /* 0x000fe4000f8e02ff */
[----:B------:R-:W-:-:S03]  /*187b0*/  @!P4 IMAD.IADD R7, R7, 0x1, -R5 ;  /* 0x000000010707c824 */ /* 0x000fc600078e0a05 */
[C---:B------:R-:W-:Y:S01]  /*187c0*/  LEA R22, P3, R36.reuse, R4, 0x1 ;  /* 0x0000000424167211 */ /* 0x040fe200078608ff */
[----:B------:R-:W-:Y:S01]  /*187d0*/  IMAD.MOV.U32 R35, RZ, RZ, R12 ;  /* 0x000000ffff237224 */ /* 0x000fe200078e000c */
[----:B------:R-:W-:Y:S02]  /*187e0*/  PRMT R11, RZ, 0x7610, R11 ;  /* 0x00007610ff0b7816 */ /* 0x000fe4000000000b */
[----:B------:R-:W-:Y:S01]  /*187f0*/  LEA.HI.X.SX32 R12, R36, R3, 0x1, P3 ;  /* 0x00000003240c7211 */ /* 0x000fe200018f0eff */
[----:B------:R-:W-:Y:S04]  /*18800*/  STL [R1+0x1a4], R14 ;  /* 0x0001a40e01007387 */ /* 0x000fe80000100800 */
[----:B----4-:R0:W-:Y:S04]  /*18810*/  STL [R1+0x18], R9 ;  /* 0x0000180901007387 */ /* 0x0101e80000100800 */
[----:B0-----:R-:W4:Y:S04]  /*18820*/  LDL.LU R9, [R1+0x524] ;  /* 0x0005240001097983 */ /* 0x001f280000300800 */
[----:B------:R-:W4:Y:S01]  /*18830*/  LDL.LU R14, [R1+0xe48] ;  /* 0x000e4800010e7983 */ /* 0x000f220000300800 */
[----:B--2---:R-:W-:-:S02]  /*18840*/  ISETP.GE.AND P1, PT, R15, RZ, PT ;  /* 0x000000ff0f00720c */ /* 0x004fc40003f26270 */
[----:B------:R-:W-:-:S04]  /*18850*/  LEA R15, P4, R37, R4, 0x1 ;  /* 0x00000004250f7211 */ /* 0x000fc800078808ff */
[----:B------:R-:W-:Y:S01]  /*18860*/  LEA.HI.X.SX32 R37, R37, R3, 0x1, P4 ;  /* 0x0000000325257211 */ /* 0x000fe200020f0eff */
[----:B------:R-:W-:Y:S01]  /*18870*/  @P0 IMAD.MOV.U32 R36, RZ, RZ, R15 ;  /* 0x000000ffff240224 */ /* 0x000fe200078e000f */
[----:B------:R-:W-:Y:S02]  /*18880*/  ISETP.GE.AND P2, PT, R17, RZ, PT ;  /* 0x000000ff1100720c */ /* 0x000fe40003f46270 */
[----:B------:R-:W2:Y:S04]  /*18890*/  LDL R17, [R1+0xdfc] ;  /* 0x000dfc0001117983 */ /* 0x000ea80000100800 */
[----:B------:R0:W4:Y:S01]  /*188a0*/  @P0 LDG.E.U16 R11, desc[UR24][R36.64] ;  /* 0x00000018240b0981 */ /* 0x000122000c1e1500 */
[----:B------:R-:W-:Y:S01]  /*188b0*/  IMAD.MOV.U32 R34, RZ, RZ, R10 ;  /* 0x000000ffff227224 */ /* 0x000fe200078e000a */
[----:B------:R-:W-:-:S05]  /*188c0*/  PRMT R2, RZ, 0x7610, R2 ;  /* 0x00007610ff027816 */ /* 0x000fca0000000002 */
[----:B------:R-:W-:Y:S01]  /*188d0*/  @!P2 IMAD.MOV R35, RZ, RZ, -R35 ;  /* 0x000000ffff23a224 */ /* 0x000fe200078e0a23 */
[----:B------:R-:W-:Y:S01]  /*188e0*/  ISETP.GT.U32.AND P2, PT, R5, R13, PT ;  /* 0x0000000d0500720c */ /* 0x000fe20003f44070 */
[----:B0-----:R-:W-:Y:S01]  /*188f0*/  @P0 IMAD.MOV.U32 R36, RZ, RZ, R22 ;  /* 0x000000ffff240224 */ /* 0x001fe200078e0016 */
[----:B---3--:R0:W-:Y:S04]  /*18900*/  STL [R1+0x14], R16 ;  /* 0x0000141001007387 */ /* 0x0081e80000100800 */
[----:B0-----:R-:W3:Y:S04]  /*18910*/  LDL R16, [R1+0xde0] ;  /* 0x000de00001107983 */ /* 0x001ee80000100800 */
[----:B------:R-:W3:Y:S04]  /*18920*/  LDL.LU R10, [R1+0x5a0] ;  /* 0x0005a000010a7983 */ /* 0x000ee80000300800 */
[----:B------:R0:W-:Y:S04]  /*18930*/  STL [R1+0x1c8], R15 ;  /* 0x0001c80f01007387 */ /* 0x0001e80000100800 */
[----:B------:R-:W-:Y:S04]  /*18940*/  STL [R1+0x208], R22 ;  /* 0x0002081601007387 */ /* 0x000fe80000100800 */
[----:B------:R1:W-:Y:S01]  /*18950*/  STL [R1+0x1c4], R37 ;  /* 0x0001c42501007387 */ /* 0x0003e20000100800 */
[----:B------:R-:W-:-:S03]  /*18960*/  @!P2 IMAD.IADD R13, R13, 0x1, -R5 ;  /* 0x000000010d0da824 */ /* 0x000fc600078e0a05 */
[----:B0-----:R-:W3:Y:S01]  /*18970*/  LDL.LU R15, [R1+0xe44] ;  /* 0x000e4400010f7983 */ /* 0x001ee20000300800 */
[----:B-1----:R-:W-:-:S05]  /*18980*/  @P0 IMAD.MOV.U32 R37, RZ, RZ, R12 ;  /* 0x000000ffff250224 */ /* 0x002fca00078e000c */
[----:B------:R0:W3:Y:S04]  /*18990*/  @P0 LDG.E.U16 R2, desc[UR24][R36.64] ;  /* 0x0000001824020981 */ /* 0x0000e8000c1e1500 */
[----:B------:R-:W-:Y:S01]  /*189a0*/  STL [R1+0x204], R12 ;  /* 0x0002040c01007387 */ /* 0x000fe20000100800 */
[----:B--2---:R-:W-:-:S03]  /*189b0*/  ISETP.GE.AND P2, PT, R17, RZ, PT ;  /* 0x000000ff1100720c */ /* 0x004fc60003f46270 */
[----:B----4-:R1:W-:Y:S04]  /*189c0*/  STL [R1+0x10], R11 ;  /* 0x0000100b01007387 */ /* 0x0103e80000100800 */
[----:B-1----:R-:W2:Y:S04]  /*189d0*/  LDL.LU R11, [R1+0x5a4] ;  /* 0x0005a400010b7983 */ /* 0x002ea80000300800 */
[----:B------:R-:W4:Y:S04]  /*189e0*/  LDL.LU R12, [R1+0xe40] ;  /* 0x000e4000010c7983 */ /* 0x000f280000300800 */
[----:B------:R-:W2:Y:S01]  /*189f0*/  LDL R17, [R1+0xdac] ;  /* 0x000dac0001117983 */ /* 0x000ea20000100800 */
[----:B------:R-:W-:Y:S01]  /*18a00*/  @!P1 IMAD.MOV R34, RZ, RZ, -R34 ;  /* 0x000000ffff229224 */ /* 0x000fe200078e0a22 */
[----:B------:R-:W-:-:S02]  /*18a10*/  ISETP.GT.U32.AND P1, PT, R5, R7, PT ;  /* 0x000000070500720c */ /* 0x000fc40003f24070 */
[C---:B------:R-:W-:Y:S02]  /*18a20*/  ISETP.GT.U32.AND P3, PT, R5.reuse, R8, PT ;  /* 0x000000080500720c */ /* 0x040fe40003f64070 */
[----:B------:R-:W-:Y:S02]  /*18a30*/  ISETP.GT.U32.AND P4, PT, R5, R9, PT ;  /* 0x000000090500720c */ /* 0x000fe40003f84070 */
[C---:B------:R-:W-:Y:S02]  /*18a40*/  SEL R35, R38.reuse, R35, !P6 ;  /* 0x0000002326237207 */ /* 0x040fe40007000000 */
[----:B------:R-:W-:-:S03]  /*18a50*/  SEL R34, R38, R34, !P6 ;  /* 0x0000002226227207 */ /* 0x000fc60007000000 */
[----:B0-----:R-:W-:Y:S02]  /*18a60*/  IMAD R37, R35, UR13, RZ ;  /* 0x0000000d23257c24 */ /* 0x001fe4000f8e02ff */
[--C-:B------:R-:W-:Y:S02]  /*18a70*/  @!P1 IMAD.IADD R7, R7, 0x1, -R5.reuse ;  /* 0x0000000107079824 */ /* 0x100fe400078e0a05 */
[----:B------:R-:W-:Y:S01]  /*18a80*/  @!P3 IMAD.IADD R8, R8, 0x1, -R5 ;  /* 0x000000010808b824 */ /* 0x000fe200078e0a05 */
[----:B---3--:R-:W-:Y:S01]  /*18a90*/  ISETP.GE.AND P1, PT, R16, RZ, PT ;  /* 0x000000ff1000720c */ /* 0x008fe20003f26270 */
[----:B------:R-:W-:Y:S01]  /*18aa0*/  IMAD.MOV.U32 R35, RZ, RZ, R13 ;  /* 0x000000ffff237224 */ /* 0x000fe200078e000d */
[----:B------:R-:W3:Y:S01]  /*18ab0*/  LDL R16, [R1+0xd80] ;  /* 0x000d800001107983 */ /* 0x000ee20000100800 */
[----:B------:R-:W-:Y:S02]  /*18ac0*/  IMAD R36, R34, UR13, RZ ;  /* 0x0000000d22247c24 */ /* 0x000fe4000f8e02ff */
[----:B------:R-:W-:Y:S01]  /*18ad0*/  @!P2 IMAD.MOV R35, RZ, RZ, -R35 ;  /* 0x000000ffff23a224 */ /* 0x000fe200078e0a23 */
[----:B------:R-:W-:Y:S01]  /*18ae0*/  ISETP.GT.U32.AND P2, PT, R5, R8, PT ;  /* 0x000000080500720c */ /* 0x000fe20003f44070 */
[----:B------:R-:W-:Y:S01]  /*18af0*/  @!P4 IMAD.IADD R9, R9, 0x1, -R5 ;  /* 0x000000010909c824 */ /* 0x000fe200078e0a05 */
[----:B------:R-:W3:Y:S01]  /*18b00*/  LDL.LU R13, [R1+0x5e4] ;  /* 0x0005e400010d7983 */ /* 0x000ee20000300800 */
[----:B------:R-:W-:Y:S01]  /*18b10*/  IMAD.MOV.U32 R34, RZ, RZ, R7 ;  /* 0x000000ffff227224 */ /* 0x000fe200078e0007 */
[----:B------:R-:W-:-:S04]  /*18b20*/  LEA R7, P4, R37, R4, 0x1 ;  /* 0x0000000425077211 */ /* 0x000fc800078808ff */
[----:B------:R-:W-:-:S05]  /*18b30*/  LEA.HI.X.SX32 R37, R37, R3, 0x1, P4 ;  /* 0x0000000325257211 */ /* 0x000fca00020f0eff */
[----:B------:R-:W-:Y:S01]  /*18b40*/  @!P2 IMAD.IADD R8, R8, 0x1, -R5 ;  /* 0x000000010808a824 */ /* 0x000fe200078e0a05 */
[----:B------:R0:W-:Y:S04]  /*18b50*/  STL [R1+0xc], R2 ;  /* 0x00000c0201007387 */ /* 0x0001e80000100800 */
[----:B------:R1:W-:Y:S01]  /*18b60*/  STL [R1+0x228], R7 ;  /* 0x0002280701007387 */ /* 0x0003e20000100800 */
[----:B0-----:R-:W-:-:S04]  /*18b70*/  LEA R2, P3, R36, R4, 0x1 ;  /* 0x0000000424027211 */ /* 0x001fc800078608ff */
[----:B------:R-:W-:Y:S01]  /*18b80*/  LEA.HI.X.SX32 R22, R36, R3, 0x1, P3 ;  /* 0x0000000324167211 */ /* 0x000fe200018f0eff */
[----:B------:R-:W-:Y:S01]  /*18b90*/  STL [R1+0x248], R2 ;  /* 0x0002480201007387 */ /* 0x000fe20000100800 */
[----:B------:R-:W-:-:S03]  /*18ba0*/  @P0 IMAD.MOV.U32 R36, RZ, RZ, R7 ;  /* 0x000000ffff240224 */ /* 0x000fc600078e0007 */
[----:B------:R0:W-:Y:S04]  /*18bb0*/  STL [R1+0x224], R37 ;  /* 0x0002242501007387 */ /* 0x0001e80000100800 */
[----:B-1----:R-:W4:Y:S04]  /*18bc0*/  LDL.LU R7, [R1+0x604] ;  /* 0x0006040001077983 */ /* 0x002f280000300800 */
[----:B------:R1:W-:Y:S01]  /*18bd0*/  STL [R1+0x244], R22 ;  /* 0x0002441601007387 */ /* 0x0003e20000100800 */
[----:B--2---:R-:W-:-:S03]  /*18be0*/  ISETP.GE.AND P2, PT, R17, RZ, PT ;  /* 0x000000ff1100720c */ /* 0x004fc60003f46270 */
[----:B------:R-:W2:Y:S01]  /*18bf0*/  LDL R17, [R1+0xdec] ;  /* 0x000dec0001117983 */ /* 0x000ea20000100800 */
[----:B------:R-:W-:Y:S01]  /*18c00*/  @!P1 IMAD.MOV R34, RZ, RZ, -R34 ;  /* 0x000000ffff229224 */ /* 0x000fe200078e0a22 */
[----:B------:R-:W-:Y:S02]  /*18c10*/  PRMT R93, RZ, 0x7610, R93 ;  /* 0x00007610ff5d7816 */ /* 0x000fe4000000005d */
[C---:B------:R-:W-:Y:S02]  /*18c20*/  ISETP.GT.U32.AND P1, PT, R5.reuse, R9, PT ;  /* 0x000000090500720c */ /* 0x040fe40003f24070 */
[C---:B------:R-:W-:Y:S02]  /*18c30*/  ISETP.GT.U32.AND P3, PT, R5.reuse, R10, PT ;  /* 0x0000000a0500720c */ /* 0x040fe40003f64070 */
[----:B------:R-:W-:Y:S01]  /*18c40*/  PRMT R92, RZ, 0x7610, R92 ;  /* 0x00007610ff5c7816 */ /* 0x000fe2000000005c */
[----:B------:R0:W4:Y:S01]  /*18c50*/  @P0 LDG.E.U16 R93, desc[UR24][R36.64] ;  /* 0x00000018245d0981 */ /* 0x000122000c1e1500 */
[----:B------:R-:W-:-:S02]  /*18c60*/  ISETP.GT.U32.AND P4, PT, R5, R11, PT ;  /* 0x0000000b0500720c */ /* 0x000fc40003f84070 */
[C---:B------:R-:W-:Y:S01]  /*18c70*/  SEL R35, R38.reuse, R35, !P6 ;  /* 0x0000002326237207 */ /* 0x040fe20007000000 */
[----:B0-----:R-:W-:Y:S02]  /*18c80*/  @P0 IMAD.MOV.U32 R36, RZ, RZ, R2 ;  /* 0x000000ffff240224 */ /* 0x001fe400078e0002 */
[----:B------:R-:W-:Y:S01]  /*18c90*/  @P0 IMAD.MOV.U32 R37, RZ, RZ, R22 ;  /* 0x000000ffff250224 */ /* 0x000fe200078e0016 */
[----:B------:R-:W-:Y:S01]  /*18ca0*/  SEL R34, R38, R34, !P6 ;  /* 0x0000002226227207 */ /* 0x000fe20007000000 */
[--C-:B------:R-:W-:Y:S01]  /*18cb0*/  @!P1 IMAD.IADD R9, R9, 0x1, -R5.reuse ;  /* 0x0000000109099824 */ /* 0x100fe200078e0a05 */
[----:B---3--:R-:W-:Y:S02]  /*18cc0*/  ISETP.GE.AND P1, PT, R16, RZ, PT ;  /* 0x000000ff1000720c */ /* 0x008fe40003f26270 */
[----:B------:R0:W3:Y:S01]  /*18cd0*/  @P0 LDG.E.U16 R92, desc[UR24][R36.64] ;  /* 0x00000018245c0981 */ /* 0x0000e2000c1e1500 */
[----:B------:R-:W-:-:S03]  /*18ce0*/  @!P3 IMAD.IADD R10, R10, 0x1, -R5 ;  /* 0x000000010a0ab824 */ /* 0x000fc600078e0a05 */
[----:B------:R-:W3:Y:S01]  /*18cf0*/  LDL R16, [R1+0xdc0] ;  /* 0x000dc00001107983 */ /* 0x000ee20000100800 */
[----:B0-----:R-:W-:Y:S02]  /*18d00*/  IMAD R37, R35, UR13, RZ ;  /* 0x0000000d23257c24 */ /* 0x001fe4000f8e02ff */
[----:B------:R-:W-:Y:S02]  /*18d10*/  IMAD.MOV.U32 R35, RZ, RZ, R8 ;  /* 0x000000ffff237224 */ /* 0x000fe400078e0008 */
[----:B------:R-:W-:Y:S01]  /*18d20*/  IMAD R36, R34, UR13, RZ ;  /* 0x0000000d22247c24 */ /* 0x000fe2000f8e02ff */
[----:B------:R-:W3:Y:S01]  /*18d30*/  LDL.LU R8, [R1+0x61c] ;  /* 0x00061c0001087983 */ /* 0x000ee20000300800 */
[----:B------:R-:W-:Y:S01]  /*18d40*/  @!P2 IMAD.MOV R35, RZ, RZ, -R35 ;  /* 0x000000ffff23a224 */ /* 0x000fe200078e0a23 */
[----:B------:R-:W-:Y:S01]  /*18d50*/  ISETP.GT.U32.AND P2, PT, R5, R10, PT ;  /* 0x0000000a0500720c */ /* 0x000fe20003f44070 */
[----:B------:R-:W-:Y:S02]  /*18d60*/  @!P4 IMAD.IADD R11, R11, 0x1, -R5 ;  /* 0x000000010b0bc824 */ /* 0x000fe400078e0a05 */
[----:B------:R-:W-:Y:S01]  /*18d70*/  IMAD.MOV.U32 R34, RZ, RZ, R9 ;  /* 0x000000ffff227224 */ /* 0x000fe200078e0009 */
[----:B------:R-:W-:-:S02]  /*18d80*/  LEA R9, P4, R37, R4, 0x1 ;  /* 0x0000000425097211 */ /* 0x000fc400078808ff */
[C---:B------:R-:W-:Y:S02]  /*18d90*/  LEA R2, P3, R36.reuse, R4, 0x1 ;  /* 0x0000000424027211 */ /* 0x040fe400078608ff */
[-C--:B------:R-:W-:Y:S01]  /*18da0*/  LEA.HI.X.SX32 R37, R37, R3.reuse, 0x1, P4 ;  /* 0x0000000325257211 */ /* 0x080fe200020f0eff */
[----:B------:R0:W-:Y:S01]  /*18db0*/  STL [R1+0x268], R9 ;  /* 0x0002680901007387 */ /* 0x0001e20000100800 */
[----:B-1----:R-:W-:Y:S01]  /*18dc0*/  LEA.HI.X.SX32 R22, R36, R3, 0x1, P3 ;  /* 0x0000000324167211 */ /* 0x002fe200018f0eff */
[----:B------:R-:W-:Y:S02]  /*18dd0*/  @P0 IMAD.MOV.U32 R36, RZ, RZ, R9 ;  /* 0x000000ffff240224 */ /* 0x000fe400078e0009 */
[----:B------:R-:W-:Y:S01]  /*18de0*/  STL [R1+0x288], R2 ;  /* 0x0002880201007387 */ /* 0x000fe20000100800 */
[----:B------:R-:W-:-:S03]  /*18df0*/  @!P2 IMAD.IADD R10, R10, 0x1, -R5 ;  /* 0x000000010a0aa824 */ /* 0x000fc600078e0a05 */
[----:B------:R1:W-:Y:S04]  /*18e00*/  STL [R1+0x264], R37 ;  /* 0x0002642501007387 */ /* 0x0003e80000100800 */
[----:B0-----:R-:W3:Y:S04]  /*18e10*/  LDL.LU R9, [R1+0x600] ;  /* 0x0006000001097983 */ /* 0x001ee80000300800 */
        /* <DEDUP_REMOVED lines=8> */
[----:B------:R0:W2:Y:S01]  /*18ea0*/  @P0 LDG.E.U16 R91, desc[UR24][R36.64] ;  /* 0x00000018245b0981 */ /* 0x0000a2000c1e1500 */
[----:B----4-:R-:W-:-:S02]  /*18eb0*/  ISETP.GT.U32.AND P4, PT, R5, R7, PT ;  /* 0x000000070500720c */ /* 0x010fc40003f84070 */
[C---:B------:R-:W-:Y:S01]  /*18ec0*/  SEL R35, R38.reuse, R35, !P6 ;  /* 0x0000002326237207 */ /* 0x040fe20007000000 */
[----:B0-----:R-:W-:Y:S02]  /*18ed0*/  @P0 IMAD.MOV.U32 R36, RZ, RZ, R2 ;  /* 0x000000ffff240224 */ /* 0x001fe400078e0002 */
[----:B-1----:R-:W-:Y:S01]  /*18ee0*/  @P0 IMAD.MOV.U32 R37, RZ, RZ, R22 ;  /* 0x000000ffff250224 */ /* 0x002fe200078e0016 */
[----:B------:R-:W-:Y:S01]  /*18ef0*/  SEL R34, R38, R34, !P6 ;  /* 0x0000002226227207 */ /* 0x000fe20007000000 */
[----:B------:R-:W-:-:S03]  /*18f00*/  @!P1 IMAD.IADD R11, R11, 0x1, -R5 ;  /* 0x000000010b0b9824 */ /* 0x000fc600078e0a05 */
[----:B------:R0:W4:Y:S01]  /*18f10*/  @P0 LDG.E.U16 R90, desc[UR24][R36.64] ;  /* 0x00000018245a0981 */ /* 0x000122000c1e1500 */
[----:B------:R-:W-:Y:S01]  /*18f20*/  @!P3 IMAD.IADD R13, R13, 0x1, -R5 ;  /* 0x000000010d0db824 */ /* 0x000fe200078e0a05 */
[----:B---3--:R-:W-:Y:S02]  /*18f30*/  ISETP.GE.AND P1, PT, R16, RZ, PT ;  /* 0x000000ff1000720c */ /* 0x008fe40003f26270 */
[----:B------:R-:W3:Y:S01]  /*18f40*/  LDL R16, [R1+0xd60] ;  /* 0x000d600001107983 */ /* 0x000ee20000100800 */
[----:B0-----:R-:W-:Y:S02]  /*18f50*/  IMAD R37, R35, UR13, RZ ;  /* 0x0000000d23257c24 */ /* 0x001fe4000f8e02ff */
[----:B------:R-:W-:Y:S02]  /*18f60*/  IMAD.MOV.U32 R35, RZ, RZ, R10 ;  /* 0x000000ffff237224 */ /* 0x000fe400078e000a */
[----:B------:R-:W-:Y:S01]  /*18f70*/  IMAD R36, R34, UR13, RZ ;  /* 0x0000000d22247c24 */ /* 0x000fe2000f8e02ff */
[----:B------:R-:W4:Y:S01]  /*18f80*/  LDL.LU R10, [R1+0x5e0] ;  /* 0x0005e000010a7983 */ /* 0x000f220000300800 */
[----:B------:R-:W-:Y:S01]  /*18f90*/  @!P2 IMAD.MOV R35, RZ, RZ, -R35 ;  /* 0x000000ffff23a224 */ /* 0x000fe200078e0a23 */
[----:B------:R-:W-:Y:S01]  /*18fa0*/  ISETP.GT.U32.AND P2, PT, R5, R13, PT ;  /* 0x0000000d0500720c */ /* 0x000fe20003f44070 */
[----:B------:R-:W-:-:S02]  /*18fb0*/  @!P4 IMAD.IADD R7, R7, 0x1, -R5 ;  /* 0x000000010707c824 */ /* 0x000fc400078e0a05 */
[----:B------:R-:W-:Y:S01]  /*18fc0*/  IMAD.MOV.U32 R34, RZ, RZ, R11 ;  /* 0x000000ffff227224 */ /* 0x000fe200078e000b */
[CC--:B------:R-:W-:Y:S02]  /*18fd0*/  LEA R11, P4, R37.reuse, R4.reuse, 0x1 ;  /* 0x00000004250b7211 */ /* 0x0c0fe400078808ff */
[C---:B------:R-:W-:Y:S02]  /*18fe0*/  LEA R2, P3, R36.reuse, R4, 0x1 ;  /* 0x0000000424027211 */ /* 0x040fe400078608ff */
[-C--:B------:R-:W-:Y:S01]  /*18ff0*/  LEA.HI.X.SX32 R37, R37, R3.reuse, 0x1, P4 ;  /* 0x0000000325257211 */ /* 0x080fe200020f0eff */
[----:B------:R0:W-:Y:S01]  /*19000*/  STL [R1+0x2a8], R11 ;  /* 0x0002a80b01007387 */ /* 0x0001e20000100800 */
[----:B------:R-:W-:Y:S01]  /*19010*/  LEA.HI.X.SX32 R22, R36, R3, 0x1, P3 ;  /* 0x0000000324167211 */ /* 0x000fe200018f0eff */
[----:B------:R-:W-:Y:S02]  /*19020*/  @P0 IMAD.MOV.U32 R36, RZ, RZ, R11 ;  /* 0x000000ffff240224 */ /* 0x000fe400078e000b */
[----:B------:R-:W-:Y:S01]  /*19030*/  STL [R1+0x2c8], R2 ;  /* 0x0002c80201007387 */ /* 0x000fe20000100800 */
[----:B------:R-:W-:-:S03]  /*19040*/  @!P2 IMAD.IADD R13, R13, 0x1, -R5 ;  /* 0x000000010d0da824 */ /* 0x000fc600078e0a05 */
[----:B------:R1:W-:Y:S04]  /*19050*/  STL [R1+0x2a4], R37 ;  /* 0x0002a42501007387 */ /* 0x0003e80000100800 */
[----:B0-----:R-:W4:Y:S04]  /*19060*/  LDL.LU R11, [R1+0x5c4] ;  /* 0x0005c400010b7983 */ /* 0x001f280000300800 */
        /* <DEDUP_REMOVED lines=22> */
[----:B------:R-:W3:Y:S01]  /*191d0*/  LDL.LU R13, [R1+0x5c0] ;  /* 0x0005c000010d7983 */ /* 0x000ee20000300800 */
        /* <DEDUP_REMOVED lines=20> */
[C---:B----4-:R-:W-:Y:S02]  /*19320*/  ISETP.GT.U32.AND P3, PT, R5.reuse, R10, PT ;  /* 0x0000000a0500720c */ /* 0x050fe40003f64070 */
[----:B------:R-:W-:Y:S01]  /*19330*/  PRMT R86, RZ, 0x7610, R86 ;  /* 0x00007610ff567816 */ /* 0x000fe20000000056 */
[----:B------:R4:W2:Y:S01]  /*19340*/  @P0 LDG.E.U16 R87, desc[UR24][R36.64] ;  /* 0x0000001824570981 */ /* 0x0008a2000c1e1500 */
[----:B------:R-:W-:-:S02]  /*19350*/  ISETP.GT.U32.AND P4, PT, R5, R11, PT ;  /* 0x0000000b0500720c */ /* 0x000fc40003f84070 */
[C---:B------:R-:W-:Y:S01]  /*19360*/  SEL R35, R38.reuse, R35, !P6 ;  /* 0x0000002326237207 */ /* 0x040fe20007000000 */
[----:B----4-:R-:W-:Y:S02]  /*19370*/  @P0 IMAD.MOV.U32 R36, RZ, RZ, R2 ;  /* 0x000000ffff240224 */ /* 0x010fe400078e0002 */
[----:B-1----:R-:W-:Y:S01]  /*19380*/  @P0 IMAD.MOV.U32 R37, RZ, RZ, R22 ;  /* 0x000000ffff250224 */ /* 0x002fe200078e0016 */
[----:B------:R-:W-:Y:S01]  /*19390*/  SEL R34, R38, R34, !P6 ;  /* 0x0000002226227207 */ /* 0x000fe20007000000 */
[----:B------:R-:W-:-:S03]  /*193a0*/  @!P1 IMAD.IADD R9, R9, 0x1, -R5 ;  /* 0x0000000109099824 */ /* 0x000fc600078e0a05 */
[----:B------:R1:W4:Y:S01]  /*193b0*/  @P0 LDG.E.U16 R86, desc[UR24][R36.64] ;  /* 0x0000001824560981 */ /* 0x000322000c1e1500 */
[----:B------:R-:W-:Y:S01]  /*193c0*/  @!P3 IMAD.IADD R10, R10, 0x1, -R5 ;  /* 0x000000010a0ab824 */ /* 0x000fe200078e0a05 */
[----:B---3--:R-:W-:Y:S02]  /*193d0*/  ISETP.GE.AND P1, PT, R16, RZ, PT ;  /* 0x000000ff1000720c */ /* 0x008fe40003f26270 */
[----:B------:R-:W3:Y:S01]  /*193e0*/  LDL R16, [R1+0xd38] ;  /* 0x000d380001107983 */ /* 0x000ee20000100800 */
[----:B-1----:R-:W-:Y:S02]  /*193f0*/  IMAD R37, R35, UR13, RZ ;  /* 0x0000000d23257c24 */ /* 0x002fe4000f8e02ff */
        /* <DEDUP_REMOVED lines=11> */
[----:B0-----:R-:W-:Y:S01]  /*194b0*/  LEA.HI.X.SX32 R22, R36, R3, 0x1, P3 ;  /* 0x0000000324167211 */ /* 0x001fe200018f0eff */
[----:B------:R-:W-:Y:S02]  /*194c0*/  @P0 IMAD.MOV.U32 R36, RZ, RZ, R9 ;  /* 0x000000ffff240224 */ /* 0x000fe400078e0009 */
[----:B------:R-:W-:Y:S01]  /*194d0*/  STL [R1+0x344], R2 ;  /* 0x0003440201007387 */ /* 0x000fe20000100800 */
[----:B------:R-:W-:-:S03]  /*194e0*/  @!P2 IMAD.IADD R10, R10, 0x1, -R5 ;  /* 0x000000010a0aa824 */ /* 0x000fc600078e0a05 */
        /* <DEDUP_REMOVED lines=42> */
[----:B------:R-:W-:Y:S01]  /*19790*/  IMAD.HI.U32 R82, R6, R33, RZ ;  /* 0x0000002106527227 */ /* 0x000fe200078e00ff */
[----:B------:R-:W-:-:S03]  /*197a0*/  PRMT R83, RZ, 0x7610, R83 ;  /* 0x00007610ff537816 */ /* 0x000fc60000000053 */
[----:B------:R-:W-:Y:S01]  /*197b0*/  @!P1 IMAD.MOV R34, RZ, RZ, -R34 ;  /* 0x000000ffff229224 */ /* 0x000fe200078e0a22 */
[C---:B------:R-:W-:Y:S01]  /*197c0*/  ISETP.GT.U32.AND P1, PT, R5.reuse, R7, PT ;  /* 0x000000070500720c */ /* 0x040fe20003f24070 */
[----:B------:R-:W-:Y:S01]  /*197d0*/  IMAD.MOV R82, RZ, RZ, -R82 ;  /* 0x000000ffff527224 */ /* 0x000fe200078e0a52 */
[C---:B----4-:R-:W-:Y:S01]  /*197e0*/  ISETP.GT.U32.AND P3, PT, R5.reuse, R8, PT ;  /* 0x000000080500720c */ /* 0x050fe20003f64070 */
[----:B------:R4:W2:Y:S02]  /*197f0*/  @P0 LDG.E.U16 R83, desc[UR24][R36.64] ;  /* 0x0000001824530981 */ /* 0x0008a4000c1e1500 */
[C---:B------:R-:W-:Y:S01]  /*19800*/  IMAD R33, R5.reuse, R82, R33 ;  /* 0x0000005205217224 */ /* 0x040fe200078e0221 */
[----:B------:R-:W-:Y:S02]  /*19810*/  PRMT R82, RZ, 0x7610, R82 ;  /* 0x00007610ff527816 */ /* 0x000fe40000000052 */
[----:B------:R-:W-:Y:S02]  /*19820*/  ISETP.GT.U32.AND P4, PT, R5, R9, PT ;  /* 0x000000090500720c */ /* 0x000fe40003f84070 */
[----:B------:R-:W-:Y:S01]  /*19830*/  SEL R35, R38, R35, !P6 ;  /* 0x0000002326237207 */ /* 0x000fe20007000000 */
[----:B----4-:R-:W-:-:S02]  /*19840*/  @P0 IMAD.MOV.U32 R36, RZ, RZ, R2 ;  /* 0x000000ffff240224 */ /* 0x010fc400078e0002 */
        /* <DEDUP_REMOVED lines=28> */
[----:B------:R-:W-:-:S04]  /*19a10*/  IMAD.HI.U32 R81, R6, R30, RZ ;  /* 0x0000001e06517227 */ /* 0x000fc800078e00ff */
[----:B------:R-:W-:Y:S02]  /*19a20*/  IMAD.MOV R81, RZ, RZ, -R81 ;  /* 0x000000ffff517224 */ /* 0x000fe400078e0a51 */
[----:B------:R-:W-:Y:S01]  /*19a30*/  @!P1 IMAD.MOV R34, RZ, RZ, -R34 ;  /* 0x000000ffff229224 */ /* 0x000fe200078e0a22 */
[C---:B------:R-:W-:Y:S01]  /*19a40*/  ISETP.GT.U32.AND P1, PT, R5.reuse, R9, PT ;  /* 0x000000090500720c */ /* 0x040fe20003f24070 */
[C---:B------:R-:W-:Y:S01]  /*19a50*/  IMAD R30, R5.reuse, R81, R30 ;  /* 0x00000051051e7224 */ /* 0x040fe200078e021e */
[----:B------:R-:W-:Y:S02]  /*19a60*/  PRMT R81, RZ, 0x7610, R81 ;  /* 0x00007610ff517816 */ /* 0x000fe40000000051 */
[C---:B------:R-:W-:Y:S02]  /*19a70*/  ISETP.GT.U32.AND P3, PT, R5.reuse, R10, PT ;  /* 0x0000000a0500720c */ /* 0x040fe40003f64070 */
[----:B------:R-:W-:Y:S02]  /*19a80*/  PRMT R80, RZ, 0x7610, R80 ;  /* 0x00007610ff507816 */ /* 0x000fe40000000050 */
        /* <DEDUP_REMOVED lines=46> */
[----:B---3--:R-:W-:Y:S01]  /*19d70*/  ISETP.GE.AND P1, PT, R16, RZ, PT ;  /* 0x000000ff1000720c */ /* 0x008fe20003f26270 */
[----:B-1----:R-:W-:Y:S01]  /*19d80*/  IMAD R37, R35, UR13, RZ ;  /* 0x0000000d23257c24 */ /* 0x002fe2000f8e02ff */
[----:B------:R-:W3:Y:S01]  /*19d90*/  LDL R16, [R1+0xd10] ;  /* 0x000d100001107983 */ /* 0x000ee20000100800 */
        /* <DEDUP_REMOVED lines=21> */
[C---:B------:R-:W-:Y:S02]  /*19ef0*/  ISETP.GT.U32.AND P1, PT, R5.reuse, R7, PT ;  /* 0x000000070500720c */ /* 0x040fe40003f24070 */
[C---:B------:R-:W-:Y:S02]  /*19f00*/  ISETP.GT.U32.AND P3, PT, R5.reuse, R8, PT ;  /* 0x000000080500720c */ /* 0x040fe40003f64070 */
[----:B------:R-:W-:Y:S02]  /*19f10*/  PRMT R77, RZ, 0x7610, R77 ;  /* 0x00007610ff4d7816 */ /* 0x000fe4000000004d */
[----:B------:R-:W-:Y:S02]  /*19f20*/  ISETP.GT.U32.AND P4, PT, R5, R9, PT ;  /* 0x000000090500720c */ /* 0x000fe40003f84070 */
[----:B------:R-:W-:-:S02]  /*19f30*/  PRMT R76, RZ, 0x7610, R76 ;  /* 0x00007610ff4c7816 */ /* 0x000fc4000000004c */
[----:B------:R0:W4:Y:S01]  /*19f40*/  @P0 LDG.E.U16 R77, desc[UR24][R36.64] ;  /* 0x00000018244d0981 */ /* 0x000122000c1e1500 */
[C---:B------:R-:W-:Y:S02]  /*19f50*/  SEL R35, R38.reuse, R35, !P6 ;  /* 0x0000002326237207 */ /* 0x040fe40007000000 */
[--C-:B------:R-:W-:Y:S01]  /*19f60*/  @!P1 IMAD.IADD R7, R7, 0x1, -R5.reuse ;  /* 0x0000000107079824 */ /* 0x100fe200078e0a05 */
[----:B------:R-:W-:Y:S01]  /*19f70*/  SEL R34, R38, R34, !P6 ;  /* 0x0000002226227207 */ /* 0x000fe20007000000 */
[--C-:B------:R-:W-:Y:S02]  /*19f80*/  @!P3 IMAD.IADD R8, R8, 0x1, -R5.reuse ;  /* 0x000000010808b824 */ /* 0x100fe400078e0a05 */
[----:B0-----:R-:W-:Y:S02]  /*19f90*/  @P0 IMAD.MOV.U32 R36, RZ, RZ, R2 ;  /* 0x000000ffff240224 */ /* 0x001fe400078e0002 */
[----:B------:R-:W-:Y:S02]  /*19fa0*/  @P0 IMAD.MOV.U32 R37, RZ, RZ, R22 ;  /* 0x000000ffff250224 */ /* 0x000fe400078e0016 */
[----:B------:R-:W-:-:S03]  /*19fb0*/  @!P4 IMAD.IADD R9, R9, 0x1, -R5 ;  /* 0x000000010909c824 */ /* 0x000fc600078e0a05 */
[----:B------:R0:W4:Y:S01]  /*19fc0*/  @P0 LDG.E.U16 R76, desc[UR24][R36.64] ;  /* 0x00000018244c0981 */ /* 0x000122000c1e1500 */
[----:B------:R-:W-:Y:S02]  /*19fd0*/  ISETP.GT.U32.AND P4, PT, R5, R8, PT ;  /* 0x000000080500720c */ /* 0x000fe40003f84070 */
[----:B---3--:R-:W-:Y:S02]  /*19fe0*/  ISETP.GE.AND P1, PT, R16, RZ, PT ;  /* 0x000000ff1000720c */ /* 0x008fe40003f26270 */
[----:B------:R-:W3:Y:S01]  /*19ff0*/  LDL R16, [R1+0xc8c] ;  /* 0x000c8c0001107983 */ /* 0x000ee20000100800 */
[----:B0-----:R-:W-:Y:S02]  /*1a000*/  IMAD R37, R35, UR13, RZ ;  /* 0x0000000d23257c24 */ /* 0x001fe4000f8e02ff */
[----:B------:R-:W-:Y:S02]  /*1a010*/  IMAD.MOV.U32 R35, RZ, RZ, R13 ;  /* 0x000000ffff237224 */ /* 0x000fe400078e000d */
[----:B------:R-:W-:Y:S01]  /*1a020*/  IMAD R36, R34, UR13, RZ ;  /* 0x0000000d22247c24 */ /* 0x000fe2000f8e02ff */
[----:B------:R-:W3:Y:S01]  /*1a030*/  LDL.LU R13, [R1+0x504] ;  /* 0x00050400010d7983 */ /* 0x000ee20000300800 */
[----:B------:R-:W-:Y:S01]  /*1a040*/  IMAD.MOV.U32 R34, RZ, RZ, R7 ;  /* 0x000000ffff227224 */ /* 0x000fe200078e0007 */
[-C--:B------:R-:W-:Y:S01]  /*1a050*/  LEA R7, P3, R37, R4.reuse, 0x1 ;  /* 0x0000000425077211 */ /* 0x080fe200078608ff */
[----:B------:R-:W-:Y:S01]  /*1a060*/  @!P2 IMAD.MOV R35, RZ, RZ, -R35 ;  /* 0x000000ffff23a224 */ /* 0x000fe200078e0a23 */
[----:B------:R-:W-:-:S02]  /*1a070*/  LEA R2, P2, R36, R4, 0x1 ;  /* 0x0000000424027211 */ /* 0x000fc400078408ff */
        /* <DEDUP_REMOVED lines=12> */
[C---:B------:R-:W-:Y:S02]  /*1a140*/  ISETP.GT.U32.AND P1, PT, R5.reuse, R9, PT ;  /* 0x000000090500720c */ /* 0x040fe40003f24070 */
[C---:B----4-:R-:W-:Y:S02]  /*1a150*/  ISETP.GT.U32.AND P2, PT, R5.reuse, R10, PT ;  /* 0x0000000a0500720c */ /* 0x050fe40003f44070 */
[----:B------:R-:W-:Y:S02]  /*1a160*/  PRMT R75, RZ, 0x7610, R75 ;  /* 0x00007610ff4b7816 */ /* 0x000fe4000000004b */
[----:B------:R-:W-:Y:S02]  /*1a170*/  ISETP.GT.U32.AND P3, PT, R5, R11, PT ;  /* 0x0000000b0500720c */ /* 0x000fe40003f64070 */
[----:B------:R-:W-:-:S02]  /*1a180*/  PRMT R74, RZ, 0x7610, R74 ;  /* 0x00007610ff4a7816 */ /* 0x000fc4000000004a */
[----:B------:R4:W2:Y:S01]  /*1a190*/  @P0 LDG.E.U16 R75, desc[UR24][R36.64] ;  /* 0x00000018244b0981 */ /* 0x0008a2000c1e1500 */
[C---:B------:R-:W-:Y:S02]  /*1a1a0*/  SEL R35, R38.reuse, R35, !P6 ;  /* 0x0000002326237207 */ /* 0x040fe40007000000 */
[--C-:B------:R-:W-:Y:S01]  /*1a1b0*/  @!P1 IMAD.IADD R9, R9, 0x1, -R5.reuse ;  /* 0x0000000109099824 */ /* 0x100fe200078e0a05 */
[----:B------:R-:W-:Y:S01]  /*1a1c0*/  SEL R34, R38, R34, !P6 ;  /* 0x0000002226227207 */ /* 0x000fe20007000000 */
[--C-:B------:R-:W-:Y:S02]  /*1a1d0*/  @!P2 IMAD.IADD R10, R10, 0x1, -R5.reuse ;  /* 0x000000010a0aa824 */ /* 0x100fe400078e0a05 */
[----:B----4-:R-:W-:Y:S02]  /*1a1e0*/  @P0 IMAD.MOV.U32 R36, RZ, RZ, R2 ;  /* 0x000000ffff240224 */ /* 0x010fe400078e0002 */
[----:B-1----:R-:W-:Y:S02]  /*1a1f0*/  @P0 IMAD.MOV.U32 R37, RZ, RZ, R22 ;  /* 0x000000ffff250224 */ /* 0x002fe400078e0016 */
[----:B------:R-:W-:-:S03]  /*1a200*/  @!P3 IMAD.IADD R11, R11, 0x1, -R5 ;  /* 0x000000010b0bb824 */ /* 0x000fc600078e0a05 */
[----:B------:R1:W4:Y:S01]  /*1a210*/  @P0 LDG.E.U16 R74, desc[UR24][R36.64] ;  /* 0x00000018244a0981 */ /* 0x000322000c1e1500 */
[----:B------:R-:W-:Y:S02]  /*1a220*/  ISETP.GT.U32.AND P3, PT, R5, R10, PT ;  /* 0x0000000a0500720c */ /* 0x000fe40003f64070 */
[----:B---3--:R-:W-:Y:S02]  /*1a230*/  ISETP.GE.AND P1, PT, R16, RZ, PT ;  /* 0x000000ff1000720c */ /* 0x008fe40003f26270 */
[----:B------:R-:W3:Y:S01]  /*1a240*/  LDL R16, [R1+0xbf8] ;  /* 0x000bf80001107983 */ /* 0x000ee20000100800 */
[----:B-1----:R-:W-:Y:S02]  /*1a250*/  IMAD R37, R35, UR13, RZ ;  /* 0x0000000d23257c24 */ /* 0x002fe4000f8e02ff */
[----:B------:R-:W-:Y:S02]  /*1a260*/  IMAD.MOV.U32 R35, RZ, RZ, R8 ;  /* 0x000000ffff237224 */ /* 0x000fe400078e0008 */
[----:B------:R-:W-:Y:S01]  /*1a270*/  IMAD R36, R34, UR13, RZ ;  /* 0x0000000d22247c24 */ /* 0x000fe2000f8e02ff */
[----:B------:R-:W4:Y:S01]  /*1a280*/  LDL.LU R8, [R1+0x544] ;  /* 0x0005440001087983 */ /* 0x000f220000300800 */
[----:B------:R-:W-:Y:S01]  /*1a290*/  IMAD.MOV.U32 R34, RZ, RZ, R9 ;  /* 0x000000ffff227224 */ /* 0x000fe200078e0009 */
[-C--:B------:R-:W-:Y:S01]  /*1a2a0*/  LEA R9, P2, R37, R4.reuse, 0x1 ;  /* 0x0000000425097211 */ /* 0x080fe200078408ff */
[----:B------:R-:W-:Y:S01]  /*1a2b0*/  @!P4 IMAD.MOV R35, RZ, RZ, -R35 ;  /* 0x000000ffff23c224 */ /* 0x000fe200078e0a23 */
[----:B------:R-:W-:-:S02]  /*1a2c0*/  LEA R2, P4, R36, R4, 0x1 ;  /* 0x0000000424027211 */ /* 0x000fc400078808ff */
        /* <DEDUP_REMOVED lines=14> */
[----:B------:R-:W-:Y:S02]  /*1a3b0*/  ISETP.GT.U32.AND P2, PT, R5, R13, PT ;  /* 0x0000000d0500720c */ /* 0x000fe40003f44070 */
[----:B------:R-:W-:Y:S01]  /*1a3c0*/  PRMT R72, RZ, 0x7610, R72 ;  /* 0x00007610ff487816 */ /* 0x000fe20000000048 */
[----:B------:R0:W4:Y:S01]  /*1a3d0*/  @P0 LDG.E.U16 R73, desc[UR24][R36.64] ;  /* 0x0000001824490981 */ /* 0x000122000c1e1500 */
[----:B------:R-:W-:-:S02]  /*1a3e0*/  SEL R35, R38, R35, !P6 ;  /* 0x0000002326237207 */ /* 0x000fc40007000000 */
[----:B------:R-:W-:Y:S01]  /*1a3f0*/  ISETP.GT.U32.AND P4, PT, R5, R7, PT ;  /* 0x000000070500720c */ /* 0x000fe20003f84070 */
[----:B0-----:R-:W-:Y:S02]  /*1a400*/  @P0 IMAD.MOV.U32 R36, RZ, RZ, R2 ;  /* 0x000000ffff240224 */ /* 0x001fe400078e0002 */
[----:B------:R-:W-:Y:S01]  /*1a410*/  @P0 IMAD.MOV.U32 R37, RZ, RZ, R22 ;  /* 0x000000ffff250224 */ /* 0x000fe200078e0016 */
[----:B------:R-:W-:Y:S01]  /*1a420*/  SEL R34, R38, R34, !P6 ;  /* 0x0000002226227207 */ /* 0x000fe20007000000 */
[----:B------:R-:W-:-:S03]  /*1a430*/  @!P1 IMAD.IADD R11, R11, 0x1, -R5 ;  /* 0x000000010b0b9824 */ /* 0x000fc600078e0a05 */
[----:B------:R0:W4:Y:S01]  /*1a440*/  @P0 LDG.E.U16 R72, desc[UR24][R36.64] ;  /* 0x0000001824480981 */ /* 0x000122000c1e1500 */
[----:B------:R-:W-:Y:S01]  /*1a450*/  @!P2 IMAD.IADD R13, R13, 0x1, -R5 ;  /* 0x000000010d0da824 */ /* 0x000fe200078e0a05 */
[----:B---3--:R-:W-:Y:S01]  /*1a460*/  ISETP.GE.AND P1, PT, R16, RZ, PT ;  /* 0x000000ff1000720c */ /* 0x008fe20003f26270 */
[----:B0-----:R-:W-:Y:S01]  /*1a470*/  IMAD R37, R35, UR13, RZ ;  /* 0x0000000d23257c24 */ /* 0x001fe2000f8e02ff */
[----:B------:R-:W3:Y:S01]  /*1a480*/  LDL R16, [R1+0xc54] ;  /* 0x000c540001107983 */ /* 0x000ee20000100800 */
[----:B------:R-:W-:Y:S02]  /*1a490*/  IMAD.MOV.U32 R35, RZ, RZ, R10 ;  /* 0x000000ffff237224 */ /* 0x000fe400078e000a */
[----:B------:R-:W-:Y:S01]  /*1a4a0*/  IMAD R36, R34, UR13, RZ ;  /* 0x0000000d22247c24 */ /* 0x000fe2000f8e02ff */
[----:B------:R-:W3:Y:S01]  /*1a4b0*/  LDL.LU R10, [R1+0x584] ;  /* 0x00058400010a7983 */ /* 0x000ee20000300800 */
[----:B------:R-:W-:Y:S01]  /*1a4c0*/  @!P3 IMAD.MOV R35, RZ, RZ, -R35 ;  /* 0x000000ffff23b224 */ /* 0x000fe200078e0a23 */
[----:B------:R-:W-:Y:S01]  /*1a4d0*/  ISETP.GT.U32.AND P3, PT, R5, R13, PT ;  /* 0x0000000d0500720c */ /* 0x000fe20003f64070 */
[----:B------:R-:W-:Y:S01]  /*1a4e0*/  IMAD.MOV.U32 R34, RZ, RZ, R11 ;  /* 0x000000ffff227224 */ /* 0x000fe200078e000b */
[-C--:B------:R-:W-:Y:S01]  /*1a4f0*/  LEA R11, P2, R37, R4.reuse, 0x1 ;  /* 0x00000004250b7211 */ /* 0x080fe200078408ff */
[----:B------:R-:W-:Y:S01]  /*1a500*/  @!P4 IMAD.IADD R7, R7, 0x1, -R5 ;  /* 0x000000010707c824 */ /* 0x000fe200078e0a05 */
[----:B------:R-:W-:-:S02]  /*1a510*/  LEA R2, P4, R36, R4, 0x1 ;  /* 0x0000000424027211 */ /* 0x000fc400078808ff */
[-C--:B------:R-:W-:Y:S01]  /*1a520*/  LEA.HI.X.SX32 R37, R37, R3.reuse, 0x1, P2 ;  /* 0x0000000325257211 */ /* 0x080fe200010f0eff */
[----:B------:R0:W-:Y:S01]  /*1a530*/  STL [R1+0x4c4], R11 ;  /* 0x0004c40b01007387 */ /* 0x0001e20000100800 */
[----:B-1----:R-:W-:Y:S01]  /*1a540*/  LEA.HI.X.SX32 R22, R36, R3, 0x1, P4 ;  /* 0x0000000324167211 */ /* 0x002fe200020f0eff */
[----:B------:R-:W-:Y:S02]  /*1a550*/  @P0 IMAD.MOV.U32 R36, RZ, RZ, R11 ;  /* 0x000000ffff240224 */ /* 0x000fe400078e000b */
[----:B------:R-:W-:Y:S02]  /*1a560*/  STL [R1+0x4e4], R2 ;  /* 0x0004e40201007387 */ /* 0x000fe40000100800 */
[----:B------:R-:W-:Y:S02]  /*1a570*/  @!P3 IMAD.IADD R13, R13, 0x1, -R5 ;  /* 0x000000010d0db824 */ /* 0x000fe400078e0a05 */
        /* <DEDUP_REMOVED lines=8> */
[----:B----4-:R-:W-:Y:S02]  /*1a600*/  ISETP.GT.U32.AND P2, PT, R5, R8, PT ;  /* 0x000000080500720c */ /* 0x010fe40003f44070 */
[----:B------:R-:W-:Y:S01]  /*1a610*/  PRMT R70, RZ, 0x7610, R70 ;  /* 0x00007610ff467816 */ /* 0x000fe20000000046 */
[----:B------:R4:W2:Y:S01]  /*1a620*/  @P0 LDG.E.U16 R71, desc[UR24][R36.64] ;  /* 0x0000001824470981 */ /* 0x0008a2000c1e1500 */
[----:B------:R-:W-:-:S02]  /*1a630*/  SEL R35, R38, R35, !P6 ;  /* 0x0000002326237207 */ /* 0x000fc40007000000 */
[----:B------:R-:W-:Y:S01]  /*1a640*/  ISETP.GT.U32.AND P4, PT, R5, R9, PT ;  /* 0x000000090500720c */ /* 0x000fe20003f84070 */
        /* <DEDUP_REMOVED lines=20> */
[----:B0-----:R-:W-:Y:S01]  /*1a790*/  LEA.HI.X.SX32 R22, R36, R3, 0x1, P4 ;  /* 0x0000000324167211 */ /* 0x001fe200020f0eff */
[----:B------:R-:W-:Y:S02]  /*1a7a0*/  @P0 IMAD.MOV.U32 R36, RZ, RZ, R7 ;  /* 0x000000ffff240224 */ /* 0x000fe400078e0007 */
[----:B------:R-:W-:Y:S02]  /*1a7b0*/  STL [R1+0x524], R2 ;  /* 0x0005240201007387 */ /* 0x000fe40000100800 */
[----:B------:R-:W-:Y:S02]  /*1a7c0*/  @!P3 IMAD.IADD R8, R8, 0x1, -R5 ;  /* 0x000000010808b824 */ /* 0x000fe400078e0a05 */
        /* <DEDUP_REMOVED lines=77> */
[----:B------:R-:W-:-:S06]  /*1aca0*/  PRMT R65, RZ, 0x7610, R65 ;  /* 0x00007610ff417816 */ /* 0x000fcc0000000041 */
[----:B------:R0:W4:Y:S02]  /*1acb0*/  @P0 LDG.E.U16 R65, desc[UR24][R36.64] ;  /* 0x0000001824410981 */ /* 0x000124000c1e1500 */
[----:B0-----:R-:W-:Y:S02]  /*1acc0*/  @P0 IMAD.MOV.U32 R37, RZ, RZ, R22 ;  /* 0x000000ffff250224 */ /* 0x001fe400078e0016 */
[----:B-1----:R-:W4:Y:S01]  /*1acd0*/  LDL R22, [R1+0xbec] ;  /* 0x000bec0001167983 */ /* 0x002f220000100800 */
[----:B--2---:R-:W-:-:S03]  /*1ace0*/  ISETP.GE.AND P3, PT, R17, RZ, PT ;  /* 0x000000ff1100720c */ /* 0x004fc60003f66270 */
[----:B------:R-:W2:Y:S01]  /*1acf0*/  LDL R17, [R1+0xbcc] ;  /* 0x000bcc0001117983 */ /* 0x000ea20000100800 */
[----:B------:R-:W-:Y:S01]  /*1ad00*/  @!P1 IMAD.MOV R34, RZ, RZ, -R34 ;  /* 0x000000ffff229224 */ /* 0x000fe200078e0a22 */
[C---:B------:R-:W-:Y:S02]  /*1ad10*/  ISETP.GT.U32.AND P1, PT, R5.reuse, R7, PT ;  /* 0x000000070500720c */ /* 0x040fe40003f24070 */
[C---:B------:R-:W-:Y:S02]  /*1ad20*/  ISETP.GT.U32.AND P2, PT, R5.reuse, R8, PT ;  /* 0x000000080500720c */ /* 0x040fe40003f44070 */
[----:B------:R-:W-:Y:S01]  /*1ad30*/  ISETP.GT.U32.AND P4, PT, R5, R9, PT ;  /* 0x000000090500720c */ /* 0x000fe20003f84070 */
[----:B------:R-:W-:Y:S01]  /*1ad40*/  @P0 IMAD.MOV.U32 R36, RZ, RZ, R2 ;  /* 0x000000ffff240224 */ /* 0x000fe200078e0002 */
[----:B------:R-:W-:Y:S02]  /*1ad50*/  PRMT R64, RZ, 0x7610, R64 ;  /* 0x00007610ff407816 */ /* 0x000fe40000000040 */
[----:B------:R-:W-:-:S02]  /*1ad60*/  SEL R35, R38, R35, !P6 ;  /* 0x0000002326237207 */ /* 0x000fc40007000000 */
[----:B------:R-:W-:Y:S02]  /*1ad70*/  SEL R34, R38, R34, !P6 ;  /* 0x0000002226227207 */ /* 0x000fe40007000000 */
[----:B------:R0:W2:Y:S01]  /*1ad80*/  @P0 LDG.E.U16 R64, desc[UR24][R36.64] ;  /* 0x0000001824400981 */ /* 0x0000a2000c1e1500 */
[--C-:B------:R-:W-:Y:S02]  /*1ad90*/  @!P1 IMAD.IADD R7, R7, 0x1, -R5.reuse ;  /* 0x0000000107079824 */ /* 0x100fe400078e0a05 */
[--C-:B------:R-:W-:Y:S02]  /*1ada0*/  @!P2 IMAD.IADD R8, R8, 0x1, -R5.reuse ;  /* 0x000000010808a824 */ /* 0x100fe400078e0a05 */
[----:B------:R-:W-:Y:S02]  /*1adb0*/  @!P4 IMAD.IADD R9, R9, 0x1, -R5 ;  /* 0x000000010909c824 */ /* 0x000fe400078e0a05 */
[----:B0-----:R-:W-:Y:S02]  /*1adc0*/  IMAD R37, R35, UR13, RZ ;  /* 0x0000000d23257c24 */ /* 0x001fe4000f8e02ff */
[----:B------:R-:W-:-:S02]  /*1add0*/  IMAD R36, R34, UR13, RZ ;  /* 0x0000000d22247c24 */ /* 0x000fc4000f8e02ff */
[----:B------:R-:W-:Y:S01]  /*1ade0*/  IMAD.MOV.U32 R35, RZ, RZ, R13 ;  /* 0x000000ffff237224 */ /* 0x000fe200078e000d */
[CC--:B------:R-:W-:Y:S02]  /*1adf0*/  LEA R13, P2, R37.reuse, R4.reuse, 0x1 ;  /* 0x00000004250d7211 */ /* 0x0c0fe400078408ff */
[C---:B------:R-:W-:Y:S01]  /*1ae00*/  LEA R2, P4, R36.reuse, R4, 0x1 ;  /* 0x0000000424027211 */ /* 0x040fe200078808ff */
[----:B------:R-:W-:Y:S01]  /*1ae10*/  IMAD.MOV.U32 R34, RZ, RZ, R7 ;  /* 0x000000ffff227224 */ /* 0x000fe200078e0007 */
[----:B------:R-:W-:Y:S02]  /*1ae20*/  PRMT R63, RZ, 0x7610, R63 ;  /* 0x00007610ff3f7816 */ /* 0x000fe4000000003f */
[-C--:B------:R-:W-:Y:S02]  /*1ae30*/  LEA.HI.X.SX32 R37, R37, R3.reuse, 0x1, P2 ;  /* 0x0000000325257211 */ /* 0x080fe400010f0eff */
[----:B------:R-:W-:Y:S01]  /*1ae40*/  LEA.HI.X.SX32 R7, R36, R3, 0x1, P4 ;  /* 0x0000000324077211 */ /* 0x000fe200020f0eff */
[----:B------:R-:W-:Y:S01]  /*1ae50*/  @P0 IMAD.MOV.U32 R36, RZ, RZ, R13 ;  /* 0x000000ffff240224 */ /* 0x000fe200078e000d */
[----:B---3--:R-:W-:-:S02]  /*1ae60*/  ISETP.GE.AND P1, PT, R16, RZ, PT ;  /* 0x000000ff1000720c */ /* 0x008fc40003f26270 */
[----:B------:R-:W3:Y:S01]  /*1ae70*/  LDL.LU R16, [R1+0x618] ;  /* 0x0006180001107983 */ /* 0x000ee20000300800 */
[----:B------:R-:W-:-:S03]  /*1ae80*/  @!P3 IMAD.MOV R35, RZ, RZ, -R35 ;  /* 0x000000ffff23b224 */ /* 0x000fc600078e0a23 */
[----:B------:R0:W-:Y:S01]  /*1ae90*/  STL [R1+0x5bc], R13 ;  /* 0x0005bc0d01007387 */ /* 0x0001e20000100800 */
[----:B------:R-:W-:-:S03]  /*1aea0*/  ISETP.GT.U32.AND P3, PT, R5, R8, PT ;  /* 0x000000080500720c */ /* 0x000fc60003f64070 */
[----:B------:R-:W-:Y:S04]  /*1aeb0*/  STL [R1+0x5c4], R2 ;  /* 0x0005c40201007387 */ /* 0x000fe80000100800 */
[----:B------:R1:W-:Y:S04]  /*1aec0*/  STL [R1+0x5b8], R37 ;  /* 0x0005b82501007387 */ /* 0x0003e80000100800 */
[----:B0-----:R-:W3:Y:S04]  /*1aed0*/  LDL.LU R13, [R1+0xe3c] ;  /* 0x000e3c00010d7983 */ /* 0x001ee80000300800 */
[----:B------:R1:W3:Y:S04]  /*1aee0*/  @P0 LDG.E.U16 R63, desc[UR24][R36.64] ;  /* 0x00000018243f0981 */ /* 0x0002e8000c1e1500 */
[----:B------:R0:W-:Y:S01]  /*1aef0*/  STL [R1+0x5c0], R7 ;  /* 0x0005c00701007387 */ /* 0x0001e20000100800 */
[----:B-1----:R-:W-:-:S03]  /*1af00*/  @P0 IMAD.MOV.U32 R37, RZ, RZ, R7 ;  /* 0x000000ffff250224 */ /* 0x002fc600078e0007 */
[----:B0-----:R-:W3:Y:S01]  /*1af10*/  LDL.LU R7, [R1+0xe38] ;  /* 0x000e380001077983 */ /* 0x001ee20000300800 */
[----:B------:R-:W-:-:S03]  /*1af20*/  @P0 IMAD.MOV.U32 R36, RZ, RZ, R2 ;  /* 0x000000ffff240224 */ /* 0x000fc600078e0002 */
[----:B------:R-:W3:Y:S01]  /*1af30*/  LDL R2, [R1+0xba8] ;  /* 0x000ba80001027983 */ /* 0x000ee20000100800 */
[----:B------:R-:W-:Y:S02]  /*1af40*/  @!P3 IMAD.IADD R8, R8, 0x1, -R5 ;  /* 0x000000010808b824 */ /* 0x000fe400078e0a05 */
[----:B------:R-:W-:Y:S01]  /*1af50*/  @!P1 IMAD.MOV R34, RZ, RZ, -R34 ;  /* 0x000000ffff229224 */ /* 0x000fe200078e0a22 */
[C---:B------:R-:W-:Y:S02]  /*1af60*/  ISETP.GT.U32.AND P1, PT, R5.reuse, R9, PT ;  /* 0x000000090500720c */ /* 0x040fe40003f24070 */
[C---:B------:R-:W-:Y:S02]  /*1af70*/  ISETP.GT.U32.AND P2, PT, R5.reuse, R10, PT ;  /* 0x0000000a0500720c */ /* 0x040fe40003f44070 */
[----:B----4-:R-:W-:Y:S02]  /*1af80*/  ISETP.GT.U32.AND P4, PT, R5, R11, PT ;  /* 0x0000000b0500720c */ /* 0x010fe40003f84070 */
[----:B------:R-:W-:-:S02]  /*1af90*/  PRMT R62, RZ, 0x7610, R62 ;  /* 0x00007610ff3e7816 */ /* 0x000fc4000000003e */
[C---:B------:R-:W-:Y:S02]  /*1afa0*/  SEL R35, R38.reuse, R35, !P6 ;  /* 0x0000002326237207 */ /* 0x040fe40007000000 */
[----:B------:R-:W-:Y:S02]  /*1afb0*/  SEL R34, R38, R34, !P6 ;  /* 0x0000002226227207 */ /* 0x000fe40007000000 */
[----:B------:R0:W4:Y:S01]  /*1afc0*/  @P0 LDG.E.U16 R62, desc[UR24][R36.64] ;  /* 0x00000018243e0981 */ /* 0x000122000c1e1500 */
[--C-:B------:R-:W-:Y:S01]  /*1afd0*/  @!P1 IMAD.IADD R9, R9, 0x1, -R5.reuse ;  /* 0x0000000109099824 */ /* 0x100fe200078e0a05 */
[----:B------:R-:W-:Y:S01]  /*1afe0*/  ISETP.GE.AND P1, PT, R22, RZ, PT ;  /* 0x000000ff1600720c */ /* 0x000fe20003f26270 */
[--C-:B------:R-:W-:Y:S02]  /*1aff0*/  @!P2 IMAD.IADD R10, R10, 0x1, -R5.reuse ;  /* 0x000000010a0aa824 */ /* 0x100fe400078e0a05 */
[----:B------:R-:W-:Y:S02]  /*1b000*/  @!P4 IMAD.IADD R11, R11, 0x1, -R5 ;  /* 0x000000010b0bc824 */ /* 0x000fe400078e0a05 */
[----:B0-----:R-:W-:-:S02]  /*1b010*/  IMAD R37, R35, UR13, RZ ;  /* 0x0000000d23257c24 */ /* 0x001fc4000f8e02ff */
[----:B------:R-:W-:Y:S02]  /*1b020*/  IMAD R36, R34, UR13, RZ ;  /* 0x0000000d22247c24 */ /* 0x000fe4000f8e02ff */
[----:B------:R-:W-:Y:S01]  /*1b030*/  IMAD.MOV.U32 R35, RZ, RZ, R8 ;  /* 0x000000ffff237224 */ /* 0x000fe200078e0008 */
[CC--:B------:R-:W-:Y:S02]  /*1b040*/  LEA R8, P2, R37.reuse, R4.reuse, 0x1 ;  /* 0x0000000425087211 */ /* 0x0c0fe400078408ff */
[C---:B------:R-:W-:Y:S01]  /*1b050*/  LEA R22, P4, R36.reuse, R4, 0x1 ;  /* 0x0000000424167211 */ /* 0x040fe200078808ff */
[----:B------:R-:W-:Y:S01]  /*1b060*/  IMAD.MOV.U32 R34, RZ, RZ, R9 ;  /* 0x000000ffff227224 */ /* 0x000fe200078e0009 */
[----:B------:R-:W-:Y:S02]  /*1b070*/  PRMT R61, RZ, 0x7610, R61 ;  /* 0x00007610ff3d7816 */ /* 0x000fe4000000003d */
[-C--:B------:R-:W-:Y:S02]  /*1b080*/  LEA.HI.X.SX32 R37, R37, R3.reuse, 0x1, P2 ;  /* 0x0000000325257211 */ /* 0x080fe400010f0eff */
[----:B------:R-:W-:Y:S01]  /*1b090*/  LEA.HI.X.SX32 R9, R36, R3, 0x1, P4 ;  /* 0x0000000324097211 */ /* 0x000fe200020f0eff */
[----:B------:R-:W-:-:S05]  /*1b0a0*/  @P0 IMAD.MOV.U32 R36, RZ, RZ, R8 ;  /* 0x000000ffff240224 */ /* 0x000fca00078e0008 */
[----:B------:R0:W4:Y:S02]  /*1b0b0*/  @P0 LDG.E.U16 R61, desc[UR24][R36.64] ;  /* 0x00000018243d0981 */ /* 0x000124000c1e1500 */
[----:B0-----:R-:W-:Y:S01]  /*1b0c0*/  @P0 IMAD.MOV.U32 R36, RZ, RZ, R22 ;  /* 0x000000ffff240224 */ /* 0x001fe200078e0016 */
[----:B--2---:R-:W-:Y:S02]  /*1b0d0*/  ISETP.GE.AND P3, PT, R17, RZ, PT ;  /* 0x000000ff1100720c */ /* 0x004fe40003f66270 */
[----:B------:R-:W2:Y:S04]  /*1b0e0*/  LDL R17, [R1+0xbb8] ;  /* 0x000bb80001117983 */ /* 0x000ea80000100800 */
[----:B------:R0:W-:Y:S04]  /*1b0f0*/  STL [R1+0x5dc], R8 ;  /* 0x0005dc0801007387 */ /* 0x0001e80000100800 */
[----:B------:R-:W-:Y:S04]  /*1b100*/  STL [R1+0x5e4], R22 ;  /* 0x0005e41601007387 */ /* 0x000fe80000100800 */
[----:B------:R1:W-:Y:S04]  /*1b110*/  STL [R1+0x5d8], R37 ;  /* 0x0005d82501007387 */ /* 0x0003e80000100800 */
[----:B0-----:R-:W4:Y:S04]  /*1b120*/  LDL.LU R8, [R1+0xe34] ;  /* 0x000e340001087983 */ /* 0x001f280000300800 */
[----:B------:R0:W-:Y:S01]  /*1b130*/  STL [R1+0x5e0], R9 ;  /* 0x0005e00901007387 */ /* 0x0001e20000100800 */
[----:B-1----:R-:W-:-:S03]  /*1b140*/  @P0 IMAD.MOV.U32 R37, RZ, RZ, R9 ;  /* 0x000000ffff250224 */ /* 0x002fc600078e0009 */
[----:B0-----:R-:W4:Y:S04]  /*1b150*/  LDL.LU R9, [R1+0xe30] ;  /* 0x000e300001097983 */ /* 0x001f280000300800 */
[----:B------:R-:W4:Y:S01]  /*1b160*/  LDL R22, [R1+0xb9c] ;  /* 0x000b9c0001167983 */ /* 0x000f220000100800 */
[----:B------:R-:W-:Y:S01]  /*1b170*/  @!P3 IMAD.MOV R35, RZ, RZ, -R35 ;  /* 0x000000ffff23b224 */ /* 0x000fe200078e0a23 */
[C---:B------:R-:W-:Y:S01]  /*1b180*/  ISETP.GT.U32.AND P3, PT, R5.reuse, R10, PT ;  /* 0x0000000a0500720c */ /* 0x040fe20003f64070 */
[----:B------:R-:W-:Y:S01]  /*1b190*/  @!P1 IMAD.MOV R34, RZ, RZ, -R34 ;  /* 0x000000ffff229224 */ /* 0x000fe200078e0a22 */
[C---:B------:R-:W-:Y:S02]  /*1b1a0*/  ISETP.GT.U32.AND P1, PT, R5.reuse, R11, PT ;  /* 0x0000000b0500720c */ /* 0x040fe40003f24070 */
[----:B---3--:R-:W-:-:S02]  /*1b1b0*/  ISETP.GT.U32.AND P2, PT, R5, R16, PT ;  /* 0x000000100500720c */ /* 0x008fc40003f44070 */
[----:B------:R-:W-:Y:S02]  /*1b1c0*/  PRMT R60, RZ, 0x7610, R60 ;  /* 0x00007610ff3c7816 */ /* 0x000fe4000000003c */
[C---:B------:R-:W-:Y:S02]  /*1b1d0*/  SEL R35, R38.reuse, R35, !P6 ;  /* 0x0000002326237207 */ /* 0x040fe40007000000 */
[----:B------:R-:W-:Y:S02]  /*1b1e0*/  SEL R34, R38, R34, !P6 ;  /* 0x0000002226227207 */ /* 0x000fe40007000000 */
[----:B------:R0:W3:Y:S01]  /*1b1f0*/  @P0 LDG.E.U16 R60, desc[UR24][R36.64] ;  /* 0x00000018243c0981 */ /* 0x0000e2000c1e1500 */
[--C-:B------:R-:W-:Y:S02]  /*1b200*/  @!P3 IMAD.IADD R10, R10, 0x1, -R5.reuse ;  /* 0x000000010a0ab824 */ /* 0x100fe400078e0a05 */
[--C-:B------:R-:W-:Y:S02]  /*1b210*/  @!P1 IMAD.IADD R11, R11, 0x1, -R5.reuse ;  /* 0x000000010b0b9824 */ /* 0x100fe400078e0a05 */
[----:B------:R-:W-:-:S02]  /*1b220*/  @!P2 IMAD.IADD R16, R16, 0x1, -R5 ;  /* 0x000000011010a824 */ /* 0x000fc400078e0a05 */
[----:B0-----:R-:W-:Y:S02]  /*1b230*/  IMAD R37, R35, UR13, RZ ;  /* 0x0000000d23257c24 */ /* 0x001fe4000f8e02ff */
[----:B------:R-:W-:Y:S01]  /*1b240*/  IMAD R36, R34, UR13, RZ ;  /* 0x0000000d22247c24 */ /* 0x000fe2000f8e02ff */
[----:B------:R-:W-:Y:S02]  /*1b250*/  ISETP.GT.U32.AND P4, PT, R5, R7, PT ;  /* 0x000000070500720c */ /* 0x000fe40003f84070 */
[----:B------:R-:W-:Y:S02]  /*1b260*/  ISETP.GE.AND P3, PT, R2, RZ, PT ;  /* 0x000000ff0200720c */ /* 0x000fe40003f66270 */
[----:B------:R-:W3:Y:S01]  /*1b270*/  LDL R2, [R1+0xab4] ;  /* 0x000ab40001027983 */ /* 0x000ee20000100800 */
[----:B------:R-:W-:Y:S01]  /*1b280*/  IMAD.MOV.U32 R35, RZ, RZ, R10 ;  /* 0x000000ffff237224 */ /* 0x000fe200078e000a */
[----:B------:R-:W-:Y:S01]  /*1b290*/  LEA R10, P2, R37, R4, 0x1 ;  /* 0x00000004250a7211 */ /* 0x000fe200078408ff */
[----:B------:R-:W-:-:S06]  /*1b2a0*/  IMAD.MOV.U32 R34, RZ, RZ, R11 ;  /* 0x000000ffff227224 */ /* 0x000fcc00078e000b */
[----:B------:R-:W-:Y:S01]  /*1b2b0*/  @!P4 IMAD.IADD R7, R7, 0x1, -R5 ;  /* 0x000000010707c824 */ /* 0x000fe200078e0a05 */
[----:B------:R-:W-:Y:S02]  /*1b2c0*/  PRMT R59, RZ, 0x7610, R59 ;  /* 0x00007610ff3b7816 */ /* 0x000fe4000000003b */
[----:B------:R-:W-:Y:S01]  /*1b2d0*/  LEA.HI.X.SX32 R37, R37, R3, 0x1, P2 ;  /* 0x0000000325257211 */ /* 0x000fe200010f0eff */
[----:B------:R0:W-:Y:S01]  /*1b2e0*/  STL [R1+0x5fc], R10 ;  /* 0x0005fc0a01007387 */ /* 0x0001e20000100800 */
[----:B------:R-:W-:Y:S01]  /*1b2f0*/  @!P3 IMAD.MOV R35, RZ, RZ, -R35 ;  /* 0x000000ffff23b224 */ /* 0x000fe200078e0a23 */
[----:B------:R-:W-:-:S13]  /*1b300*/  ISETP.GT.U32.AND P3, PT, R5, R16, PT ;  /* 0x000000100500720c */ /* 0x000fda0003f64070 */
[----:B------:R-:W-:Y:S01]  /*1b310*/  @!P3 IMAD.IADD R16, R16, 0x1, -R5 ;  /* 0x000000011010b824 */ /* 0x000fe200078e0a05 */
[----:B--2---:R-:W-:Y:S02]  /*1b320*/  ISETP.GE.AND P1, PT, R17, RZ, PT ;  /* 0x000000ff1100720c */ /* 0x004fe40003f26270 */
[----:B------:R-:W-:-:S04]  /*1b330*/  LEA R17, P4, R36, R4, 0x1 ;  /* 0x0000000424117211 */ /* 0x000fc800078808ff */
[----:B------:R-:W-:Y:S01]  /*1b340*/  LEA.HI.X.SX32 R11, R36, R3, 0x1, P4 ;  /* 0x00000003240b7211 */ /* 0x000fe200020f0eff */
[----:B------:R-:W-:Y:S01]  /*1b350*/  @P0 IMAD.MOV.U32 R36, RZ, RZ, R10 ;  /* 0x000000ffff240224 */ /* 0x000fe200078e000a */
[----:B------:R-:W-:Y:S04]  /*1b360*/  STL [R1+0x604], R17 ;  /* 0x0006041101007387 */ /* 0x000fe80000100800 */
[----:B------:R1:W-:Y:S04]  /*1b370*/  STL [R1+0x5f8], R37 ;  /* 0x0005f82501007387 */ /* 0x0003e80000100800 */
[----:B0-----:R-:W2:Y:S04]  /*1b380*/  LDL.LU R10, [R1+0xe2c] ;  /* 0x000e2c00010a7983 */ /* 0x001ea80000300800 */
[----:B------:R1:W2:Y:S04]  /*1b390*/  @P0 LDG.E.U16 R59, desc[UR24][R36.64] ;  /* 0x00000018243b0981 */ /* 0x0002a8000c1e1500 */
[----:B------:R0:W-:Y:S01]  /*1b3a0*/  STL [R1+0x600], R11 ;  /* 0x0006000b01007387 */ /* 0x0001e20000100800 */
[----:B-1----:R-:W-:-:S03]  /*1b3b0*/  @P0 IMAD.MOV.U32 R37, RZ, RZ, R11 ;  /* 0x000000ffff250224 */ /* 0x002fc600078e000b */
[----:B0-----:R-:W2:Y:S01]  /*1b3c0*/  LDL.LU R11, [R1+0xe28] ;  /* 0x000e2800010b7983 */ /* 0x001ea20000300800 */
[----:B------:R-:W-:-:S03]  /*1b3d0*/  @P0 IMAD.MOV.U32 R36, RZ, RZ, R17 ;  /* 0x000000ffff240224 */ /* 0x000fc600078e0011 */
[----:B------:R-:W2:Y:S01]  /*1b3e0*/  LDL R17, [R1+0xa9c] ;  /* 0x000a9c0001117983 */ /* 0x000ea20000100800 */
[----:B----4-:R-:W-:-:S03]  /*1b3f0*/  ISETP.GE.AND P3, PT, R22, RZ, PT ;  /* 0x000000ff1600720c */ /* 0x010fc60003f66270 */
[----:B------:R-:W4:Y:S01]  /*1b400*/  LDL R22, [R1+0xab0] ;  /* 0x000ab00001167983 */ /* 0x000f220000100800 */
[----:B------:R-:W-:Y:S02]  /*1b410*/  PRMT R58, RZ, 0x7610, R58 ;  /* 0x00007610ff3a7816 */ /* 0x000fe4000000003a */
[C---:B------:R-:W-:Y:S01]  /*1b420*/  ISETP.GT.U32.AND P2, PT, R5.reuse, R9, PT ;  /* 0x000000090500720c */ /* 0x040fe20003f44070 */
[----:B------:R-:W-:Y:S01]  /*1b430*/  @!P1 IMAD.MOV R34, RZ, RZ, -R34 ;  /* 0x000000ffff229224 */ /* 0x000fe200078e0a22 */
[C---:B------:R-:W-:Y:S02]  /*1b440*/  ISETP.GT.U32.AND P1, PT, R5.reuse, R7, PT ;  /* 0x000000070500720c */ /* 0x040fe40003f24070 */
[----:B------:R0:W4:Y:S01]  /*1b450*/  @P0 LDG.E.U16 R58, desc[UR24][R36.64] ;  /* 0x00000018243a0981 */ /* 0x000122000c1e1500 */
[----:B------:R-:W-:Y:S02]  /*1b460*/  ISETP.GT.U32.AND P4, PT, R5, R8, PT ;  /* 0x000000080500720c */ /* 0x000fe40003f84070 */
[----:B0-----:R-:W-:-:S02]  /*1b470*/  SEL R36, R38, R35, !P6 ;  /* 0x0000002326247207 */ /* 0x001fc40007000000 */
[----:B------:R-:W-:-:S03]  /*1b480*/  SEL R35, R38, R34, !P6 ;  /* 0x0000002226237207 */ /* 0x000fc60007000000 */
[----:B------:R-:W-:Y:S02]  /*1b490*/  IMAD R36, R36, UR13, RZ ;  /* 0x0000000d24247c24 */ /* 0x000fe4000f8e02ff */
[--C-:B------:R-:W-:Y:S02]  /*1b4a0*/  @!P2 IMAD.IADD R9, R9, 0x1, -R5.reuse ;  /* 0x000000010909a824 */ /* 0x100fe400078e0a05 */
[----:B------:R-:W-:Y:S01]  /*1b4b0*/  IMAD R35, R35, UR13, RZ ;  /* 0x0000000d23237c24 */ /* 0x000fe2000f8e02ff */
[----:B------:R-:W-:Y:S01]  /*1b4c0*/  LEA R37, P2, R36, R4, 0x1 ;  /* 0x0000000424257211 */ /* 0x000fe200078408ff */
[--C-:B------:R-:W-:Y:S02]  /*1b4d0*/  @!P1 IMAD.IADD R7, R7, 0x1, -R5.reuse ;  /* 0x0000000107079824 */ /* 0x100fe400078e0a05 */
[----:B------:R-:W-:Y:S01]  /*1b4e0*/  @!P4 IMAD.IADD R8, R8, 0x1, -R5 ;  /* 0x000000010808c824 */ /* 0x000fe200078e0a05 */
[----:B------:R-:W-:Y:S01]  /*1b4f0*/  LEA.HI.X.SX32 R36, R36, R3, 0x1, P2 ;  /* 0x0000000324247211 */ /* 0x000fe200010f0eff */
[----:B------:R-:W-:Y:S01]  /*1b500*/  IMAD.MOV.U32 R34, RZ, RZ, R16 ;  /* 0x000000ffff227224 */ /* 0x000fe200078e0010 */
[----:B------:R0:W-:Y:S01]  /*1b510*/  STL [R1+0x61c], R37 ;  /* 0x00061c2501007387 */ /* 0x0001e20000100800 */
[----:B---3--:R-:W-:-:S02]  /*1b520*/  ISETP.GE.AND P1, PT, R2, RZ, PT ;  /* 0x000000ff0200720c */ /* 0x008fc40003f26270 */
[----:B------:R-:W-:Y:S01]  /*1b530*/  LEA R2, P4, R35, R4, 0x1 ;  /* 0x0000000423027211 */ /* 0x000fe200078808ff */
[----:B------:R-:W-:Y:S01]  /*1b540*/  @!P3 IMAD.MOV R34, RZ, RZ, -R34 ;  /* 0x000000ffff22b224 */ /* 0x000fe200078e0a22 */
[----:B0-----:R-:W-:-:S03]  /*1b550*/  @P0 LOP3.LUT R37, R37, R36, RZ, 0x3c, !PT ;  /* 0x0000002425250212 */ /* 0x001fc600078e3cff */
[----:B------:R-:W-:Y:S01]  /*1b560*/  STL [R1+0x624], R2 ;  /* 0x0006240201007387 */ /* 0x000fe20000100800 */
[----:B------:R-:W-:-:S03]  /*1b570*/  ISETP.GT.U32.AND P3, PT, R5, R9, PT ;  /* 0x000000090500720c */ /* 0x000fc60003f64070 */
[----:B------:R0:W-:Y:S01]  /*1b580*/  STL [R1+0x618], R36 ;  /* 0x0006182401007387 */ /* 0x0001e20000100800 */
[----:B------:R-:W-:Y:S02]  /*1b590*/  PRMT R57, RZ, 0x7610, R57 ;  /* 0x00007610ff397816 */ /* 0x000fe40000000039 */
[----:B------:R-:W-:Y:S02]  /*1b5a0*/  LEA.HI.X.SX32 R16, R35, R3, 0x1, P4 ;  /* 0x0000000323107211 */ /* 0x000fe400020f0eff */
[----:B0-----:R-:W-:-:S04]  /*1b5b0*/  @P0 LOP3.LUT R36, R37, R36, RZ, 0x3c, !PT ;  /* 0x0000002425240212 */ /* 0x001fc800078e3cff */
[----:B------:R-:W-:Y:S01]  /*1b5c0*/  @P0 LOP3.LUT R37, R37, R36, RZ, 0x3c, !PT ;  /* 0x0000002425250212 */ /* 0x000fe200078e3cff */
[----:B------:R0:W-:Y:S01]  /*1b5d0*/  STL [R1+0x620], R16 ;  /* 0x0006201001007387 */ /* 0x0001e20000100800 */
[----:B------:R-:W-:-:S03]  /*1b5e0*/  @!P1 IMAD.MOV R7, RZ, RZ, -R7 ;  /* 0x000000ffff079224 */ /* 0x000fc600078e0a07 */
[----:B------:R1:W3:Y:S01]  /*1b5f0*/  @P0 LDG.E.U16 R57, desc[UR24][R36.64] ;  /* 0x0000001824390981 */ /* 0x0002e2000c1e1500 */
[C---:B------:R-:W-:Y:S01]  /*1b600*/  SEL R34, R38.reuse, R34, !P6 ;  /* 0x0000002226227207 */ /* 0x040fe20007000000 */
[----:B------:R-:W-:Y:S01]  /*1b610*/  @!P3 IMAD.IADD R9, R9, 0x1, -R5 ;  /* 0x000000010909b824 */ /* 0x000fe200078e0a05 */
[----:B------:R-:W-:Y:S01]  /*1b620*/  SEL R7, R38, R7, !P6 ;  /* 0x0000000726077207 */ /* 0x000fe20007000000 */
[----:B-1----:R-:W-:Y:S02]  /*1b630*/  @P0 IMAD.MOV.U32 R37, RZ, RZ, R16 ;  /* 0x000000ffff250224 */ /* 0x002fe400078e0010 */
[----:B0-----:R-:W3:Y:S01]  /*1b640*/  LDL R16, [R1+0xabc] ;  /* 0x000abc0001107983 */ /* 0x001ee20000100800 */
[----:B------:R-:W-:Y:S02]  /*1b650*/  IMAD R34, R34, UR13, RZ ;  /* 0x0000000d22227c24 */ /* 0x000fe4000f8e02ff */
[----:B------:R-:W-:Y:S01]  /*1b660*/  IMAD R7, R7, UR13, RZ ;  /* 0x0000000d07077c24 */ /* 0x000fe2000f8e02ff */
[----:B------:R-:W-:Y:S01]  /*1b670*/  ISETP.GT.U32.AND P1, PT, R5, R8, PT ;  /* 0x000000080500720c */ /* 0x000fe20003f24070 */
[----:B------:R-:W-:Y:S01]  /*1b680*/  @P0 IMAD.MOV.U32 R36, RZ, RZ, R2 ;  /* 0x000000ffff240224 */ /* 0x000fe200078e0002 */
[----:B------:R-:W-:-:S11]  /*1b690*/  PRMT R55, RZ, 0x7610, R55 ;  /* 0x00007610ff377816 */ /* 0x000fd60000000037 */
[--C-:B------:R-:W-:Y:S01]  /*1b6a0*/  @!P1 IMAD.IADD R8, R8, 0x1, -R5.reuse ;  /* 0x0000000108089824 */ /* 0x100fe200078e0a05 */
[C---:B--2---:R-:W-:Y:S02]  /*1b6b0*/  ISETP.GT.U32.AND P4, PT, R5.reuse, R10, PT ;  /* 0x0000000a0500720c */ /* 0x044fe40003f84070 */
[----:B------:R-:W-:Y:S02]  /*1b6c0*/  ISETP.GT.U32.AND P2, PT, R5, R11, PT ;  /* 0x0000000b0500720c */ /* 0x000fe40003f44070 */
[----:B------:R-:W-:Y:S02]  /*1b6d0*/  ISETP.GE.AND P3, PT, R17, RZ, PT ;  /* 0x000000ff1100720c */ /* 0x000fe40003f66270 */
[----:B------:R-:W2:Y:S07]  /*1b6e0*/  LDL R17, [R1+0xa90] ;  /* 0x000a900001117983 */ /* 0x000eae0000100800 */
[----:B------:R-:W-:-:S02]  /*1b6f0*/  @!P4 IMAD.IADD R10, R10, 0x1, -R5 ;  /* 0x000000010a0ac824 */ /* 0x000fc400078e0a05 */
[----:B------:R-:W-:Y:S01]  /*1b700*/  @!P2 IMAD.IADD R11, R11, 0x1, -R5 ;  /* 0x000000010b0ba824 */ /* 0x000fe200078e0a05 */
[CC--:B------:R-:W-:Y:S02]  /*1b710*/  LEA R35, P2, R34.reuse, R4.reuse, 0x1 ;  /* 0x0000000422237211 */ /* 0x0c0fe400078408ff */
[----:B------:R-:W-:Y:S02]  /*1b720*/  LEA R2, P4, R7, R4, 0x1 ;  /* 0x0000000407027211 */ /* 0x000fe400078808ff */
[----:B------:R-:W-:Y:S01]  /*1b730*/  LEA.HI.X.SX32 R34, R34, R3, 0x1, P2 ;  /* 0x0000000322227211 */ /* 0x000fe200010f0eff */
[----:B------:R0:W-:Y:S04]  /*1b740*/  STL [R1+0x63c], R35 ;  /* 0x00063c2301007387 */ /* 0x0001e80000100800 */
[----:B------:R-:W-:Y:S01]  /*1b750*/  STL [R1+0x644], R2 ;  /* 0x0006440201007387 */ /* 0x000fe20000100800 */
[----:B0-----:R-:W-:-:S03]  /*1b760*/  @P0 LOP3.LUT R35, R35, R34, RZ, 0x3c, !PT ;  /* 0x0000002223230212 */ /* 0x001fc600078e3cff */
[----:B------:R0:W-:Y:S01]  /*1b770*/  STL [R1+0x638], R34 ;  /* 0x0006382201007387 */ /* 0x0001e20000100800 */
[----:B----4-:R-:W-:Y:S02]  /*1b780*/  ISETP.GE.AND P1, PT, R22, RZ, PT ;  /* 0x000000ff1600720c */ /* 0x010fe40003f26270 */
[----:B------:R-:W-:Y:S02]  /*1b790*/  LEA.HI.X.SX32 R22, R7, R3, 0x1, P4 ;  /* 0x0000000307167211 */ /* 0x000fe400020f0eff */
[----:B0-----:R-:W-:-:S04]  /*1b7a0*/  @P0 LOP3.LUT R34, R35, R34, RZ, 0x3c, !PT ;  /* 0x0000002223220212 */ /* 0x001fc800078e3cff */
[----:B------:R-:W-:Y:S01]  /*1b7b0*/  @P0 LOP3.LUT R35, R35, R34, RZ, 0x3c, !PT ;  /* 0x0000002223230212 */ /* 0x000fe200078e3cff */
[----:B------:R0:W-:Y:S04]  /*1b7c0*/  STL [R1+0x640], R22 ;  /* 0x0006401601007387 */ /* 0x0001e80000100800 */
[----:B------:R1:W4:Y:S04]  /*1b7d0*/  @P0 LDG.E.U16 R55, desc[UR24][R34.64] ;  /* 0x0000001822370981 */ /* 0x000328000c1e1500 */
[----:B------:R-:W4:Y:S01]  /*1b7e0*/  LDL R7, [R1+0xaac] ;  /* 0x000aac0001077983 */ /* 0x000f220000100800 */
[----:B-1----:R-:W-:-:S03]  /*1b7f0*/  @P0 IMAD.MOV.U32 R34, RZ, RZ, R2 ;  /* 0x000000ffff220224 */ /* 0x002fc600078e0002 */
[----:B------:R-:W4:Y:S01]  /*1b800*/  LDL R2, [R1+0xaa8] ;  /* 0x000aa80001027983 */ /* 0x000f220000100800 */
[----:B------:R-:W-:Y:S01]  /*1b810*/  @!P3 IMAD.MOV R9, RZ, RZ, -R9 ;  /* 0x000000ffff09b224 */ /* 0x000fe200078e0a09 */
[C---:B------:R-:W-:Y:S01]  /*1b820*/  ISETP.GT.U32.AND P3, PT, R5.reuse, R11, PT ;  /* 0x0000000b0500720c */ /* 0x040fe20003f64070 */
[----:B------:R-:W-:Y:S01]  /*1b830*/  @!P1 IMAD.MOV R8, RZ, RZ, -R8 ;  /* 0x000000ffff089224 */ /* 0x000fe200078e0a08 */
[C---:B------:R-:W-:Y:S02]  /*1b840*/  ISETP.GT.U32.AND P2, PT, R5.reuse, R13, PT ;  /* 0x0000000d0500720c */ /* 0x040fe40003f44070 */
[C---:B------:R-:W-:Y:S02]  /*1b850*/  ISETP.GT.U32.AND P4, PT, R5.reuse, R12, PT ;  /* 0x0000000c0500720c */ /* 0x040fe40003f84070 */
[----:B------:R-:W-:Y:S02]  /*1b860*/  ISETP.GT.U32.AND P1, PT, R5, R10, PT ;  /* 0x0000000a0500720c */ /* 0x000fe40003f24070 */
[----:B------:R-:W-:-:S02]  /*1b870*/  SEL R9, R38, R9, !P6 ;  /* 0x0000000926097207 */ /* 0x000fc40007000000 */
[----:B------:R-:W-:-:S03]  /*1b880*/  SEL R8, R38, R8, !P6 ;  /* 0x0000000826087207 */ /* 0x000fc60007000000 */
[----:B------:R-:W-:Y:S02]  /*1b890*/  IMAD R9, R9, UR13, RZ ;  /* 0x0000000d09097c24 */ /* 0x000fe4000f8e02ff */
[----:B------:R-:W-:Y:S02]  /*1b8a0*/  IMAD R8, R8, UR13, RZ ;  /* 0x0000000d08087c24 */ /* 0x000fe4000f8e02ff */
[--C-:B------:R-:W-:Y:S02]  /*1b8b0*/  @!P3 IMAD.IADD R11, R11, 0x1, -R5.reuse ;  /* 0x000000010b0bb824 */ /* 0x100fe400078e0a05 */
[----:B------:R-:W-:Y:S02]  /*1b8c0*/  @P0 IMAD.MOV.U32 R35, RZ, RZ, R22 ;  /* 0x000000ffff230224 */ /* 0x000fe400078e0016 */
[--C-:B------:R-:W-:Y:S02]  /*1b8d0*/  @!P2 IMAD.IADD R13, R13, 0x1, -R5.reuse ;  /* 0x000000010d0da824 */ /* 0x100fe400078e0a05 */
[----:B------:R-:W-:Y:S01]  /*1b8e0*/  @!P4 IMAD.IADD R12, R12, 0x1, -R5 ;  /* 0x000000010c0cc824 */ /* 0x000fe200078e0a05 */
[----:B---3--:R-:W-:-:S02]  /*1b8f0*/  ISETP.GE.AND P3, PT, R16, RZ, PT ;  /* 0x000000ff1000720c */ /* 0x008fc40003f66270 */
[CC--:B------:R-:W-:Y:S02]  /*1b900*/  LEA R16, P2, R9.reuse, R4.reuse, 0x1 ;  /* 0x0000000409107211 */ /* 0x0c0fe400078408ff */
[----:B0-----:R-:W-:Y:S01]  /*1b910*/  LEA R22, P4, R8, R4, 0x1 ;  /* 0x0000000408167211 */ /* 0x001fe200078808ff */
[----:B------:R-:W-:Y:S01]  /*1b920*/  @!P1 IMAD.IADD R10, R10, 0x1, -R5 ;  /* 0x000000010a0a9824 */ /* 0x000fe200078e0a05 */
[----:B------:R-:W-:Y:S02]  /*1b930*/  PRMT R53, RZ, 0x7610, R53 ;  /* 0x00007610ff357816 */ /* 0x000fe40000000035 */
[----:B------:R-:W-:Y:S01]  /*1b940*/  LEA.HI.X.SX32 R9, R9, R3, 0x1, P2 ;  /* 0x0000000309097211 */ /* 0x000fe200010f0eff */
[----:B------:R0:W-:Y:S04]  /*1b950*/  STL [R1+0x65c], R16 ;  /* 0x00065c1001007387 */ /* 0x0001e80000100800 */
[----:B------:R-:W-:Y:S04]  /*1b960*/  STL [R1+0x664], R22 ;  /* 0x0006641601007387 */ /* 0x000fe80000100800 */
[----:B------:R1:W-:Y:S01]  /*1b970*/  STL [R1+0x658], R9 ;  /* 0x0006580901007387 */ /* 0x0003e20000100800 */
[----:B------:R-:W-:Y:S01]  /*1b980*/  @!P3 IMAD.MOV R11, RZ, RZ, -R11 ;  /* 0x000000ffff0bb224 */ /* 0x000fe200078e0a0b */
[----:B------:R-:W-:-:S02]  /*1b990*/  ISETP.GT.U32.AND P3, PT, R5, R13, PT ;  /* 0x0000000d0500720c */ /* 0x000fc40003f64070 */
[----:B------:R-:W-:Y:S02]  /*1b9a0*/  ISETP.GT.U32.AND P2, PT, R5, R15, PT ;  /* 0x0000000f0500720c */ /* 0x000fe40003f44070 */
[----:B------:R-:W-:Y:S02]  /*1b9b0*/  SEL R11, R38, R11, !P6 ;  /* 0x0000000b260b7207 */ /* 0x000fe40007000000 */
[----:B------:R-:W-:-:S03]  /*1b9c0*/  PRMT R52, RZ, 0x7610, R52 ;  /* 0x00007610ff347816 */ /* 0x000fc60000000034 */
[----:B------:R-:W-:-:S04]  /*1b9d0*/  IMAD R11, R11, UR13, RZ ;  /* 0x0000000d0b0b7c24 */ /* 0x000fc8000f8e02ff */
[--C-:B------:R-:W-:Y:S02]  /*1b9e0*/  @!P3 IMAD.IADD R13, R13, 0x1, -R5.reuse ;  /* 0x000000010d0db824 */ /* 0x100fe400078e0a05 */
[----:B------:R-:W-:Y:S01]  /*1b9f0*/  @!P2 IMAD.IADD R15, R15, 0x1, -R5 ;  /* 0x000000010f0fa824 */ /* 0x000fe200078e0a05 */
[----:B------:R-:W-:Y:S02]  /*1ba00*/  PRMT R51, RZ, 0x7610, R51 ;  /* 0x00007610ff337816 */ /* 0x000fe40000000033 */
[----:B--2---:R-:W-:Y:S02]  /*1ba10*/  ISETP.GE.AND P1, PT, R17, RZ, PT ;  /* 0x000000ff1100720c */ /* 0x004fe40003f26270 */
[----:B------:R-:W-:Y:S01]  /*1ba20*/  LEA.HI.X.SX32 R17, R8, R3, 0x1, P4 ;  /* 0x0000000308117211 */ /* 0x000fe200020f0eff */
[----:B------:R-:W-:Y:S02]  /*1ba30*/  @P0 IMAD.MOV.U32 R8, RZ, RZ, R16 ;  /* 0x000000ffff080224 */ /* 0x000fe400078e0010 */
[----:B0-----:R-:W2:Y:S04]  /*1ba40*/  LDL.LU R16, [R1+0xe24] ;  /* 0x000e240001107983 */ /* 0x001ea80000300800 */
[----:B------:R1:W3:Y:S04]  /*1ba50*/  @P0 LDG.E.U16 R53, desc[UR24][R8.64] ;  /* 0x0000001808350981 */ /* 0x0002e8000c1e1500 */
[----:B------:R0:W-:Y:S01]  /*1ba60*/  STL [R1+0x660], R17 ;  /* 0x0006601101007387 */ /* 0x0001e20000100800 */
[----:B-1----:R-:W-:-:S03]  /*1ba70*/  @P0 IMAD.MOV.U32 R9, RZ, RZ, R17 ;  /* 0x000000ffff090224 */ /* 0x002fc600078e0011 */
[----:B0-----:R-:W3:Y:S01]  /*1ba80*/  LDL.LU R17, [R1+0xe20] ;  /* 0x000e200001117983 */ /* 0x001ee20000300800 */
[----:B------:R-:W-:-:S03]  /*1ba90*/  @P0 IMAD.MOV.U32 R8, RZ, RZ, R22 ;  /* 0x000000ffff080224 */ /* 0x000fc600078e0016 */
[----:B------:R-:W3:Y:S01]  /*1baa0*/  LDL R22, [R1+0xa94] ;  /* 0x000a940001167983 */ /* 0x000ee20000100800 */
[----:B------:R-:W-:Y:S01]  /*1bab0*/  @!P1 IMAD.MOV R10, RZ, RZ, -R10 ;  /* 0x000000ffff0a9224 */ /* 0x000fe200078e0a0a */
[C---:B------:R-:W-:Y:S02]  /*1bac0*/  ISETP.GT.U32.AND P1, PT, R5.reuse, R12, PT ;  /* 0x0000000c0500720c */ /* 0x040fe40003f24070 */
[----:B------:R-:W-:Y:S01]  /*1bad0*/  ISETP.GT.U32.AND P4, PT, R5, R14, PT ;  /* 0x0000000e0500720c */ /* 0x000fe20003f84070 */
[----:B------:R0:W3:Y:S01]  /*1bae0*/  @P0 LDG.E.U16 R52, desc[UR24][R8.64] ;  /* 0x0000001808340981 */ /* 0x0000e2000c1e1500 */
[----:B------:R-:W-:-:S05]  /*1baf0*/  SEL R10, R38, R10, !P6 ;  /* 0x0000000a260a7207 */ /* 0x000fca0007000000 */
[----:B------:R-:W-:-:S04]  /*1bb00*/  IMAD R10, R10, UR13, RZ ;  /* 0x0000000d0a0a7c24 */ /* 0x000fc8000f8e02ff */
[--C-:B------:R-:W-:Y:S01]  /*1bb10*/  @!P1 IMAD.IADD R12, R12, 0x1, -R5.reuse ;  /* 0x000000010c0c9824 */ /* 0x100fe200078e0a05 */
[-C--:B0-----:R-:W-:Y:S01]  /*1bb20*/  LEA R8, P2, R11, R4.reuse, 0x1 ;  /* 0x000000040b087211 */ /* 0x081fe200078408ff */
[----:B------:R-:W-:Y:S01]  /*1bb30*/  @!P4 IMAD.IADD R14, R14, 0x1, -R5 ;  /* 0x000000010e0ec824 */ /* 0x000fe200078e0a05 */
[----:B----4-:R-:W-:Y:S02]  /*1bb40*/  ISETP.GE.AND P3, PT, R7, RZ, PT ;  /* 0x000000ff0700720c */ /* 0x010fe40003f66270 */
[----:B------:R-:W4:Y:S01]  /*1bb50*/  LDL R7, [R1+0xa98] ;  /* 0x000a980001077983 */ /* 0x000f220000100800 */
[----:B------:R-:W-:Y:S02]  /*1bb60*/  LEA.HI.X.SX32 R9, R11, R3, 0x1, P2 ;  /* 0x000000030b097211 */ /* 0x000fe400010f0eff */
[----:B------:R-:W-:Y:S01]  /*1bb70*/  ISETP.GE.AND P1, PT, R2, RZ, PT ;  /* 0x000000ff0200720c */ /* 0x000fe20003f26270 */
[----:B------:R0:W-:Y:S01]  /*1bb80*/  STL [R1+0x67c], R8 ;  /* 0x00067c0801007387 */ /* 0x0001e20000100800 */
[----:B------:R-:W-:-:S03]  /*1bb90*/  LEA R2, P4, R10, R4, 0x1 ;  /* 0x000000040a027211 */ /* 0x000fc600078808ff */
[----:B------:R0:W4:Y:S01]  /*1bba0*/  @P0 LDG.E.U16 R51, desc[UR24][R8.64] ;  /* 0x0000001808330981 */ /* 0x000122000c1e1500 */
[----:B------:R-:W-:-:S03]  /*1bbb0*/  LEA.HI.X.SX32 R10, R10, R3, 0x1, P4 ;  /* 0x000000030a0a7211 */ /* 0x000fc600020f0eff */
[----:B------:R1:W-:Y:S04]  /*1bbc0*/  STL [R1+0x684], R2 ;  /* 0x0006840201007387 */ /* 0x0003e80000100800 */
[----:B------:R1:W-:Y:S01]  /*1bbd0*/  STL [R1+0x678], R9 ;  /* 0x0006780901007387 */ /* 0x0003e20000100800 */
[----:B0-----:R-:W-:-:S03]  /*1bbe0*/  @P0 IMAD.MOV.U32 R8, RZ, RZ, R2 ;  /* 0x000000ffff080224 */ /* 0x001fc600078e0002 */
[----:B------:R0:W-:Y:S04]  /*1bbf0*/  STL [R1+0x680], R10 ;  /* 0x0006800a01007387 */ /* 0x0001e80000100800 */
[----:B-1----:R-:W4:Y:S01]  /*1bc00*/  LDL R2, [R1+0xab8] ;  /* 0x000ab80001027983 */ /* 0x002f220000100800 */
[----:B------:R-:W-:Y:S01]  /*1bc10*/  @!P3 IMAD.MOV R13, RZ, RZ, -R13 ;  /* 0x000000ffff0db224 */ /* 0x000fe200078e0a0d */
[C---:B------:R-:W-:Y:S01]  /*1bc20*/  ISETP.GT.U32.AND P3, PT, R5.reuse, R15, PT ;  /* 0x0000000f0500720c */ /* 0x040fe20003f64070 */
[----:B------:R-:W-:Y:S01]  /*1bc30*/  @!P1 IMAD.MOV R12, RZ, RZ, -R12 ;  /* 0x000000ffff0c9224 */ /* 0x000fe200078e0a0c */
[----:B------:R-:W-:Y:S02]  /*1bc40*/  ISETP.GT.U32.AND P1, PT, R5, R14, PT ;  /* 0x0000000e0500720c */ /* 0x000fe40003f24070 */
[----:B------:R-:W-:-:S09]  /*1bc50*/  SEL R13, R38, R13, !P6 ;  /* 0x0000000d260d7207 */ /* 0x000fd20007000000 */
[--C-:B------:R-:W-:Y:S01]  /*1bc60*/  @!P3 IMAD.IADD R15, R15, 0x1, -R5.reuse ;  /* 0x000000010f0fb824 */ /* 0x100fe200078e0a05 */
[----:B------:R-:W-:Y:S01]  /*1bc70*/  SEL R12, R38, R12, !P6 ;  /* 0x0000000c260c7207 */ /* 0x000fe20007000000 */
[----:B------:R-:W-:Y:S01]  /*1bc80*/  @P0 IMAD.MOV.U32 R9, RZ, RZ, R10 ;  /* 0x000000ffff090224 */ /* 0x000fe200078e000a */
[----:B------:R-:W-:Y:S01]  /*1bc90*/  PRMT R50, RZ, 0x7610, R50 ;  /* 0x00007610ff327816 */ /* 0x000fe20000000032 */
[----:B------:R-:W-:Y:S02]  /*1bca0*/  IMAD R13, R13, UR13, RZ ;  /* 0x0000000d0d0d7c24 */ /* 0x000fe4000f8e02ff */
[----:B------:R-:W-:Y:S02]  /*1bcb0*/  IMAD R12, R12, UR13, RZ ;  /* 0x0000000d0c0c7c24 */ /* 0x000fe4000f8e02ff */
[----:B------:R-:W-:Y:S01]  /*1bcc0*/  @!P1 IMAD.IADD R14, R14, 0x1, -R5 ;  /* 0x000000010e0e9824 */ /* 0x000fe200078e0a05 */
[----:B------:R1:W4:Y:S01]  /*1bcd0*/  @P0 LDG.E.U16 R50, desc[UR24][R8.64] ;  /* 0x0000001808320981 */ /* 0x000322000c1e1500 */
[----:B------:R-:W-:-:S02]  /*1bce0*/  PRMT R49, RZ, 0x7610, R49 ;  /* 0x00007610ff317816 */ /* 0x000fc40000000031 */
[C---:B--2---:R-:W-:Y:S02]  /*1bcf0*/  ISETP.GT.U32.AND P4, PT, R5.reuse, R16, PT ;  /* 0x000000100500720c */ /* 0x044fe40003f84070 */
[----:B---3--:R-:W-:Y:S02]  /*1bd00*/  ISETP.GT.U32.AND P2, PT, R5, R17, PT ;  /* 0x000000110500720c */ /* 0x008fe40003f44070 */
[----:B------:R-:W-:Y:S02]  /*1bd10*/  ISETP.GE.AND P3, PT, R22, RZ, PT ;  /* 0x000000ff1600720c */ /* 0x000fe40003f66270 */
[----:B------:R-:W2:Y:S09]  /*1bd20*/  LDL R22, [R1+0xa8c] ;  /* 0x000a8c0001167983 */ /* 0x000eb20000100800 */
[----:B------:R-:W-:-:S02]  /*1bd30*/  @!P2 IMAD.IADD R17, R17, 0x1, -R5 ;  /* 0x000000011111a824 */ /* 0x000fc400078e0a05 */
[----:B------:R-:W-:-:S03]  /*1bd40*/  @!P3 IMAD.MOV R15, RZ, RZ, -R15 ;  /* 0x000000ffff0fb224 */ /* 0x000fc600078e0a0f */
[----:B------:R-:W-:Y:S01]  /*1bd50*/  ISETP.GT.U32.AND P3, PT, R5, R17, PT ;  /* 0x000000110500720c */ /* 0x000fe20003f64070 */
[--C-:B------:R-:W-:Y:S01]  /*1bd60*/  @!P4 IMAD.IADD R16, R16, 0x1, -R5.reuse ;  /* 0x000000011010c824 */ /* 0x100fe200078e0a05 */
[-C--:B-1----:R-:W-:Y:S02]  /*1bd70*/  LEA R8, P2, R13, R4.reuse, 0x1 ;  /* 0x000000040d087211 */ /* 0x082fe400078408ff */
[----:B----4-:R-:W-:Y:S02]  /*1bd80*/  ISETP.GE.AND P1, PT, R7, RZ, PT ;  /* 0x000000ff0700720c */ /* 0x010fe40003f26270 */
[C---:B------:R-:W-:Y:S02]  /*1bd90*/  LEA R7, P4, R12.reuse, R4, 0x1 ;  /* 0x000000040c077211 */ /* 0x040fe400078808ff */
[-C--:B------:R-:W-:Y:S02]  /*1bda0*/  LEA.HI.X.SX32 R9, R13, R3.reuse, 0x1, P2 ;  /* 0x000000030d097211 */ /* 0x080fe400010f0eff */
[----:B0-----:R-:W-:Y:S01]  /*1bdb0*/  LEA.HI.X.SX32 R10, R12, R3, 0x1, P4 ;  /* 0x000000030c0a7211 */ /* 0x001fe200020f0eff */
[----:B------:R0:W-:Y:S02]  /*1bdc0*/  STL [R1+0x69c], R8 ;  /* 0x00069c0801007387 */ /* 0x0001e40000100800 */
[----:B------:R-:W-:-:S02]  /*1bdd0*/  @!P3 IMAD.IADD R17, R17, 0x1, -R5 ;  /* 0x000000011111b824 */ /* 0x000fc400078e0a05 */
[----:B------:R1:W-:Y:S04]  /*1bde0*/  STL [R1+0x6a4], R7 ;  /* 0x0006a40701007387 */ /* 0x0003e80000100800 */
[----:B------:R3:W-:Y:S04]  /*1bdf0*/  STL [R1+0x698], R9 ;  /* 0x0006980901007387 */ /* 0x0007e80000100800 */
[----:B------:R4:W-:Y:S04]  /*1be00*/  STL [R1+0x6a0], R10 ;  /* 0x0006a00a01007387 */ /* 0x0009e80000100800 */
[----:B------:R0:W2:Y:S01]  /*1be10*/  @P0 LDG.E.U16 R49, desc[UR24][R8.64] ;  /* 0x0000001808310981 */ /* 0x0000a2000c1e1500 */
[----:B------:R-:W-:-:S03]  /*1be20*/  ISETP.GE.AND P3, PT, R2, RZ, PT ;  /* 0x000000ff0200720c */ /* 0x000fc60003f66270 */
[----:B------:R-:W2:Y:S04]  /*1be30*/  LDL R11, [R1+0xa88] ;  /* 0x000a8800010b7983 */ /* 0x000ea80000100800 */
[----:B------:R-:W2:Y:S01]  /*1be40*/  LDL R2, [R1+0xaa0] ;  /* 0x000aa00001027983 */ /* 0x000ea20000100800 */
[----:B0-----:R-:W-:-:S03]  /*1be50*/  @P0 IMAD.MOV.U32 R8, RZ, RZ, R7 ;  /* 0x000000ffff080224 */ /* 0x001fc600078e0007 */
[----:B-1----:R-:W2:Y:S01]  /*1be60*/  LDL R7, [R1+0xaa4] ;  /* 0x000aa40001077983 */ /* 0x002ea20000100800 */
[----:B------:R-:W-:Y:S01]  /*1be70*/  @!P1 IMAD.MOV R14, RZ, RZ, -R14 ;  /* 0x000000ffff0e9224 */ /* 0x000fe200078e0a0e */
[C---:B------:R-:W-:Y:S02]  /*1be80*/  ISETP.GT.U32.AND P1, PT, R5.reuse, R16, PT ;  /* 0x000000100500720c */ /* 0x040fe40003f24070 */
[C---:B------:R-:W-:Y:S02]  /*1be90*/  ISETP.GT.U32.AND P2, PT, R5.reuse, R18, PT ;  /* 0x000000120500720c */ /* 0x040fe40003f44070 */
[----:B------:R-:W-:Y:S02]  /*1bea0*/  ISETP.GT.U32.AND P4, PT, R5, R19, PT ;  /* 0x000000130500720c */ /* 0x000fe40003f84070 */
[C---:B------:R-:W-:Y:S02]  /*1beb0*/  SEL R15, R38.reuse, R15, !P6 ;  /* 0x0000000f260f7207 */ /* 0x040fe40007000000 */
[----:B------:R-:W-:Y:S01]  /*1bec0*/  SEL R14, R38, R14, !P6 ;  /* 0x0000000e260e7207 */ /* 0x000fe20007000000 */
[----:B---3--:R-:W-:Y:S01]  /*1bed0*/  @P0 IMAD.MOV.U32 R9, RZ, RZ, R10 ;  /* 0x000000ffff090224 */ /* 0x008fe200078e000a */
[----:B------:R-:W-:-:S03]  /*1bee0*/  PRMT R48, RZ, 0x7610, R48 ;  /* 0x00007610ff307816 */ /* 0x000fc60000000030 */
[--C-:B------:R-:W-:Y:S02]  /*1bef0*/  @!P1 IMAD.IADD R16, R16, 0x1, -R5.reuse ;  /* 0x0000000110109824 */ /* 0x100fe400078e0a05 */
[----:B------:R-:W-:Y:S01]  /*1bf00*/  IMAD R15, R15, UR13, RZ ;  /* 0x0000000d0f0f7c24 */ /* 0x000fe2000f8e02ff */
[----:B------:R0:W3:Y:S01]  /*1bf10*/  @P0 LDG.E.U16 R48, desc[UR24][R8.64] ;  /* 0x0000001808300981 */ /* 0x0000e2000c1e1500 */
[----:B------:R-:W-:Y:S02]  /*1bf20*/  IMAD R14, R14, UR13, RZ ;  /* 0x0000000d0e0e7c24 */ /* 0x000fe4000f8e02ff */
[--C-:B------:R-:W-:Y:S02]  /*1bf30*/  @!P2 IMAD.IADD R18, R18, 0x1, -R5.reuse ;  /* 0x000000011212a824 */ /* 0x100fe400078e0a05 */
[----:B------:R-:W-:Y:S02]  /*1bf40*/  @!P4 IMAD.IADD R19, R19, 0x1, -R5 ;  /* 0x000000011313c824 */ /* 0x000fe400078e0a05 */
[----:B------:R-:W-:Y:S01]  /*1bf50*/  @!P3 IMAD.MOV R17, RZ, RZ, -R17 ;  /* 0x000000ffff11b224 */ /* 0x000fe200078e0a11 */
[----:B----4-:R-:W-:-:S02]  /*1bf60*/  LEA R10, P3, R14, R4, 0x1 ;  /* 0x000000040e0a7211 */ /* 0x010fc400078608ff */
[C---:B0-----:R-:W-:Y:S02]  /*1bf70*/  LEA R8, P2, R15.reuse, R4, 0x1 ;  /* 0x000000040f087211 */ /* 0x041fe400078408ff */
[----:B------:R-:W-:Y:S02]  /*1bf80*/  PRMT R47, RZ, 0x7610, R47 ;  /* 0x00007610ff2f7816 */ /* 0x000fe4000000002f */
[----:B------:R-:W-:Y:S02]  /*1bf90*/  LEA.HI.X.SX32 R9, R15, R3, 0x1, P2 ;  /* 0x000000030f097211 */ /* 0x000fe400010f0eff */
[C---:B------:R-:W-:Y:S01]  /*1bfa0*/  ISETP.GT.U32.AND P2, PT, R5.reuse, R20, PT ;  /* 0x000000140500720c */ /* 0x040fe20003f44070 */
[----:B------:R0:W-:Y:S01]  /*1bfb0*/  STL [R1+0x6bc], R8 ;  /* 0x0006bc0801007387 */ /* 0x0001e20000100800 */
[----:B------:R-:W-:Y:S02]  /*1bfc0*/  ISETP.GT.U32.AND P4, PT, R5, R18, PT ;  /* 0x000000120500720c */ /* 0x000fe40003f84070 */
[----:B------:R-:W-:Y:S01]  /*1bfd0*/  SEL R17, R38, R17, !P6 ;  /* 0x0000001126117207 */ /* 0x000fe20007000000 */
[----:B------:R-:W-:Y:S01]  /*1bfe0*/  STL [R1+0x6c4], R10 ;  /* 0x0006c40a01007387 */ /* 0x000fe20000100800 */
[----:B------:R-:W-:-:S03]  /*1bff0*/  PRMT R46, RZ, 0x7610, R46 ;  /* 0x00007610ff2e7816 */ /* 0x000fc6000000002e */
[----:B------:R1:W-:Y:S01]  /*1c000*/  STL [R1+0x6b8], R9 ;  /* 0x0006b80901007387 */ /* 0x0003e20000100800 */
[----:B------:R-:W-:-:S03]  /*1c010*/  IMAD R17, R17, UR13, RZ ;  /* 0x0000000d11117c24 */ /* 0x000fc6000f8e02ff */
[----:B------:R0:W4:Y:S01]  /*1c020*/  @P0 LDG.E.U16 R47, desc[UR24][R8.64] ;  /* 0x00000018082f0981 */ /* 0x000122000c1e1500 */
[--C-:B------:R-:W-:Y:S02]  /*1c030*/  @!P2 IMAD.IADD R20, R20, 0x1, -R5.reuse ;  /* 0x000000011414a824 */ /* 0x100fe400078e0a05 */
[----:B0-----:R-:W-:Y:S02]  /*1c040*/  @P0 IMAD.MOV.U32 R8, RZ, RZ, R10 ;  /* 0x000000ffff080224 */ /* 0x001fe400078e000a */
[----:B------:R-:W-:Y:S01]  /*1c050*/  @!P4 IMAD.IADD R18, R18, 0x1, -R5 ;  /* 0x000000011212c824 */ /* 0x000fe200078e0a05 */
[----:B------:R-:W-:Y:S02]  /*1c060*/  PRMT R45, RZ, 0x7610, R45 ;  /* 0x00007610ff2d7816 */ /* 0x000fe4000000002d */
[----:B--2---:R-:W-:Y:S02]  /*1c070*/  ISETP.GE.AND P1, PT, R22, RZ, PT ;  /* 0x000000ff1600720c */ /* 0x004fe40003f26270 */
[----:B------:R-:W-:-:S02]  /*1c080*/  LEA.HI.X.SX32 R22, R14, R3, 0x1, P3 ;  /* 0x000000030e167211 */ /* 0x000fc400018f0eff */
[----:B------:R-:W-:-:S09]  /*1c090*/  ISETP.GT.U32.AND P3, PT, R5, R23, PT ;  /* 0x000000170500720c */ /* 0x000fd20003f64070 */
[----:B------:R-:W-:Y:S01]  /*1c0a0*/  @!P1 IMAD.MOV R16, RZ, RZ, -R16 ;  /* 0x000000ffff109224 */ /* 0x000fe200078e0a10 */
[----:B------:R-:W-:Y:S01]  /*1c0b0*/  ISETP.GT.U32.AND P1, PT, R5, R19, PT ;  /* 0x000000130500720c */ /* 0x000fe20003f24070 */
[----:B-1----:R-:W-:-:S03]  /*1c0c0*/  @P0 IMAD.MOV.U32 R9, RZ, RZ, R22 ;  /* 0x000000ffff090224 */ /* 0x002fc600078e0016 */
[----:B------:R-:W-:Y:S02]  /*1c0d0*/  SEL R16, R38, R16, !P6 ;  /* 0x0000001026107207 */ /* 0x000fe40007000000 */
[----:B------:R0:W2:Y:S03]  /*1c0e0*/  @P0 LDG.E.U16 R46, desc[UR24][R8.64] ;  /* 0x00000018082e0981 */ /* 0x0000a6000c1e1500 */
[----:B------:R-:W-:Y:S02]  /*1c0f0*/  IMAD R16, R16, UR13, RZ ;  /* 0x0000000d10107c24 */ /* 0x000fe4000f8e02ff */
[--C-:B------:R-:W-:Y:S02]  /*1c100*/  @!P3 IMAD.IADD R23, R23, 0x1, -R5.reuse ;  /* 0x000000011717b824 */ /* 0x100fe400078e0a05 */
[----:B------:R-:W-:Y:S01]  /*1c110*/  @!P1 IMAD.IADD R19, R19, 0x1, -R5 ;  /* 0x0000000113139824 */ /* 0x000fe200078e0a05 */
[C---:B0-----:R-:W-:Y:S01]  /*1c120*/  LEA R8, P2, R17.reuse, R4, 0x1 ;  /* 0x0000000411087211 */ /* 0x041fe200078408ff */
[----:B------:R0:W-:Y:S03]  /*1c130*/  STL [R1+0x6c0], R22 ;  /* 0x0006c01601007387 */ /* 0x0001e60000100800 */
[----:B------:R-:W-:-:S05]  /*1c140*/  LEA.HI.X.SX32 R9, R17, R3, 0x1, P2 ;  /* 0x0000000311097211 */ /* 0x000fca00010f0eff */
[----:B------:R1:W2:Y:S04]  /*1c150*/  @P0 LDG.E.U16 R45, desc[UR24][R8.64] ;  /* 0x00000018082d0981 */ /* 0x0002a8000c1e1500 */
[----:B0-----:R-:W2:Y:S01]  /*1c160*/  LDL.LU R22, [R1+0xe1c] ;  /* 0x000e1c0001167983 */ /* 0x001ea20000300800 */
[----:B------:R-:W-:Y:S02]  /*1c170*/  ISETP.GE.AND P1, PT, R2, RZ, PT ;  /* 0x000000ff0200720c */ /* 0x000fe40003f26270 */
[C---:B------:R-:W-:Y:S02]  /*1c180*/  LEA R2, P3, R16.reuse, R4, 0x1 ;  /* 0x0000000410027211 */ /* 0x040fe400078608ff */
[----:B------:R-:W-:Y:S02]  /*1c190*/  ISETP.GE.AND P4, PT, R7, RZ, PT ;  /* 0x000000ff0700720c */ /* 0x000fe40003f86270 */
[----:B------:R-:W2:Y:S01]  /*1c1a0*/  LDL R7, [R1+0xa84] ;  /* 0x000a840001077983 */ /* 0x000ea20000100800 */
[----:B------:R-:W-:-:S03]  /*1c1b0*/  LEA.HI.X.SX32 R10, R16, R3, 0x1, P3 ;  /* 0x00000003100a7211 */ /* 0x000fc600018f0eff */
[----:B------:R1:W-:Y:S01]  /*1c1c0*/  STL [R1+0x6dc], R8 ;  /* 0x0006dc0801007387 */ /* 0x0003e20000100800 */
[----:B------:R-:W-:-:S03]  /*1c1d0*/  ISETP.GE.AND P3, PT, R11, RZ, PT ;  /* 0x000000ff0b00720c */ /* 0x000fc60003f66270 */
[----:B------:R-:W-:Y:S04]  /*1c1e0*/  STL [R1+0x6d8], R9 ;  /* 0x0006d80901007387 */ /* 0x000fe80000100800 */
[----:B------:R0:W-:Y:S04]  /*1c1f0*/  STL [R1+0x6e4], R2 ;  /* 0x0006e40201007387 */ /* 0x0001e80000100800 */
[----:B------:R3:W-:Y:S04]  /*1c200*/  STL [R1+0x6e0], R10 ;  /* 0x0006e00a01007387 */ /* 0x0007e80000100800 */
[----:B------:R-:W4:Y:S01]  /*1c210*/  LDL R11, [R1+0xa80] ;  /* 0x000a8000010b7983 */ /* 0x000f220000100800 */
[----:B-1----:R-:W-:-:S03]  /*1c220*/  @P0 IMAD.MOV.U32 R8, RZ, RZ, R2 ;  /* 0x000000ffff080224 */ /* 0x002fc600078e0002 */
[----:B0-----:R-:W4:Y:S01]  /*1c230*/  LDL R2, [R1+0xa7c] ;  /* 0x000a7c0001027983 */ /* 0x001f220000100800 */
[----:B------:R-:W-:Y:S01]  /*1c240*/  @!P4 IMAD.MOV R18, RZ, RZ, -R18 ;  /* 0x000000ffff12c224 */ /* 0x000fe200078e0a12 */
[----:B------:R-:W-:-:S04]  /*1c250*/  ISETP.GT.U32.AND P4, PT, R5, R20, PT ;  /* 0x000000140500720c */ /* 0x000fc80003f84070 */
[----:B------:R-:W-:Y:S01]  /*1c260*/  SEL R18, R38, R18, !P6 ;  /* 0x0000001226127207 */ /* 0x000fe20007000000 */
[----:B------:R-:W-:Y:S01]  /*1c270*/  @!P1 IMAD.MOV R19, RZ, RZ, -R19 ;  /* 0x000000ffff139224 */ /* 0x000fe200078e0a13 */
[----:B------:R-:W-:-:S03]  /*1c280*/  ISETP.GT.U32.AND P1, PT, R5, R23, PT ;  /* 0x000000170500720c */ /* 0x000fc60003f24070 */
[----:B------:R-:W-:Y:S01]  /*1c290*/  IMAD R18, R18, UR13, RZ ;  /* 0x0000000d12127c24 */ /* 0x000fe2000f8e02ff */
[----:B------:R-:W-:-:S03]  /*1c2a0*/  PRMT R44, RZ, 0x7610, R44 ;  /* 0x00007610ff2c7816 */ /* 0x000fc6000000002c */
[----:B------:R-:W-:Y:S02]  /*1c2b0*/  @!P4 IMAD.IADD R20, R20, 0x1, -R5 ;  /* 0x000000011414c824 */ /* 0x000fe400078e0a05 */
[----:B------:R-:W-:Y:S01]  /*1c2c0*/  @P0 IMAD.MOV.U32 R9, RZ, RZ, R10 ;  /* 0x000000ffff090224 */ /* 0x000fe200078e000a */
[----:B---3--:R-:W-:Y:S01]  /*1c2d0*/  LEA R10, P4, R18, R4, 0x1 ;  /* 0x00000004120a7211 */ /* 0x008fe200078808ff */
[----:B------:R-:W-:Y:S01]  /*1c2e0*/  @!P3 IMAD.MOV R20, RZ, RZ, -R20 ;  /* 0x000000ffff14b224 */ /* 0x000fe200078e0a14 */
[----:B------:R-:W-:Y:S02]  /*1c2f0*/  ISETP.GT.U32.AND P3, PT, R5, R21, PT ;  /* 0x000000150500720c */ /* 0x000fe40003f64070 */
[C---:B------:R-:W-:Y:S01]  /*1c300*/  SEL R19, R38.reuse, R19, !P6 ;  /* 0x0000001326137207 */ /* 0x040fe20007000000 */
[----:B------:R0:W3:Y:S01]  /*1c310*/  @P0 LDG.E.U16 R44, desc[UR24][R8.64] ;  /* 0x00000018082c0981 */ /* 0x0000e2000c1e1500 */
[----:B------:R-:W-:Y:S02]  /*1c320*/  PRMT R43, RZ, 0x7610, R43 ;  /* 0x00007610ff2b7816 */ /* 0x000fe4000000002b */
[----:B------:R-:W-:Y:S01]  /*1c330*/  SEL R20, R38, R20, !P6 ;  /* 0x0000001426147207 */ /* 0x000fe20007000000 */
[----:B------:R-:W-:Y:S01]  /*1c340*/  IMAD R19, R19, UR13, RZ ;  /* 0x0000000d13137c24 */ /* 0x000fe2000f8e02ff */
[----:B0-----:R-:W-:Y:S01]  /*1c350*/  LEA.HI.X.SX32 R9, R18, R3, 0x1, P4 ;  /* 0x0000000312097211 */ /* 0x001fe200020f0eff */
[----:B------:R-:W-:-:S02]  /*1c360*/  @P0 IMAD.MOV.U32 R8, RZ, RZ, R10 ;  /* 0x000000ffff080224 */ /* 0x000fc400078e000a */
[----:B------:R-:W-:Y:S02]  /*1c370*/  IMAD R20, R20, UR13, RZ ;  /* 0x0000000d14147c24 */ /* 0x000fe4000f8e02ff */
[--C-:B------:R-:W-:Y:S01]  /*1c380*/  @!P1 IMAD.IADD R23, R23, 0x1, -R5.reuse ;  /* 0x0000000117179824 */ /* 0x100fe200078e0a05 */
[----:B------:R0:W3:Y:S01]  /*1c390*/  @P0 LDG.E.U16 R43, desc[UR24][R8.64] ;  /* 0x00000018082b0981 */ /* 0x0000e2000c1e1500 */
[----:B------:R-:W-:-:S03]  /*1c3a0*/  @!P3 IMAD.IADD R21, R21, 0x1, -R5 ;  /* 0x000000011515b824 */ /* 0x000fc600078e0a05 */
[----:B------:R-:W-:Y:S01]  /*1c3b0*/  STL [R1+0x6fc], R10 ;  /* 0x0006fc0a01007387 */ /* 0x000fe20000100800 */
[----:B0-----:R-:W-:-:S03]  /*1c3c0*/  LEA R8, P1, R19, R4, 0x1 ;  /* 0x0000000413087211 */ /* 0x001fc600078208ff */
[----:B------:R0:W-:Y:S01]  /*1c3d0*/  STL [R1+0x6f8], R9 ;  /* 0x0006f80901007387 */ /* 0x0001e20000100800 */
[----:B------:R-:W-:-:S03]  /*1c3e0*/  PRMT R42, RZ, 0x7610, R42 ;  /* 0x00007610ff2a7816 */ /* 0x000fc6000000002a */
[----:B------:R1:W-:Y:S01]  /*1c3f0*/  STL [R1+0x704], R8 ;  /* 0x0007040801007387 */ /* 0x0003e20000100800 */
[----:B0-----:R-:W-:-:S05]  /*1c400*/  LEA.HI.X.SX32 R9, R19, R3, 0x1, P1 ;  /* 0x0000000313097211 */ /* 0x001fca00008f0eff */
[----:B------:R1:W3:Y:S01]  /*1c410*/  @P0 LDG.E.U16 R42, desc[UR24][R8.64] ;  /* 0x00000018082a0981 */ /* 0x0002e2000c1e1500 */
[----:B--2---:R-:W-:Y:S02]  /*1c420*/  ISETP.GE.AND P4, PT, R7, RZ, PT ;  /* 0x000000ff0700720c */ /* 0x004fe40003f86270 */
[----:B------:R-:W-:-:S05]  /*1c430*/  LEA R7, P3, R20, R4, 0x1 ;  /* 0x0000000414077211 */ /* 0x000fca00078608ff */
[----:B------:R0:W-:Y:S01]  /*1c440*/  STL [R1+0x71c], R7 ;  /* 0x00071c0701007387 */ /* 0x0001e20000100800 */
[----:B------:R-:W-:-:S03]  /*1c450*/  LEA.HI.X.SX32 R10, R20, R3, 0x1, P3 ;  /* 0x00000003140a7211 */ /* 0x000fc600018f0eff */
[----:B------:R2:W-:Y:S01]  /*1c460*/  STL [R1+0x700], R9 ;  /* 0x0007000901007387 */ /* 0x0005e20000100800 */
[----:B-1----:R-:W-:Y:S01]  /*1c470*/  @P0 IMAD.MOV.U32 R8, RZ, RZ, R7 ;  /* 0x000000ffff080224 */ /* 0x002fe200078e0007 */
[----:B----4-:R-:W-:Y:S02]  /*1c480*/  ISETP.GE.AND P1, PT, R11, RZ, PT ;  /* 0x000000ff0b00720c */ /* 0x010fe40003f26270 */
[----:B------:R-:W4:Y:S04]  /*1c490*/  LDL R11, [R1+0xa78] ;  /* 0x000a7800010b7983 */ /* 0x000f280000100800 */
[----:B------:R1:W-:Y:S04]  /*1c4a0*/  STL [R1+0x718], R10 ;  /* 0x0007180a01007387 */ /* 0x0003e80000100800 */
[----:B0-----:R-:W3:Y:S01]  /*1c4b0*/  LDL R7, [R1+0xa74] ;  /* 0x000a740001077983 */ /* 0x001ee20000100800 */
[----:B------:R-:W-:Y:S01]  /*1c4c0*/  @!P4 IMAD.MOV R23, RZ, RZ, -R23 ;  /* 0x000000ffff17c224 */ /* 0x000fe200078e0a17 */
[----:B------:R-:W-:-:S02]  /*1c4d0*/  ISETP.GE.AND P4, PT, R2, RZ, PT ;  /* 0x000000ff0200720c */ /* 0x000fc40003f86270 */
[----:B------:R-:W3:Y:S01]  /*1c4e0*/  LDL R2, [R1+0xa70] ;  /* 0x000a700001027983 */ /* 0x000ee20000100800 */
[----:B------:R-:W-:-:S13]  /*1c4f0*/  ISETP.GT.U32.AND P2, PT, R5, R22, PT ;  /* 0x000000160500720c */ /* 0x000fda0003f44070 */
[----:B------:R-:W-:-:S05]  /*1c500*/  @!P2 IMAD.IADD R22, R22, 0x1, -R5 ;  /* 0x000000011616a824 */ /* 0x000fca00078e0a05 */
[C---:B------:R-:W-:Y:S02]  /*1c510*/  ISETP.GT.U32.AND P2, PT, R5.reuse, R22, PT ;  /* 0x000000160500720c */ /* 0x040fe40003f44070 */
[----:B------:R-:W-:-:S11]  /*1c520*/  ISETP.GT.U32.AND P3, PT, R5, R21, PT ;  /* 0x000000150500720c */ /* 0x000fd60003f64070 */
[----:B------:R-:W-:Y:S01]  /*1c530*/  @!P2 IMAD.IADD R22, R22, 0x1, -R5 ;  /* 0x000000011616a824 */ /* 0x000fe200078e0a05 */
[----:B------:R-:W-:Y:S02]  /*1c540*/  ISETP.GT.U32.AND P2, PT, R5, R24, PT ;  /* 0x000000180500720c */ /* 0x000fe40003f44070 */
[----:B------:R-:W-:Y:S01]  /*1c550*/  SEL R23, R38, R23, !P6 ;  /* 0x0000001726177207 */ /* 0x000fe20007000000 */
[----:B------:R-:W-:Y:S01]  /*1c560*/  @!P1 IMAD.MOV R22, RZ, RZ, -R22 ;  /* 0x000000ffff169224 */ /* 0x000fe200078e0a16 */
[----:B------:R-:W-:Y:S01]  /*1c570*/  PRMT R41, RZ, 0x7610, R41 ;  /* 0x00007610ff297816 */ /* 0x000fe20000000029 */
[----:B--2---:R-:W-:-:S08]  /*1c580*/  @P0 IMAD.MOV.U32 R9, RZ, RZ, R10 ;  /* 0x000000ffff090224 */ /* 0x004fd000078e000a */
[--C-:B------:R-:W-:Y:S01]  /*1c590*/  @!P2 IMAD.IADD R24, R24, 0x1, -R5.reuse ;  /* 0x000000011818a824 */ /* 0x100fe200078e0a05 */
[----:B------:R-:W-:Y:S01]  /*1c5a0*/  ISETP.GT.U32.AND P2, PT, R5, R25, PT ;  /* 0x000000190500720c */ /* 0x000fe20003f44070 */
[----:B------:R-:W-:Y:S02]  /*1c5b0*/  @!P3 IMAD.IADD R21, R21, 0x1, -R5 ;  /* 0x000000011515b824 */ /* 0x000fe400078e0a05 */
[----:B------:R-:W-:Y:S01]  /*1c5c0*/  IMAD R23, R23, UR13, RZ ;  /* 0x0000000d17177c24 */ /* 0x000fe2000f8e02ff */
[C---:B------:R-:W-:Y:S01]  /*1c5d0*/  ISETP.GT.U32.AND P1, PT, R5.reuse, R24, PT ;  /* 0x000000180500720c */ /* 0x040fe20003f24070 */
[----:B------:R0:W2:Y:S01]  /*1c5e0*/  @P0 LDG.E.U16 R41, desc[UR24][R8.64] ;  /* 0x0000001808290981 */ /* 0x0000a2000c1e1500 */
[----:B------:R-:W-:Y:S01]  /*1c5f0*/  SEL R22, R38, R22, !P6 ;  /* 0x0000001626167207 */ /* 0x000fe20007000000 */
[----:B------:R-:W-:Y:S01]  /*1c600*/  @!P4 IMAD.MOV R21, RZ, RZ, -R21 ;  /* 0x000000ffff15c224 */ /* 0x000fe200078e0a15 */
[----:B------:R-:W-:Y:S01]  /*1c610*/  ISETP.GT.U32.AND P3, PT, R5, R26, PT ;  /* 0x0000001a0500720c */ /* 0x000fe20003f64070 */
[----:B------:R-:W2:Y:S02]  /*1c620*/  LDCU UR13, c[0x0][0x3b0] ;  /* 0x00007600ff0d77ac */ /* 0x000ea40008000800 */
[----:B------:R-:W-:Y:S01]  /*1c630*/  IMAD R22, R22, UR4, RZ ;  /* 0x0000000416167c24 */ /* 0x000fe2000f8e02ff */
[-C--:B0-----:R-:W-:Y:S01]  /*1c640*/  LEA R8, P4, R23, R4.reuse, 0x1 ;  /* 0x0000000417087211 */ /* 0x081fe200078808ff */
[--C-:B------:R-:W-:Y:S01]  /*1c650*/  @!P2 IMAD.IADD R25, R25, 0x1, -R5.reuse ;  /* 0x000000011919a824 */ /* 0x100fe200078e0a05 */
[----:B------:R-:W0:Y:S02]  /*1c660*/  LDCU UR4, c[0x0][0x3b0] ;  /* 0x00007600ff0477ac */ /* 0x000e240008000800 */
[----:B------:R-:W-:Y:S01]  /*1c670*/  LEA.HI.X.SX32 R9, R23, R3, 0x1, P4 ;  /* 0x0000000317097211 */ /* 0x000fe200020f0eff */
[----:B------:R-:W-:Y:S01]  /*1c680*/  @!P1 IMAD.IADD R24, R24, 0x1, -R5 ;  /* 0x0000000118189824 */ /* 0x000fe200078e0a05 */
[----:B-1----:R-:W-:-:S02]  /*1c690*/  LEA R10, P1, R22, R4, 0x1 ;  /* 0x00000004160a7211 */ /* 0x002fc400078208ff */
[----:B------:R-:W-:Y:S02]  /*1c6a0*/  ISETP.GT.U32.AND P2, PT, R5, R25, PT ;  /* 0x000000190500720c */ /* 0x000fe40003f44070 */
[----:B------:R-:W-:Y:S02]  /*1c6b0*/  SEL R21, R38, R21, !P6 ;  /* 0x0000001526157207 */ /* 0x000fe40007000000 */
[----:B------:R-:W-:Y:S01]  /*1c6c0*/  PRMT R40, RZ, 0x7610, R40 ;  /* 0x00007610ff287816 */ /* 0x000fe20000000028 */
[----:B------:R-:W-:Y:S01]  /*1c6d0*/  @!P3 IMAD.IADD R26, R26, 0x1, -R5 ;  /* 0x000000011a1ab824 */ /* 0x000fe200078e0a05 */
[----:B------:R1:W-:Y:S01]  /*1c6e0*/  STL [R1+0x724], R8 ;  /* 0x0007240801007387 */ /* 0x0003e20000100800 */
[----:B------:R-:W-:Y:S01]  /*1c6f0*/  IMAD R21, R21, UR5, RZ ;  /* 0x0000000515157c24 */ /* 0x000fe2000f8e02ff */
[----:B------:R-:W0:Y:S01]  /*1c700*/  LDCU UR5, c[0x0][0x3b0] ;  /* 0x00007600ff0577ac */ /* 0x000e220008000800 */
[----:B------:R-:W-:Y:S01]  /*1c710*/  PRMT R39, RZ, 0x7610, R39 ;  /* 0x00007610ff277816 */ /* 0x000fe20000000027 */
[----:B------:R-:W-:Y:S01]  /*1c720*/  STL [R1+0x73c], R10 ;  /* 0x00073c0a01007387 */ /* 0x000fe20000100800 */
[----:B------:R-:W-:-:S03]  /*1c730*/  ISETP.GT.U32.AND P3, PT, R5, R26, PT ;  /* 0x0000001a0500720c */ /* 0x000fc60003f64070 */
[----:B------:R0:W-:Y:S01]  /*1c740*/  STL [R1+0x720], R9 ;  /* 0x0007200901007387 */ /* 0x0001e20000100800 */
[----:B------:R-:W-:-:S03]  /*1c750*/  @!P2 IMAD.IADD R25, R25, 0x1, -R5 ;  /* 0x000000011919a824 */ /* 0x000fc600078e0a05 */
[----:B------:R1:W2:Y:S01]  /*1c760*/  @P0 LDG.E.U16 R40, desc[UR24][R8.64] ;  /* 0x0000001808280981 */ /* 0x0002a2000c1e1500 */
[----:B------:R-:W-:-:S06]  /*1c770*/  PRMT R56, RZ, 0x7610, R56 ;  /* 0x00007610ff387816 */ /* 0x000fcc0000000038 */
[----:B------:R0:W2:Y:S01]  /*1c780*/  @P0 LDG.E.U16 R56, desc[UR24][R36.64] ;  /* 0x0000001824380981 */ /* 0x0000a2000c1e1500 */
[----:B-1----:R-:W-:Y:S02]  /*1c790*/  @P0 IMAD.MOV.U32 R8, RZ, RZ, R10 ;  /* 0x000000ffff080224 */ /* 0x002fe400078e000a */
[----:B------:R-:W-:Y:S01]  /*1c7a0*/  @!P3 IMAD.IADD R26, R26, 0x1, -R5 ;  /* 0x000000011a1ab824 */ /* 0x000fe200078e0a05 */
[----:B0-----:R-:W-:Y:S02]  /*1c7b0*/  PRMT R37, RZ, 0x7610, R37 ;  /* 0x00007610ff257816 */ /* 0x001fe40000000025 */
[----:B------:R-:W-:Y:S02]  /*1c7c0*/  PRMT R36, RZ, 0x7610, R36 ;  /* 0x00007610ff247816 */ /* 0x000fe40000000024 */
[----:B----4-:R-:W-:Y:S02]  /*1c7d0*/  ISETP.GE.AND P4, PT, R11, RZ, PT ;  /* 0x000000ff0b00720c */ /* 0x010fe40003f86270 */
[----:B------:R-:W-:-:S02]  /*1c7e0*/  LEA.HI.X.SX32 R11, R22, R3, 0x1, P1 ;  /* 0x00000003160b7211 */ /* 0x000fc400008f0eff */
[----:B---3--:R-:W-:-:S03]  /*1c7f0*/  ISETP.GE.AND P1, PT, R7, RZ, PT ;  /* 0x000000ff0700720c */ /* 0x008fc60003f26270 */
[----:B------:R-:W-:Y:S01]  /*1c800*/  @P0 IMAD.MOV.U32 R9, RZ, RZ, R11 ;  /* 0x000000ffff090224 */ /* 0x000fe200078e000b */
[----:B------:R0:W-:Y:S05]  /*1c810*/  STL [R1+0x738], R11 ;  /* 0x0007380b01007387 */ /* 0x0001ea0000100800 */
[----:B------:R-:W-:Y:S01]  /*1c820*/  @!P4 IMAD.MOV R24, RZ, RZ, -R24 ;  /* 0x000000ffff18c224 */ /* 0x000fe200078e0a18 */
[----:B------:R-:W-:Y:S01]  /*1c830*/  LEA R7, P4, R21, R4, 0x1 ;  /* 0x0000000415077211 */ /* 0x000fe200078808ff */
[----:B------:R-:W3:Y:S03]  /*1c840*/  LDL R10, [R1+0xa6c] ;  /* 0x000a6c00010a7983 */ /* 0x000ee60000100800 */
[----:B------:R-:W-:Y:S01]  /*1c850*/  SEL R24, R38, R24, !P6 ;  /* 0x0000001826187207 */ /* 0x000fe20007000000 */
[----:B------:R1:W4:Y:S01]  /*1c860*/  @P0 LDG.E.U16 R39, desc[UR24][R8.64] ;  /* 0x0000001808270981 */ /* 0x000322000c1e1500 */
[----:B------:R-:W-:-:S03]  /*1c870*/  @!P1 IMAD.MOV R25, RZ, RZ, -R25 ;  /* 0x000000ffff199224 */ /* 0x000fc600078e0a19 */
[----:B------:R-:W-:Y:S01]  /*1c880*/  IMAD R24, R24, UR4, RZ ;  /* 0x0000000418187c24 */ /* 0x000fe2000f8e02ff */
[----:B------:R-:W-:Y:S01]  /*1c890*/  STL [R1+0x744], R7 ;  /* 0x0007440701007387 */ /* 0x000fe20000100800 */
[----:B-1----:R-:W-:Y:S01]  /*1c8a0*/  LEA.HI.X.SX32 R8, R21, R3, 0x1, P4 ;  /* 0x0000000315087211 */ /* 0x002fe200020f0eff */
[----:B------:R-:W1:Y:S01]  /*1c8b0*/  LDCU UR4, c[0x0][0x3b0] ;  /* 0x00007600ff0477ac */ /* 0x000e620008000800 */
[----:B------:R-:W-:Y:S02]  /*1c8c0*/  ISETP.GT.U32.AND P4, PT, R5, R27, PT ;  /* 0x0000001b0500720c */ /* 0x000fe40003f84070 */
[----:B------:R-:W-:Y:S01]  /*1c8d0*/  SEL R25, R38, R25, !P6 ;  /* 0x0000001926197207 */ /* 0x000fe20007000000 */
[----:B------:R0:W-:Y:S01]  /*1c8e0*/  STL [R1+0x740], R8 ;  /* 0x0007400801007387 */ /* 0x0001e20000100800 */
[----:B------:R-:W-:-:S03]  /*1c8f0*/  @P0 IMAD.MOV.U32 R9, RZ, RZ, R8 ;  /* 0x000000ffff090224 */ /* 0x000fc600078e0008 */
[----:B------:R-:W-:Y:S01]  /*1c900*/  IMAD R25, R25, UR5, RZ ;  /* 0x0000000519197c24 */ /* 0x000fe2000f8e02ff */
[----:B0-----:R-:W2:Y:S01]  /*1c910*/  LDL R11, [R1+0xa68] ;  /* 0x000a6800010b7983 */ /* 0x001ea20000100800 */
[----:B------:R-:W-:Y:S01]  /*1c920*/  ISETP.GE.AND P2, PT, R2, RZ, PT ;  /* 0x000000ff0200720c */ /* 0x000fe20003f46270 */
[----:B------:R-:W0:Y:S01]  /*1c930*/  LDCU UR5, c[0x0][0x3b0] ;  /* 0x00007600ff0577ac */ /* 0x000e220008000800 */
[----:B------:R-:W-:Y:S01]  /*1c940*/  @P0 IMAD.MOV.U32 R8, RZ, RZ, R7 ;  /* 0x000000ffff080224 */ /* 0x000fe200078e0007 */
[----:B------:R-:W-:Y:S01]  /*1c950*/  LEA R7, P3, R24, R4, 0x1 ;  /* 0x0000000418077211 */ /* 0x000fe200078608ff */
[----:B------:R-:W-:-:S03]  /*1c960*/  @!P4 IMAD.IADD R27, R27, 0x1, -R5 ;  /* 0x000000011b1bc824 */ /* 0x000fc600078e0a05 */
[----:B------:R1:W4:Y:S01]  /*1c970*/  @P0 LDG.E.U16 R37, desc[UR24][R8.64] ;  /* 0x0000001808250981 */ /* 0x000322000c1e1500 */
[----:B------:R-:W-:-:S03]  /*1c980*/  LEA R2, P4, R25, R4, 0x1 ;  /* 0x0000000419027211 */ /* 0x000fc600078808ff */
[----:B------:R-:W-:Y:S01]  /*1c990*/  STL [R1+0x75c], R7 ;  /* 0x00075c0701007387 */ /* 0x000fe20000100800 */
[----:B-1----:R-:W-:-:S05]  /*1c9a0*/  LEA.HI.X.SX32 R8, R24, R3, 0x1, P3 ;  /* 0x0000000318087211 */ /* 0x002fca00018f0eff */
[----:B------:R1:W-:Y:S01]  /*1c9b0*/  STL [R1+0x758], R8 ;  /* 0x0007580801007387 */ /* 0x0003e20000100800 */
[----:B------:R-:W-:-:S03]  /*1c9c0*/  @P0 IMAD.MOV.U32 R9, RZ, RZ, R8 ;  /* 0x000000ffff090224 */ /* 0x000fc600078e0008 */
[----:B------:R0:W-:Y:S01]  /*1c9d0*/  STL [R1+0x764], R2 ;  /* 0x0007640201007387 */ /* 0x0001e20000100800 */
[----:B-1----:R-:W-:Y:S01]  /*1c9e0*/  @P0 IMAD.MOV.U32 R8, RZ, RZ, R7 ;  /* 0x000000ffff080224 */ /* 0x002fe200078e0007 */
[----:B------:R-:W-:-:S04]  /*1c9f0*/  LEA.HI.X.SX32 R7, R25, R3, 0x1, P4 ;  /* 0x0000000319077211 */ /* 0x000fc800020f0eff */
[----:B------:R1:W4:Y:S04]  /*1ca00*/  @P0 LDG.E.U16 R36, desc[UR24][R8.64] ;  /* 0x0000001808240981 */ /* 0x000328000c1e1500 */
[----:B------:R0:W-:Y:S01]  /*1ca10*/  STL [R1+0x760], R7 ;  /* 0x0007600701007387 */ /* 0x0001e20000100800 */
[----:B-1----:R-:W-:-:S03]  /*1ca20*/  @P0 IMAD.MOV.U32 R8, RZ, RZ, R2 ;  /* 0x000000ffff080224 */ /* 0x002fc600078e0002 */
[----:B0-----:R-:W4:Y:S01]  /*1ca30*/  LDL R2, [R1+0xa64] ;  /* 0x000a640001027983 */ /* 0x001f220000100800 */
[C---:B------:R-:W-:Y:S01]  /*1ca40*/  ISETP.GT.U32.AND P1, PT, R5.reuse, R28, PT ;  /* 0x0000001c0500720c */ /* 0x040fe20003f24070 */
[----:B------:R-:W-:Y:S01]  /*1ca50*/  @!P2 IMAD.MOV R26, RZ, RZ, -R26 ;  /* 0x000000ffff1aa224 */ /* 0x000fe200078e0a1a */
[C---:B------:R-:W-:Y:S02]  /*1ca60*/  ISETP.GT.U32.AND P2, PT, R5.reuse, R27, PT ;  /* 0x0000001b0500720c */ /* 0x040fe40003f44070 */
[----:B------:R-:W-:Y:S02]  /*1ca70*/  ISETP.GT.U32.AND P3, PT, R5, R29, PT ;  /* 0x0000001d0500720c */ /* 0x000fe40003f64070 */
[----:B------:R-:W-:-:S07]  /*1ca80*/  SEL R26, R38, R26, !P6 ;  /* 0x0000001a261a7207 */ /* 0x000fce0007000000 */
[----:B------:R-:W-:Y:S02]  /*1ca90*/  @!P1 IMAD.IADD R28, R28, 0x1, -R5 ;  /* 0x000000011c1c9824 */ /* 0x000fe400078e0a05 */
[----:B------:R-:W-:Y:S01]  /*1caa0*/  IMAD R26, R26, UR8, RZ ;  /* 0x000000081a1a7c24 */ /* 0x000fe2000f8e02ff */
[----:B------:R-:W-:Y:S01]  /*1cab0*/  PRMT R54, RZ, 0x7610, R54 ;  /* 0x00007610ff367816 */ /* 0x000fe20000000036 */
[----:B------:R-:W-:Y:S01]  /*1cac0*/  @P0 IMAD.MOV.U32 R9, RZ, RZ, R7 ;  /* 0x000000ffff090224 */ /* 0x000fe200078e0007 */
[----:B------:R-:W0:Y:S01]  /*1cad0*/  LDCU UR8, c[0x0][0x3b0] ;  /* 0x00007600ff0877ac */ /* 0x000e220008000800 */
[--C-:B------:R-:W-:Y:S01]  /*1cae0*/  @!P2 IMAD.IADD R27, R27, 0x1, -R5.reuse ;  /* 0x000000011b1ba824 */ /* 0x100fe200078e0a05 */
[----:B------:R-:W-:Y:S01]  /*1caf0*/  LEA R7, P4, R26, R4, 0x1 ;  /* 0x000000041a077211 */ /* 0x000fe200078808ff */
[----:B------:R-:W-:Y:S01]  /*1cb00*/  @!P3 IMAD.IADD R29, R29, 0x1, -R5 ;  /* 0x000000011d1db824 */ /* 0x000fe200078e0a05 */
[----:B------:R-:W-:Y:S01]  /*1cb10*/  ISETP.GT.U32.AND P3, PT, R5, R28, PT ;  /* 0x0000001c0500720c */ /* 0x000fe20003f64070 */
[----:B------:R1:W4:Y:S02]  /*1cb20*/  @P0 LDG.E.U16 R54, desc[UR24][R34.64] ;  /* 0x0000001822360981 */ /* 0x000324000c1e1500 */
[----:B-1----:R-:W-:-:S02]  /*1cb30*/  PRMT R35, RZ, 0x7610, R35 ;  /* 0x00007610ff237816 */ /* 0x002fc40000000023 */
[----:B------:R1:W-:Y:S08]  /*1cb40*/  STL [R1+0x77c], R7 ;  /* 0x00077c0701007387 */ /* 0x0003f00000100800 */
[----:B------:R-:W-:Y:S01]  /*1cb50*/  @!P3 IMAD.IADD R28, R28, 0x1, -R5 ;  /* 0x000000011c1cb824 */ /* 0x000fe200078e0a05 */
[----:B------:R0:W4:Y:S01]  /*1cb60*/  @P0 LDG.E.U16 R35, desc[UR24][R8.64] ;  /* 0x0000001808230981 */ /* 0x000122000c1e1500 */
[----:B------:R-:W-:Y:S01]  /*1cb70*/  PRMT R34, RZ, 0x7610, R34 ;  /* 0x00007610ff227816 */ /* 0x000fe20000000022 */
[----:B0-----:R-:W-:Y:S01]  /*1cb80*/  @P0 IMAD.MOV.U32 R8, RZ, RZ, R7 ;  /* 0x000000ffff080224 */ /* 0x001fe200078e0007 */
[----:B---3--:R-:W-:-:S02]  /*1cb90*/  ISETP.GE.AND P1, PT, R10, RZ, PT ;  /* 0x000000ff0a00720c */ /* 0x008fc40003f26270 */
[----:B------:R-:W-:-:S11]  /*1cba0*/  LEA.HI.X.SX32 R10, R26, R3, 0x1, P4 ;  /* 0x000000031a0a7211 */ /* 0x000fd600020f0eff */
[----:B------:R-:W-:Y:S01]  /*1cbb0*/  @!P1 IMAD.MOV R27, RZ, RZ, -R27 ;  /* 0x000000ffff1b9224 */ /* 0x000fe200078e0a1b */
[----:B------:R-:W-:-:S04]  /*1cbc0*/  ISETP.GT.U32.AND P1, PT, R5, R32, PT ;  /* 0x000000200500720c */ /* 0x000fc80003f24070 */
[----:B------:R-:W-:Y:S02]  /*1cbd0*/  SEL R27, R38, R27, !P6 ;  /* 0x0000001b261b7207 */ /* 0x000fe40007000000 */
[----:B--2---:R-:W-:-:S03]  /*1cbe0*/  ISETP.GE.AND P4, PT, R11, RZ, PT ;  /* 0x000000ff0b00720c */ /* 0x004fc60003f86270 */
[----:B-1----:R-:W-:-:S04]  /*1cbf0*/  IMAD R7, R27, UR4, RZ ;  /* 0x000000041b077c24 */ /* 0x002fc8000f8e02ff */
[----:B------:R-:W-:Y:S02]  /*1cc00*/  @!P1 IMAD.IADD R32, R32, 0x1, -R5 ;  /* 0x0000000120209824 */ /* 0x000fe400078e0a05 */
[----:B------:R-:W-:Y:S01]  /*1cc10*/  @P0 IMAD.MOV.U32 R9, RZ, RZ, R10 ;  /* 0x000000ffff090224 */ /* 0x000fe200078e000a */
[----:B------:R0:W-:Y:S03]  /*1cc20*/  STL [R1+0x778], R10 ;  /* 0x0007780a01007387 */ /* 0x0001e60000100800 */
[----:B------:R-:W-:Y:S01]  /*1cc30*/  @!P4 IMAD.MOV R28, RZ, RZ, -R28 ;  /* 0x000000ffff1cc224 */ /* 0x000fe200078e0a1c */
[----:B------:R-:W2:Y:S01]  /*1cc40*/  LDL R11, [R1+0xa58] ;  /* 0x000a5800010b7983 */ /* 0x000ea20000100800 */
[----:B------:R-:W-:Y:S01]  /*1cc50*/  ISETP.GT.U32.AND P3, PT, R5, R31, PT ;  /* 0x0000001f0500720c */ /* 0x000fe20003f64070 */
[----:B------:R-:W1:Y:S02]  /*1cc60*/  LDCU UR4, c[0x0][0x3b0] ;  /* 0x00007600ff0477ac */ /* 0x000e640008000800 */
[----:B0-----:R-:W3:Y:S04]  /*1cc70*/  LDL R10, [R1+0xa5c] ;  /* 0x000a5c00010a7983 */ /* 0x001ee80000100800 */
[----:B------:R0:W2:Y:S01]  /*1cc80*/  @P0 LDG.E.U16 R34, desc[UR24][R8.64] ;  /* 0x0000001808220981 */ /* 0x0000a2000c1e1500 */
[----:B----4-:R-:W-:-:S02]  /*1cc90*/  ISETP.GE.AND P1, PT, R2, RZ, PT ;  /* 0x000000ff0200720c */ /* 0x010fc40003f26270 */
[----:B------:R-:W-:-:S04]  /*1cca0*/  LEA R2, P4, R7, R4, 0x1 ;  /* 0x0000000407027211 */ /* 0x000fc800078808ff */
[----:B0-----:R-:W-:Y:S01]  /*1ccb0*/  LEA.HI.X.SX32 R8, R7, R3, 0x1, P4 ;  /* 0x0000000307087211 */ /* 0x001fe200020f0eff */
[----:B------:R-:W-:Y:S04]  /*1ccc0*/  STL [R1+0x784], R2 ;  /* 0x0007840201007387 */ /* 0x000fe80000100800 */
[----:B------:R-:W4:Y:S01]  /*1ccd0*/  LDL R7, [R1+0xa60] ;  /* 0x000a600001077983 */ /* 0x000f220000100800 */
[----:B------:R-:W-:Y:S01]  /*1cce0*/  ISETP.GT.U32.AND P2, PT, R5, R29, PT ;  /* 0x0000001d0500720c */ /* 0x000fe20003f44070 */
[----:B------:R-:W-:Y:S01]  /*1ccf0*/  @!P3 IMAD.IADD R31, R31, 0x1, -R5 ;  /* 0x000000011f1fb824 */ /* 0x000fe200078e0a05 */
[----:B------:R-:W-:Y:S02]  /*1cd00*/  ISETP.GT.U32.AND P3, PT, R5, R32, PT ;  /* 0x000000200500720c */ /* 0x000fe40003f64070 */
[----:B------:R-:W-:Y:S01]  /*1cd10*/  SEL R28, R38, R28, !P6 ;  /* 0x0000001c261c7207 */ /* 0x000fe20007000000 */
[----:B------:R0:W-:Y:S01]  /*1cd20*/  STL [R1+0x780], R8 ;  /* 0x0007800801007387 */ /* 0x0001e20000100800 */
[----:B------:R-:W-:-:S03]  /*1cd30*/  @P0 IMAD.MOV.U32 R9, RZ, RZ, R8 ;  /* 0x000000ffff090224 */ /* 0x000fc600078e0008 */
[----:B------:R-:W-:-:S04]  /*1cd40*/  IMAD R28, R28, UR5, RZ ;  /* 0x000000051c1c7c24 */ /* 0x000fc8000f8e02ff */
[----:B------:R-:W-:Y:S01]  /*1cd50*/  @!P2 IMAD.IADD R29, R29, 0x1, -R5 ;  /* 0x000000011d1da824 */ /* 0x000fe200078e0a05 */
[C---:B------:R-:W-:Y:S01]  /*1cd60*/  ISETP.GT.U32.AND P4, PT, R5.reuse, R31, PT ;  /* 0x0000001f0500720c */ /* 0x040fe20003f84070 */
[----:B0-----:R-:W-:Y:S01]  /*1cd70*/  @P0 IMAD.MOV.U32 R8, RZ, RZ, R2 ;  /* 0x000000ffff080224 */ /* 0x001fe200078e0002 */
[----:B------:R-:W-:Y:S01]  /*1cd80*/  PRMT R27, RZ, 0x7610, R27 ;  /* 0x00007610ff1b7816 */ /* 0x000fe2000000001b */
[----:B------:R-:W-:Y:S01]  /*1cd90*/  @!P1 IMAD.MOV R29, RZ, RZ, -R29 ;  /* 0x000000ffff1d9224 */ /* 0x000fe200078e0a1d */
[----:B------:R-:W-:Y:S01]  /*1cda0*/  LEA R2, P1, R28, R4, 0x1 ;  /* 0x000000041c027211 */ /* 0x000fe200078208ff */
[--C-:B------:R-:W-:Y:S01]  /*1cdb0*/  @!P3 IMAD.IADD R32, R32, 0x1, -R5.reuse ;  /* 0x000000012020b824 */ /* 0x100fe200078e0a05 */
[----:B------:R-:W-:Y:S01]  /*1cdc0*/  ISETP.GT.U32.AND P2, PT, R5, R30, PT ;  /* 0x0000001e0500720c */ /* 0x000fe20003f44070 */
[----:B------:R-:W0:Y:S01]  /*1cdd0*/  LDCU UR5, c[0x0][0x3b0] ;  /* 0x00007600ff0577ac */ /* 0x000e220008000800 */
[----:B------:R0:W2:Y:S04]  /*1cde0*/  @P0 LDG.E.U16 R27, desc[UR24][R8.64] ;  /* 0x00000018081b0981 */ /* 0x0000a8000c1e1500 */
[----:B------:R0:W-:Y:S07]  /*1cdf0*/  STL [R1+0x79c], R2 ;  /* 0x00079c0201007387 */ /* 0x0001ee0000100800 */
[----:B------:R-:W-:Y:S01]  /*1ce00*/  @!P2 IMAD.IADD R30, R30, 0x1, -R5 ;  /* 0x000000011e1ea824 */ /* 0x000fe200078e0a05 */
[----:B----4-:R-:W-:-:S02]  /*1ce10*/  ISETP.GE.AND P3, PT, R7, RZ, PT ;  /* 0x000000ff0700720c */ /* 0x010fc40003f66270 */
[----:B------:R-:W-:-:S05]  /*1ce20*/  LEA.HI.X.SX32 R7, R28, R3, 0x1, P1 ;  /* 0x000000031c077211 */ /* 0x000fca00008f0eff */
[----:B------:R4:W-:Y:S04]  /*1ce30*/  STL [R1+0x798], R7 ;  /* 0x0007980701007387 */ /* 0x0009e80000100800 */
[----:B------:R-:W4:Y:S01]  /*1ce40*/  LDL R28, [R1+0xa54] ;  /* 0x000a5400011c7983 */ /* 0x000f220000100800 */
[----:B------:R-:W-:Y:S02]  /*1ce50*/  ISETP.GT.U32.AND P2, PT, R5, R30, PT ;  /* 0x0000001e0500720c */ /* 0x000fe40003f44070 */
[----:B---3--:R-:W-:Y:S02]  /*1ce60*/  ISETP.GE.AND P1, PT, R10, RZ, PT ;  /* 0x000000ff0a00720c */ /* 0x008fe40003f26270 */
[----:B------:R-:W-:Y:S01]  /*1ce70*/  SEL R29, R38, R29, !P6 ;  /* 0x0000001d261d7207 */ /* 0x000fe20007000000 */
[----:B------:R-:W-:-:S02]  /*1ce80*/  @!P3 IMAD.MOV R32, RZ, RZ, -R32 ;  /* 0x000000ffff20b224 */ /* 0x000fc400078e0a20 */
[--C-:B------:R-:W-:Y:S02]  /*1ce90*/  @!P4 IMAD.IADD R31, R31, 0x1, -R5.reuse ;  /* 0x000000011f1fc824 */ /* 0x100fe400078e0a05 */
[----:B------:R-:W-:Y:S01]  /*1cea0*/  IMAD R29, R29, UR8, RZ ;  /* 0x000000081d1d7c24 */ /* 0x000fe2000f8e02ff */
[----:B--2---:R-:W-:Y:S01]  /*1ceb0*/  ISETP.GE.AND P4, PT, R11, RZ, PT ;  /* 0x000000ff0b00720c */ /* 0x004fe20003f86270 */
[----:B0-----:R-:W-:Y:S02]  /*1cec0*/  @P0 IMAD.MOV.U32 R8, RZ, RZ, R2 ;  /* 0x000000ffff080224 */ /* 0x001fe400078e0002 */
[----:B------:R-:W-:Y:S01]  /*1ced0*/  @!P2 IMAD.IADD R30, R30, 0x1, -R5 ;  /* 0x000000011e1ea824 */ /* 0x000fe200078e0a05 */
[----:B------:R-:W-:Y:S01]  /*1cee0*/  ISETP.GT.U32.AND P2, PT, R5, R33, PT ;  /* 0x000000210500720c */ /* 0x000fe20003f44070 */
[----:B------:R-:W-:Y:S01]  /*1cef0*/  @!P1 IMAD.MOV R31, RZ, RZ, -R31 ;  /* 0x000000ffff1f9224 */ /* 0x000fe200078e0a1f */
[----:B------:R-:W-:Y:S02]  /*1cf00*/  LEA R2, P3, R29, R4, 0x1 ;  /* 0x000000041d027211 */ /* 0x000fe400078608ff */
[----:B------:R-:W-:Y:S01]  /*1cf10*/  SEL R32, R38, R32, !P6 ;  /* 0x0000002026207207 */ /* 0x000fe20007000000 */
[----:B------:R-:W-:Y:S01]  /*1cf20*/  @P0 IMAD.MOV.U32 R9, RZ, RZ, R7 ;  /* 0x000000ffff090224 */ /* 0x000fe200078e0007 */
[----:B------:R-:W-:-:S02]  /*1cf30*/  PRMT R26, RZ, 0x7610, R26 ;  /* 0x00007610ff1a7816 */ /* 0x000fc4000000001a */
[----:B----4-:R-:W-:Y:S01]  /*1cf40*/  LEA.HI.X.SX32 R7, R29, R3, 0x1, P3 ;  /* 0x000000031d077211 */ /* 0x010fe200018f0eff */
[----:B------:R-:W-:Y:S01]  /*1cf50*/  IMAD R32, R32, UR13, RZ ;  /* 0x0000000d20207c24 */ /* 0x000fe2000f8e02ff */
[----:B------:R-:W-:Y:S01]  /*1cf60*/  SEL R31, R38, R31, !P6 ;  /* 0x0000001f261f7207 */ /* 0x000fe20007000000 */
[----:B------:R-:W-:Y:S01]  /*1cf70*/  STL [R1+0x7a4], R2 ;  /* 0x0007a40201007387 */ /* 0x000fe20000100800 */
[----:B------:R-:W-:-:S03]  /*1cf80*/  @!P4 IMAD.MOV R30, RZ, RZ, -R30 ;  /* 0x000000ffff1ec224 */ /* 0x000fc600078e0a1e */
[----:B------:R0:W2:Y:S01]  /*1cf90*/  @P0 LDG.E.U16 R26, desc[UR24][R8.64] ;  /* 0x00000018081a0981 */ /* 0x0000a2000c1e1500 */
[----:B-1----:R-:W-:-:S03]  /*1cfa0*/  IMAD R31, R31, UR4, RZ ;  /* 0x000000041f1f7c24 */ /* 0x002fc6000f8e02ff */
[----:B------:R1:W-:Y:S01]  /*1cfb0*/  STL [R1+0x7a0], R7 ;  /* 0x0007a00701007387 */ /* 0x0003e20000100800 */
[----:B------:R-:W-:Y:S01]  /*1cfc0*/  PRMT R25, RZ, 0x7610, R25 ;  /* 0x00007610ff197816 */ /* 0x000fe20000000019 */
[----:B------:R-:W-:Y:S02]  /*1cfd0*/  @!P2 IMAD.IADD R33, R33, 0x1, -R5 ;  /* 0x000000012121a824 */ /* 0x000fe400078e0a05 */
[----:B0-----:R-:W-:Y:S01]  /*1cfe0*/  @P0 IMAD.MOV.U32 R9, RZ, RZ, R7 ;  /* 0x000000ffff090224 */ /* 0x001fe200078e0007 */
[----:B------:R-:W-:Y:S01]  /*1cff0*/  SEL R30, R38, R30, !P6 ;  /* 0x0000001e261e7207 */ /* 0x000fe20007000000 */
[----:B------:R-:W-:Y:S01]  /*1d000*/  @P0 IMAD.MOV.U32 R8, RZ, RZ, R2 ;  /* 0x000000ffff080224 */ /* 0x000fe200078e0002 */
[----:B------:R-:W-:Y:S01]  /*1d010*/  PRMT R24, RZ, 0x7610, R24 ;  /* 0x00007610ff187816 */ /* 0x000fe20000000018 */
[----:B------:R-:W0:Y:S01]  /*1d020*/  LDCU UR4, c[0x0][0x3b0] ;  /* 0x00007600ff0477ac */ /* 0x000e220008000800 */
[CC--:B-1----:R-:W-:Y:S02]  /*1d030*/  LEA R7, P1, R32.reuse, R4.reuse, 0x1 ;  /* 0x0000000420077211 */ /* 0x0c2fe400078208ff */
[----:B------:R-:W-:Y:S01]  /*1d040*/  LEA R10, P2, R31, R4, 0x1 ;  /* 0x000000041f0a7211 */ /* 0x000fe200078408ff */
[----:B------:R1:W3:Y:S01]  /*1d050*/  @P0 LDG.E.U16 R25, desc[UR24][R8.64] ;  /* 0x0000001808190981 */ /* 0x0002e2000c1e1500 */
[----:B------:R-:W-:-:S02]  /*1d060*/  LEA.HI.X.SX32 R11, R32, R3, 0x1, P1 ;  /* 0x00000003200b7211 */ /* 0x000fc400008f0eff */
[----:B------:R-:W-:Y:S01]  /*1d070*/  ISETP.GT.U32.AND P1, PT, R5, R33, PT ;  /* 0x000000210500720c */ /* 0x000fe20003f24070 */
[----:B------:R-:W-:Y:S01]  /*1d080*/  STL [R1+0x7bc], R7 ;  /* 0x0007bc0701007387 */ /* 0x000fe20000100800 */
[----:B------:R-:W-:Y:S02]  /*1d090*/  IMAD R30, R30, UR5, RZ ;  /* 0x000000051e1e7c24 */ /* 0x000fe4000f8e02ff */
[----:B-1----:R-:W-:Y:S01]  /*1d0a0*/  @P0 IMAD.MOV.U32 R8, RZ, RZ, R7 ;  /* 0x000000ffff080224 */ /* 0x002fe200078e0007 */
[----:B------:R1:W-:Y:S01]  /*1d0b0*/  STL [R1+0x7b8], R11 ;  /* 0x0007b80b01007387 */ /* 0x0003e20000100800 */
[----:B------:R-:W-:Y:S01]  /*1d0c0*/  @P0 IMAD.MOV.U32 R9, RZ, RZ, R11 ;  /* 0x000000ffff090224 */ /* 0x000fe200078e000b */
[C---:B------:R-:W-:Y:S01]  /*1d0d0*/  LEA R2, P3, R30.reuse, R4, 0x1 ;  /* 0x000000041e027211 */ /* 0x040fe200078608ff */
[----:B------:R-:W4:Y:S01]  /*1d0e0*/  LDCU UR5, c[0x0][0x3b0] ;  /* 0x00007600ff0577ac */ /* 0x000f220008000800 */
[----:B------:R-:W-:Y:S02]  /*1d0f0*/  PRMT R23, RZ, 0x7610, R23 ;  /* 0x00007610ff177816 */ /* 0x000fe40000000017 */
[----:B------:R0:W2:Y:S01]  /*1d100*/  @P0 LDG.E.U16 R24, desc[UR24][R8.64] ;  /* 0x0000001808180981 */ /* 0x0000a2000c1e1500 */
[-C--:B-1----:R-:W-:Y:S01]  /*1d110*/  LEA.HI.X.SX32 R11, R31, R3.reuse, 0x1, P2 ;  /* 0x000000031f0b7211 */ /* 0x082fe200010f0eff */
[----:B------:R-:W-:Y:S01]  /*1d120*/  @!P1 IMAD.IADD R33, R33, 0x1, -R5 ;  /* 0x0000000121219824 */ /* 0x000fe200078e0a05 */
[----:B------:R-:W-:Y:S01]  /*1d130*/  LEA.HI.X.SX32 R7, R30, R3, 0x1, P3 ;  /* 0x000000031e077211 */ /* 0x000fe200018f0eff */
[----:B------:R1:W-:Y:S01]  /*1d140*/  STL [R1+0x7c4], R10 ;  /* 0x0007c40a01007387 */ /* 0x0003e20000100800 */
[----:B0-----:R-:W-:-:S02]  /*1d150*/  @P0 IMAD.MOV.U32 R8, RZ, RZ, R10 ;  /* 0x000000ffff080224 */ /* 0x001fc400078e000a */
[----:B------:R-:W-:Y:S01]  /*1d160*/  @P0 IMAD.MOV.U32 R9, RZ, RZ, R11 ;  /* 0x000000ffff090224 */ /* 0x000fe200078e000b */
[----:B------:R-:W-:Y:S01]  /*1d170*/  STL [R1+0x7dc], R2 ;  /* 0x0007dc0201007387 */ /* 0x000fe20000100800 */
[----:B------:R-:W-:Y:S02]  /*1d180*/  PRMT R22, RZ, 0x7610, R22 ;  /* 0x00007610ff167816 */ /* 0x000fe40000000016 */
[----:B-1----:R-:W-:Y:S01]  /*1d190*/  LOP3.LUT R10, R0, 0x1cc, RZ, 0xfc, !PT ;  /* 0x000001cc000a7812 */ /* 0x002fe200078efcff */
[----:B------:R-:W-:Y:S04]  /*1d1a0*/  STL [R1+0x7c0], R11 ;  /* 0x0007c00b01007387 */ /* 0x000fe80000100800 */
[----:B------:R0:W2:Y:S04]  /*1d1b0*/  @P0 LDG.E.U16 R23, desc[UR24][R8.64] ;  /* 0x0000001808170981 */ /* 0x0000a8000c1e1500 */
[----:B------:R1:W-:Y:S01]  /*1d1c0*/  STL [R1+0x7d8], R7 ;  /* 0x0007d80701007387 */ /* 0x0003e20000100800 */
[----:B0-----:R-:W-:-:S02]  /*1d1d0*/  @P0 IMAD.MOV.U32 R8, RZ, RZ, R2 ;  /* 0x000000ffff080224 */ /* 0x001fc400078e0002 */
[----:B------:R-:W-:Y:S01]  /*1d1e0*/  @P0 IMAD.MOV.U32 R9, RZ, RZ, R7 ;  /* 0x000000ffff090224 */ /* 0x000fe200078e0007 */
[----:B-1----:R-:W-:-:S04]  /*1d1f0*/  IABS R7, R10 ;  /* 0x0000000a00077213 */ /* 0x002fc80000000000 */
[----:B------:R0:W2:Y:S02]  /*1d200*/  @P0 LDG.E.U16 R22, desc[UR24][R8.64] ;  /* 0x0000001808160981 */ /* 0x0000a4000c1e1500 */
[----:B0-----:R-:W-:-:S04]  /*1d210*/  IMAD.HI.U32 R8, R6, R7, RZ ;  /* 0x0000000706087227 */ /* 0x001fc800078e00ff */
[----:B------:R-:W-:-:S04]  /*1d220*/  IMAD.MOV R8, RZ, RZ, -R8 ;  /* 0x000000ffff087224 */ /* 0x000fc800078e0a08 */
[----:B------:R-:W-:Y:S01]  /*1d230*/  IMAD R7, R5, R8, R7 ;  /* 0x0000000805077224 */ /* 0x000fe200078e0207 */
[----:B------:R-:W-:Y:S01]  /*1d240*/  PRMT R21, RZ, 0x7610, R21 ;  /* 0x00007610ff157816 */ /* 0x000fe20000000015 */
[----:B------:R-:W-:Y:S01]  /*1d250*/  STL [R1+0xa40], R10 ;  /* 0x000a400a01007387 */ /* 0x000fe20000100800 */
[----:B------:R-:W-:Y:S02]  /*1d260*/  PRMT R20, RZ, 0x7610, R20 ;  /* 0x00007610ff147816 */ /* 0x000fe40000000014 */
[----:B------:R-:W-:Y:S02]  /*1d270*/  PRMT R19, RZ, 0x7610, R19 ;  /* 0x00007610ff137816 */ /* 0x000fe40000000013 */
[----:B------:R-:W-:-:S13]  /*1d280*/  ISETP.GE.AND P2, PT, R28, RZ, PT ;  /* 0x000000ff1c00720c */ /* 0x000fda0003f46270 */
[----:B------:R-:W-:-:S05]  /*1d290*/  @!P2 IMAD.MOV R33, RZ, RZ, -R33 ;  /* 0x000000ffff21a224 */ /* 0x000fca00078e0a21 */
[----:B------:R-:W-:-:S05]  /*1d2a0*/  SEL R33, R38, R33, !P6 ;  /* 0x0000002126217207 */ /* 0x000fca0007000000 */
[----:B------:R-:W-:Y:S01]  /*1d2b0*/  IMAD R33, R33, UR4, RZ ;  /* 0x0000000421217c24 */ /* 0x000fe2000f8e02ff */
[----:B------:R-:W-:Y:S01]  /*1d2c0*/  ISETP.GE.AND P2, PT, R10, RZ, PT ;  /* 0x000000ff0a00720c */ /* 0x000fe20003f46270 */
[----:B------:R-:W0:Y:S03]  /*1d2d0*/  LDCU UR4, c[0x0][0x3b0] ;  /* 0x00007600ff0477ac */ /* 0x000e260008000800 */
[----:B------:R-:W-:-:S04]  /*1d2e0*/  LEA R2, P1, R33, R4, 0x1 ;  /* 0x0000000421027211 */ /* 0x000fc800078208ff */
[----:B------:R-:W-:Y:S02]  /*1d2f0*/  LEA.HI.X.SX32 R11, R33, R3, 0x1, P1 ;  /* 0x00000003210b7211 */ /* 0x000fe400008f0eff */
[----:B------:R-:W-:Y:S01]  /*1d300*/  ISETP.GT.U32.AND P1, PT, R5, R7, PT ;  /* 0x000000070500720c */ /* 0x000fe20003f24070 */
[----:B------:R-:W-:Y:S01]  /*1d310*/  @P0 IMAD.MOV.U32 R8, RZ, RZ, R2 ;  /* 0x000000ffff080224 */ /* 0x000fe200078e0002 */
[----:B------:R1:W-:Y:S01]  /*1d320*/  STL [R1+0x7e4], R2 ;  /* 0x0007e40201007387 */ /* 0x0003e20000100800 */
[----:B------:R-:W-:-:S05]  /*1d330*/  @P0 IMAD.MOV.U32 R9, RZ, RZ, R11 ;  /* 0x000000ffff090224 */ /* 0x000fca00078e000b */
[----:B------:R0:W2:Y:S01]  /*1d340*/  @P0 LDG.E.U16 R21, desc[UR24][R8.64] ;  /* 0x0000001808150981 */ /* 0x0000a2000c1e1500 */
[----:B-1----:R-:W-:-:S04]  /*1d350*/  LOP3.LUT R2, R0, 0x1ce, RZ, 0xfc, !PT ;  /* 0x000001ce00027812 */ /* 0x002fc800078efcff */
[----:B------:R-:W-:Y:S01]  /*1d360*/  @!P1 IMAD.IADD R7, R7, 0x1, -R5 ;  /* 0x0000000107079824 */ /* 0x000fe200078e0a05 */
[----:B0-----:R-:W-:-:S04]  /*1d370*/  IABS R8, R2 ;  /* 0x0000000200087213 */ /* 0x001fc80000000000 */
[----:B------:R-:W-:Y:S01]  /*1d380*/  ISETP.GT.U32.AND P1, PT, R5, R7, PT ;  /* 0x000000070500720c */ /* 0x000fe20003f24070 */
[----:B------:R-:W-:-:S04]  /*1d390*/  IMAD.HI.U32 R9, R6, R8, RZ ;  /* 0x0000000806097227 */ /* 0x000fc800078e00ff */
[----:B------:R-:W-:-:S04]  /*1d3a0*/  IMAD.MOV R9, RZ, RZ, -R9 ;  /* 0x000000ffff097224 */ /* 0x000fc800078e0a09 */
[----:B------:R-:W-:-:S04]  /*1d3b0*/  IMAD R8, R5, R9, R8 ;  /* 0x0000000905087224 */ /* 0x000fc800078e0208 */
[----:B------:R-:W-:Y:S01]  /*1d3c0*/  @!P1 IMAD.IADD R7, R7, 0x1, -R5 ;  /* 0x0000000107079824 */ /* 0x000fe200078e0a05 */
[----:B------:R-:W-:-:S03]  /*1d3d0*/  ISETP.GT.U32.AND P1, PT, R5, R8, PT ;  /* 0x000000080500720c */ /* 0x000fc60003f24070 */
[----:B------:R-:W-:-:S05]  /*1d3e0*/  @!P2 IMAD.MOV R7, RZ, RZ, -R7 ;  /* 0x000000ffff07a224 */ /* 0x000fca00078e0a07 */
[----:B------:R-:W-:-:S05]  /*1d3f0*/  SEL R7, R38, R7, !P6 ;  /* 0x0000000726077207 */ /* 0x000fca0007000000 */
[----:B------:R-:W-:Y:S01]  /*1d400*/  IMAD R7, R7, UR4, RZ ;  /* 0x0000000407077c24 */ /* 0x000fe2000f8e02ff */
[----:B------:R0:W-:Y:S01]  /*1d410*/  STL [R1+0x7e0], R11 ;  /* 0x0007e00b01007387 */ /* 0x0001e20000100800 */
[--C-:B------:R-:W-:Y:S01]  /*1d420*/  @!P1 IMAD.IADD R8, R8, 0x1, -R5.reuse ;  /* 0x0000000108089824 */ /* 0x100fe200078e0a05 */
[----:B------:R-:W1:Y:S02]  /*1d430*/  LDCU UR4, c[0x0][0x3b0] ;  /* 0x00007600ff0477ac */ /* 0x000e640008000800 */
[----:B------:R-:W-:Y:S02]  /*1d440*/  LEA R10, P2, R7, R4, 0x1 ;  /* 0x00000004070a7211 */ /* 0x000fe400078408ff */
[----:B------:R-:W-:Y:S02]  /*1d450*/  ISETP.GT.U32.AND P1, PT, R5, R8, PT ;  /* 0x000000080500720c */ /* 0x000fe40003f24070 */
[----:B0-----:R-:W-:Y:S02]  /*1d460*/  LEA.HI.X.SX32 R11, R7, R3, 0x1, P2 ;  /* 0x00000003070b7211 */ /* 0x001fe400010f0eff */
[----:B------:R-:W-:Y:S01]  /*1d470*/  ISETP.GE.AND P2, PT, R2, RZ, PT ;  /* 0x000000ff0200720c */ /* 0x000fe20003f46270 */
[----:B------:R-:W-:Y:S04]  /*1d480*/  STL [R1+0xa3c], R2 ;  /* 0x000a3c0201007387 */ /* 0x000fe80000100800 */
[----:B------:R0:W-:Y:S04]  /*1d490*/  STL [R1+0x7fc], R10 ;  /* 0x0007fc0a01007387 */ /* 0x0001e80000100800 */
[----:B------:R-:W-:Y:S01]  /*1d4a0*/  @!P1 IMAD.IADD R8, R8, 0x1, -R5 ;  /* 0x0000000108089824 */ /* 0x000fe200078e0a05 */
[----:B------:R0:W2:Y:S03]  /*1d4b0*/  @P0 LDG.E.U16 R20, desc[UR24][R10.64] ;  /* 0x000000180a140981 */ /* 0x0000a6000c1e1500 */
[----:B------:R-:W-:Y:S01]  /*1d4c0*/  @!P2 IMAD.MOV R8, RZ, RZ, -R8 ;  /* 0x000000ffff08a224 */ /* 0x000fe200078e0a08 */
[----:B0-----:R-:W-:-:S04]  /*1d4d0*/  LOP3.LUT R10, R0, 0x1d4, RZ, 0xfc, !PT ;  /* 0x000001d4000a7812 */ /* 0x001fc800078efcff */
[----:B------:R-:W-:Y:S02]  /*1d4e0*/  IABS R7, R10 ;  /* 0x0000000a00077213 */ /* 0x000fe40000000000 */
[----:B------:R-:W-:-:S03]  /*1d4f0*/  SEL R9, R38, R8, !P6 ;  /* 0x0000000826097207 */ /* 0x000fc60007000000 */
[----:B------:R-:W-:-:S04]  /*1d500*/  IMAD.HI.U32 R8, R6, R7, RZ ;  /* 0x0000000706087227 */ /* 0x000fc800078e00ff */
[----:B-1----:R-:W-:Y:S01]  /*1d510*/  IMAD R9, R9, UR4, RZ ;  /* 0x0000000409097c24 */ /* 0x002fe2000f8e02ff */
[----:B------:R0:W-:Y:S01]  /*1d520*/  STL [R1+0x7f8], R11 ;  /* 0x0007f80b01007387 */ /* 0x0001e20000100800 */
[----:B------:R-:W-:Y:S01]  /*1d530*/  IMAD.MOV R8, RZ, RZ, -R8 ;  /* 0x000000ffff087224 */ /* 0x000fe200078e0a08 */
[----:B------:R-:W-:Y:S01]  /*1d540*/  ISETP.GE.AND P2, PT, R10, RZ, PT ;  /* 0x000000ff0a00720c */ /* 0x000fe20003f46270 */
[----:B------:R-:W1:Y:S01]  /*1d550*/  LDCU UR4, c[0x0][0x3b0] ;  /* 0x00007600ff0477ac */ /* 0x000e620008000800 */
[----:B------:R-:W-:Y:S01]  /*1d560*/  LEA R2, P1, R9, R4, 0x1 ;  /* 0x0000000409027211 */ /* 0x000fe200078208ff */
[----:B------:R-:W-:-:S03]  /*1d570*/  IMAD R7, R5, R8, R7 ;  /* 0x0000000805077224 */ /* 0x000fc600078e0207 */
[----:B0-----:R-:W-:Y:S02]  /*1d580*/  LEA.HI.X.SX32 R11, R9, R3, 0x1, P1 ;  /* 0x00000003090b7211 */ /* 0x001fe400008f0eff */
[----:B------:R-:W-:Y:S01]  /*1d590*/  ISETP.GT.U32.AND P1, PT, R5, R7, PT ;  /* 0x000000070500720c */ /* 0x000fe20003f24070 */
[----:B------:R-:W-:Y:S01]  /*1d5a0*/  STL [R1+0xa38], R10 ;  /* 0x000a380a01007387 */ /* 0x000fe20000100800 */
[----:B------:R-:W-:Y:S02]  /*1d5b0*/  @P0 IMAD.MOV.U32 R8, RZ, RZ, R2 ;  /* 0x000000ffff080224 */ /* 0x000fe400078e0002 */
[----:B------:R-:W-:Y:S01]  /*1d5c0*/  @P0 IMAD.MOV.U32 R9, RZ, RZ, R11 ;  /* 0x000000ffff090224 */ /* 0x000fe200078e000b */
[----:B------:R0:W-:Y:S04]  /*1d5d0*/  STL [R1+0x804], R2 ;  /* 0x0008040201007387 */ /* 0x0001e80000100800 */
[----:B------:R1:W2:Y:S04]  /*1d5e0*/  @P0 LDG.E.U16 R19, desc[UR24][R8.64] ;  /* 0x0000001808130981 */ /* 0x0002a8000c1e1500 */
[----:B------:R-:W-:Y:S01]  /*1d5f0*/  @!P1 IMAD.IADD R7, R7, 0x1, -R5 ;  /* 0x0000000107079824 */ /* 0x000fe200078e0a05 */
[----:B0-----:R-:W-:-:S04]  /*1d600*/  LOP3.LUT R2, R0, 0x1d6, RZ, 0xfc, !PT ;  /* 0x000001d600027812 */ /* 0x001fc800078efcff */
[----:B-1----:R-:W-:Y:S02]  /*1d610*/  IABS R8, R2 ;  /* 0x0000000200087213 */ /* 0x002fe40000000000 */
[----:B------:R-:W-:-:S03]  /*1d620*/  ISETP.GT.U32.AND P1, PT, R5, R7, PT ;  /* 0x000000070500720c */ /* 0x000fc60003f24070 */
[----:B------:R-:W-:-:S04]  /*1d630*/  IMAD.HI.U32 R9, R6, R8, RZ ;  /* 0x0000000806097227 */ /* 0x000fc800078e00ff */
[----:B------:R-:W-:-:S04]  /*1d640*/  IMAD.MOV R9, RZ, RZ, -R9 ;  /* 0x000000ffff097224 */ /* 0x000fc800078e0a09 */
[----:B------:R-:W-:Y:S02]  /*1d650*/  IMAD R8, R5, R9, R8 ;  /* 0x0000000905087224 */ /* 0x000fe400078e0208 */
[----:B------:R-:W-:-:S03]  /*1d660*/  @!P1 IMAD.IADD R7, R7, 0x1, -R5 ;  /* 0x0000000107079824 */ /* 0x000fc600078e0a05 */
[----:B------:R-:W-:Y:S01]  /*1d670*/  ISETP.GT.U32.AND P1, PT, R5, R8, PT ;  /* 0x000000080500720c */ /* 0x000fe20003f24070 */
[----:B------:R-:W-:-:S05]  /*1d680*/  @!P2 IMAD.MOV R7, RZ, RZ, -R7 ;  /* 0x000000ffff07a224 */ /* 0x000fca00078e0a07 */
[----:B------:R-:W-:-:S05]  /*1d690*/  SEL R7, R38, R7, !P6 ;  /* 0x0000000726077207 */ /* 0x000fca0007000000 */
[----:B------:R-:W-:Y:S01]  /*1d6a0*/  IMAD R7, R7, UR4, RZ ;  /* 0x0000000407077c24 */ /* 0x000fe2000f8e02ff */
[----:B------:R0:W-:Y:S01]  /*1d6b0*/  STL [R1+0x800], R11 ;  /* 0x0008000b01007387 */ /* 0x0001e20000100800 */
[--C-:B------:R-:W-:Y:S01]  /*1d6c0*/  @!P1 IMAD.IADD R8, R8, 0x1, -R5.reuse ;  /* 0x0000000108089824 */ /* 0x100fe200078e0a05 */
[----:B------:R-:W-:Y:S01]  /*1d6d0*/  PRMT R18, RZ, 0x7610, R18 ;  /* 0x00007610ff127816 */ /* 0x000fe20000000012 */
[----:B------:R-:W1:Y:S01]  /*1d6e0*/  LDCU UR4, c[0x0][0x3b0] ;  /* 0x00007600ff0477ac */ /* 0x000e620008000800 */
        /* <DEDUP_REMOVED lines=16> */
[----:B------:R-:W-:Y:S01]  /*1d7f0*/  PRMT R17, RZ, 0x7610, R17 ;  /* 0x00007610ff117816 */ /* 0x000fe20000000011 */
        /* <DEDUP_REMOVED lines=14> */
[----:B------:R-:W-:Y:S01]  /*1d8e0*/  IMAD.HI.U32 R9, R6, R8, RZ ;  /* 0x0000000806097227 */ /* 0x000fe200078e00ff */
[----:B------:R-:W-:-:S03]  /*1d8f0*/  ISETP.GE.AND P2, PT, R10, RZ, PT ;  /* 0x000000ff0a00720c */ /* 0x000fc60003f46270 */
        /* <DEDUP_REMOVED lines=102> */
[----:B------:R0:W-:Y:S08]  /*1df60*/  STL [R1+0xa1c], R2 ;  /* 0x000a1c0201007387 */ /* 0x0001f00000100800 */
[----:B------:R-:W-:Y:S01]  /*1df70*/  @!P1 IMAD.IADD R8, R8, 0x1, -R5 ;  /* 0x0000000108089824 */ /* 0x000fe200078e0a05 */
[----:B0-----:R-:W-:-:S03]  /*1df80*/  LOP3.LUT R2, R0, 0x1e6, RZ, 0xfc, !PT ;  /* 0x000001e600027812 */ /* 0x001fc600078efcff */
[----:B------:R-:W-:Y:S01]  /*1df90*/  @!P2 IMAD.MOV R8, RZ, RZ, -R8 ;  /* 0x000000ffff08a224 */ /* 0x000fe200078e0a08 */
[----:B------:R-:W-:-:S04]  /*1dfa0*/  IABS R7, R2 ;  /* 0x0000000200077213 */ /* 0x000fc80000000000 */
[----:B------:R-:W-:Y:S01]  /*1dfb0*/  SEL R9, R38, R8, !P6 ;  /* 0x0000000826097207 */ /* 0x000fe20007000000 */
[----:B------:R-:W-:Y:S01]  /*1dfc0*/  IMAD.HI.U32 R8, R6, R7, RZ ;  /* 0x0000000706087227 */ /* 0x000fe200078e00ff */
[----:B------:R-:W-:-:S03]  /*1dfd0*/  PRMT R12, RZ, 0x7610, R12 ;  /* 0x00007610ff0c7816 */ /* 0x000fc6000000000c */
[----:B-1----:R-:W-:Y:S01]  /*1dfe0*/  IMAD R9, R9, UR4, RZ ;  /* 0x0000000409097c24 */ /* 0x002fe2000f8e02ff */
[----:B------:R0:W-:Y:S01]  /*1dff0*/  STL [R1+0x88c], R10 ;  /* 0x00088c0a01007387 */ /* 0x0001e20000100800 */
[----:B------:R-:W-:Y:S01]  /*1e000*/  IMAD.MOV R8, RZ, RZ, -R8 ;  /* 0x000000ffff087224 */ /* 0x000fe200078e0a08 */
[----:B------:R-:W-:Y:S01]  /*1e010*/  LOP3.LUT R33, R0, 0x1ee, RZ, 0xfc, !PT ;  /* 0x000001ee00217812 */ /* 0x000fe200078efcff */
[----:B------:R-:W1:Y:S01]  /*1e020*/  LDCU UR4, c[0x0][0x3b0] ;  /* 0x00007600ff0477ac */ /* 0x000e620008000800 */
[----:B------:R0:W2:Y:S01]  /*1e030*/  @P0 LDG.E.U16 R12, desc[UR24][R10.64] ;  /* 0x000000180a0c0981 */ /* 0x0000a2000c1e1500 */
[----:B------:R-:W-:Y:S01]  /*1e040*/  IMAD R7, R5, R8, R7 ;  /* 0x0000000805077224 */ /* 0x000fe200078e0207 */
[----:B0-----:R-:W-:-:S04]  /*1e050*/  LEA R10, P1, R9, R4, 0x1 ;  /* 0x00000004090a7211 */ /* 0x001fc800078208ff */
[----:B------:R-:W-:Y:S02]  /*1e060*/  LEA.HI.X.SX32 R28, R9, R3, 0x1, P1 ;  /* 0x00000003091c7211 */ /* 0x000fe400008f0eff */
[----:B------:R-:W-:Y:S01]  /*1e070*/  ISETP.GT.U32.AND P1, PT, R5, R7, PT ;  /* 0x000000070500720c */ /* 0x000fe20003f24070 */
[----:B------:R0:W-:Y:S01]  /*1e080*/  STL [R1+0x888], R11 ;  /* 0x0008880b01007387 */ /* 0x0001e20000100800 */
[----:B------:R-:W-:Y:S02]  /*1e090*/  @P0 IMAD.MOV.U32 R8, RZ, RZ, R10 ;  /* 0x000000ffff080224 */ /* 0x000fe400078e000a */
[----:B------:R-:W-:Y:S01]  /*1e0a0*/  @P0 IMAD.MOV.U32 R9, RZ, RZ, R28 ;  /* 0x000000ffff090224 */ /* 0x000fe200078e001c */
[----:B0-----:R-:W-:-:S08]  /*1e0b0*/  PRMT R11, RZ, 0x7610, R11 ;  /* 0x00007610ff0b7816 */ /* 0x001fd0000000000b */
[----:B------:R-:W-:Y:S01]  /*1e0c0*/  @!P1 IMAD.IADD R7, R7, 0x1, -R5 ;  /* 0x0000000107079824 */ /* 0x000fe200078e0a05 */
[C---:B------:R-:W-:Y:S01]  /*1e0d0*/  LOP3.LUT R32, R0.reuse, 0x1fe, RZ, 0xfc, !PT ;  /* 0x000001fe00207812 */ /* 0x040fe200078efcff */
[----:B------:R0:W2:Y:S03]  /*1e0e0*/  @P0 LDG.E.U16 R11, desc[UR24][R8.64] ;  /* 0x00000018080b0981 */ /* 0x0000a6000c1e1500 */
[----:B------:R-:W-:Y:S02]  /*1e0f0*/  ISETP.GT.U32.AND P2, PT, R5, R7, PT ;  /* 0x000000070500720c */ /* 0x000fe40003f44070 */
[----:B------:R-:W-:Y:S01]  /*1e100*/  LOP3.LUT R31, R0, 0x1f6, RZ, 0xfc, !PT ;  /* 0x000001f6001f7812 */ /* 0x000fe200078efcff */
[----:B------:R-:W-:Y:S01]  /*1e110*/  STL [R1+0xa18], R2 ;  /* 0x000a180201007387 */ /* 0x000fe20000100800 */
[----:B0-----:R-:W-:Y:S02]  /*1e120*/  IABS R9, R33 ;  /* 0x0000002100097213 */ /* 0x001fe40000000000 */
[----:B------:R-:W-:Y:S01]  /*1e130*/  IABS R8, R32 ;  /* 0x0000002000087213 */ /* 0x000fe20000000000 */
[----:B------:R0:W-:Y:S02]  /*1e140*/  STL [R1+0x8a4], R10 ;  /* 0x0008a40a01007387 */ /* 0x0001e40000100800 */
[----:B------:R-:W-:Y:S01]  /*1e150*/  IMAD.HI.U32 R29, R6, R9, RZ ;  /* 0x00000009061d7227 */ /* 0x000fe200078e00ff */
[----:B------:R-:W-:Y:S01]  /*1e160*/  ISETP.GE.AND P1, PT, R2, RZ, PT ;  /* 0x000000ff0200720c */ /* 0x000fe20003f26270 */
[----:B------:R1:W-:Y:S02]  /*1e170*/  STL [R1+0x8a0], R28 ;  /* 0x0008a01c01007387 */ /* 0x0003e40000100800 */
[----:B------:R-:W-:Y:S01]  /*1e180*/  IMAD.MOV R29, RZ, RZ, -R29 ;  /* 0x000000ffff1d7224 */ /* 0x000fe200078e0a1d */
[----:B0-----:R-:W-:Y:S01]  /*1e190*/  IABS R10, R31 ;  /* 0x0000001f000a7213 */ /* 0x001fe20000000000 */
[----:B-1----:R-:W-:-:S04]  /*1e1a0*/  IMAD.HI.U32 R28, R6, R8, RZ ;  /* 0x00000008061c7227 */ /* 0x002fc800078e00ff */
[----:B------:R-:W-:Y:S02]  /*1e1b0*/  IMAD.MOV R28, RZ, RZ, -R28 ;  /* 0x000000ffff1c7224 */ /* 0x000fe400078e0a1c */
[----:B------:R-:W-:Y:S02]  /*1e1c0*/  IMAD R9, R5, R29, R9 ;  /* 0x0000001d05097224 */ /* 0x000fe400078e0209 */
[----:B------:R-:W-:-:S04]  /*1e1d0*/  IMAD.HI.U32 R30, R6, R10, RZ ;  /* 0x0000000a061e7227 */ /* 0x000fc800078e00ff */
[----:B------:R-:W-:Y:S01]  /*1e1e0*/  @!P2 IMAD.IADD R7, R7, 0x1, -R5 ;  /* 0x000000010707a824 */ /* 0x000fe200078e0a05 */
[C---:B------:R-:W-:Y:S01]  /*1e1f0*/  ISETP.GT.U32.AND P2, PT, R5.reuse, R9, PT ;  /* 0x000000090500720c */ /* 0x040fe20003f44070 */
[C---:B------:R-:W-:Y:S02]  /*1e200*/  IMAD R6, R5.reuse, R28, R8 ;  /* 0x0000001c05067224 */ /* 0x040fe400078e0208 */
[----:B------:R-:W-:Y:S02]  /*1e210*/  IMAD.MOV R30, RZ, RZ, -R30 ;  /* 0x000000ffff1e7224 */ /* 0x000fe400078e0a1e */
[----:B------:R-:W-:Y:S01]  /*1e220*/  @!P1 IMAD.MOV R7, RZ, RZ, -R7 ;  /* 0x000000ffff079224 */ /* 0x000fe200078e0a07 */
[C---:B------:R-:W-:Y:S01]  /*1e230*/  ISETP.GT.U32.AND P4, PT, R5.reuse, R6, PT ;  /* 0x000000060500720c */ /* 0x040fe20003f84070 */
[----:B------:R-:W-:-:S03]  /*1e240*/  IMAD R8, R5, R30, R10 ;  /* 0x0000001e05087224 */ /* 0x000fc600078e020a */
[----:B------:R-:W-:Y:S02]  /*1e250*/  SEL R7, R38, R7, !P6 ;  /* 0x0000000726077207 */ /* 0x000fe40007000000 */
[----:B------:R-:W-:Y:S01]  /*1e260*/  ISETP.GT.U32.AND P3, PT, R5, R8, PT ;  /* 0x000000080500720c */ /* 0x000fe20003f64070 */
[--C-:B------:R-:W-:Y:S02]  /*1e270*/  @!P2 IMAD.IADD R9, R9, 0x1, -R5.reuse ;  /* 0x000000010909a824 */ /* 0x100fe400078e0a05 */
[----:B------:R-:W-:Y:S01]  /*1e280*/  IMAD R7, R7, UR4, RZ ;  /* 0x0000000407077c24 */ /* 0x000fe2000f8e02ff */
[----:B------:R-:W0:Y:S03]  /*1e290*/  LDCU UR4, c[0x0][0x3b0] ;  /* 0x00007600ff0477ac */ /* 0x000e260008000800 */
[----:B------:R-:W-:Y:S01]  /*1e2a0*/  @!P4 IMAD.IADD R6, R6, 0x1, -R5 ;  /* 0x000000010606c824 */ /* 0x000fe200078e0a05 */
[----:B------:R-:W-:-:S02]  /*1e2b0*/  LEA R28, P1, R7, R4, 0x1 ;  /* 0x00000004071c7211 */ /* 0x000fc400078208ff */
[----:B------:R-:W-:Y:S02]  /*1e2c0*/  ISETP.GT.U32.AND P4, PT, R5, R9, PT ;  /* 0x000000090500720c */ /* 0x000fe40003f84070 */
[----:B------:R-:W-:Y:S01]  /*1e2d0*/  LEA.HI.X.SX32 R29, R7, R3, 0x1, P1 ;  /* 0x00000003071d7211 */ /* 0x000fe200008f0eff */
[----:B------:R-:W-:Y:S01]  /*1e2e0*/  @!P3 IMAD.IADD R8, R8, 0x1, -R5 ;  /* 0x000000010808b824 */ /* 0x000fe200078e0a05 */
[----:B------:R-:W-:Y:S02]  /*1e2f0*/  ISETP.GT.U32.AND P2, PT, R5, R6, PT ;  /* 0x000000060500720c */ /* 0x000fe40003f44070 */
[----:B------:R-:W-:Y:S02]  /*1e300*/  ISETP.GE.AND P1, PT, R33, RZ, PT ;  /* 0x000000ff2100720c */ /* 0x000fe40003f26270 */
[----:B------:R-:W-:-:S05]  /*1e310*/  ISETP.GT.U32.AND P3, PT, R5, R8, PT ;  /* 0x000000080500720c */ /* 0x000fca0003f64070 */
[----:B------:R-:W-:-:S04]  /*1e320*/  @!P4 IMAD.IADD R9, R9, 0x1, -R5 ;  /* 0x000000010909c824 */ /* 0x000fc800078e0a05 */
[----:B------:R-:W-:Y:S01]  /*1e330*/  @!P2 IMAD.IADD R6, R6, 0x1, -R5 ;  /* 0x000000010606a824 */ /* 0x000fe200078e0a05 */
[----:B------:R-:W-:Y:S01]  /*1e340*/  ISETP.GE.AND P2, PT, R31, RZ, PT ;  /* 0x000000ff1f00720c */ /* 0x000fe20003f46270 */
[----:B------:R-:W-:Y:S02]  /*1e350*/  @!P1 IMAD.MOV R9, RZ, RZ, -R9 ;  /* 0x000000ffff099224 */ /* 0x000fe400078e0a09 */
[----:B------:R-:W-:Y:S01]  /*1e360*/  @!P3 IMAD.IADD R8, R8, 0x1, -R5 ;  /* 0x000000010808b824 */ /* 0x000fe200078e0a05 */
[----:B------:R-:W-:Y:S02]  /*1e370*/  ISETP.GE.AND P3, PT, R32, RZ, PT ;  /* 0x000000ff2000720c */ /* 0x000fe40003f66270 */
[----:B------:R-:W-:-:S05]  /*1e380*/  SEL R9, R38, R9, !P6 ;  /* 0x0000000926097207 */ /* 0x000fca0007000000 */
[----:B0-----:R-:W-:Y:S01]  /*1e390*/  IMAD R9, R9, UR4, RZ ;  /* 0x0000000409097c24 */ /* 0x001fe2000f8e02ff */
[----:B------:R-:W0:Y:S01]  /*1e3a0*/  LDCU UR4, c[0x0][0x3b0] ;  /* 0x00007600ff0477ac */ /* 0x000e220008000800 */
[----:B------:R-:W-:Y:S01]  /*1e3b0*/  @!P2 IMAD.MOV R8, RZ, RZ, -R8 ;  /* 0x000000ffff08a224 */ /* 0x000fe200078e0a08 */
[----:B------:R-:W-:Y:S01]  /*1e3c0*/  STL [R1+0xa0c], R32 ;  /* 0x000a0c2001007387 */ /* 0x000fe20000100800 */
[----:B------:R-:W-:Y:S02]  /*1e3d0*/  PRMT R7, RZ, 0x7610, R7 ;  /* 0x00007610ff077816 */ /* 0x000fe40000000007 */
[----:B------:R-:W-:Y:S01]  /*1e3e0*/  @!P3 IMAD.MOV R6, RZ, RZ, -R6 ;  /* 0x000000ffff06b224 */ /* 0x000fe200078e0a06 */
[----:B------:R-:W-:Y:S01]  /*1e3f0*/  SEL R8, R38, R8, !P6 ;  /* 0x0000000826087207 */ /* 0x000fe20007000000 */
[----:B------:R-:W-:Y:S01]  /*1e400*/  STL [R1+0xa14], R33 ;  /* 0x000a142101007387 */ /* 0x000fe20000100800 */
[----:B------:R-:W-:-:S03]  /*1e410*/  LEA R10, P1, R9, R4, 0x1 ;  /* 0x00000004090a7211 */ /* 0x000fc600078208ff */
[----:B------:R-:W-:Y:S01]  /*1e420*/  STL [R1+0xa10], R31 ;  /* 0x000a101f01007387 */ /* 0x000fe20000100800 */
[----:B------:R-:W-:Y:S01]  /*1e430*/  SEL R38, R38, R6, !P6 ;  /* 0x0000000626267207 */ /* 0x000fe20007000000 */
[----:B----4-:R-:W-:Y:S02]  /*1e440*/  IMAD R5, R8, UR5, RZ ;  /* 0x0000000508057c24 */ /* 0x010fe4000f8e02ff */
[----:B------:R-:W4:Y:S01]  /*1e450*/  LDL.LU R2, [R1+0xe18] ;  /* 0x000e180001027983 */ /* 0x000f220000300800 */
[----:B------:R-:W-:-:S03]  /*1e460*/  @P0 IMAD.MOV.U32 R8, RZ, RZ, R10 ;  /* 0x000000ffff080224 */ /* 0x000fc600078e000a */
[----:B------:R1:W-:Y:S04]  /*1e470*/  STL [R1+0x1fc], R28 ;  /* 0x0001fc1c01007387 */ /* 0x0003e80000100800 */
[----:B------:R1:W2:Y:S01]  /*1e480*/  @P0 LDG.E.U16 R7, desc[UR24][R28.64] ;  /* 0x000000181c070981 */ /* 0x0002a2000c1e1500 */
[----:B0-----:R-:W-:-:S03]  /*1e490*/  IMAD R38, R38, UR4, RZ ;  /* 0x0000000426267c24 */ /* 0x001fc6000f8e02ff */
[----:B------:R-:W-:Y:S01]  /*1e4a0*/  STL [R1+0x1e0], R29 ;  /* 0x0001e01d01007387 */ /* 0x000fe20000100800 */
[----:B------:R-:W-:-:S03]  /*1e4b0*/  PRMT R6, RZ, 0x7610, R6 ;  /* 0x00007610ff067816 */ /* 0x000fc60000000006 */
[----:B------:R0:W-:Y:S01]  /*1e4c0*/  STL [R1+0x1f0], R10 ;  /* 0x0001f00a01007387 */ /* 0x0001e20000100800 */
[----:B-1----:R-:W-:-:S05]  /*1e4d0*/  LEA.HI.X.SX32 R28, R9, R3, 0x1, P1 ;  /* 0x00000003091c7211 */ /* 0x002fca00008f0eff */
[----:B------:R-:W-:Y:S01]  /*1e4e0*/  @P0 IMAD.MOV.U32 R9, RZ, RZ, R28 ;  /* 0x000000ffff090224 */ /* 0x000fe200078e001c */
[CC--:B0-----:R-:W-:Y:S01]  /*1e4f0*/  LEA R10, P1, R5.reuse, R4.reuse, 0x1 ;  /* 0x00000004050a7211 */ /* 0x0c1fe200078208ff */
[----:B------:R0:W-:Y:S04]  /*1e500*/  STL [R1+0x1e4], R28 ;  /* 0x0001e41c01007387 */ /* 0x0001e80000100800 */
[----:B------:R1:W2:Y:S01]  /*1e510*/  @P0 LDG.E.U16 R6, desc[UR24][R8.64] ;  /* 0x0000001808060981 */ /* 0x0002a2000c1e1500 */
[----:B0-----:R-:W-:Y:S02]  /*1e520*/  LEA.HI.X.SX32 R28, R5, R3, 0x1, P1 ;  /* 0x00000003051c7211 */ /* 0x001fe400008f0eff */
[----:B------:R-:W-:Y:S01]  /*1e530*/  LEA R4, P1, R38, R4, 0x1 ;  /* 0x0000000426047211 */ /* 0x000fe200078208ff */
[----:B------:R0:W-:Y:S01]  /*1e540*/  STL [R1+0x1f8], R10 ;  /* 0x0001f80a01007387 */ /* 0x0001e20000100800 */
[----:B------:R-:W-:Y:S01]  /*1e550*/  PRMT R5, RZ, 0x7610, R5 ;  /* 0x00007610ff057816 */ /* 0x000fe20000000005 */
[----:B-1----:R-:W-:-:S02]  /*1e560*/  @P0 IMAD.MOV.U32 R8, RZ, RZ, R10 ;  /* 0x000000ffff080224 */ /* 0x002fc400078e000a */
[----:B------:R-:W-:Y:S01]  /*1e570*/  @P0 IMAD.MOV.U32 R9, RZ, RZ, R28 ;  /* 0x000000ffff090224 */ /* 0x000fe200078e001c */
[----:B------:R-:W-:Y:S01]  /*1e580*/  STL [R1+0x1f4], R28 ;  /* 0x0001f41c01007387 */ /* 0x000fe20000100800 */
[----:B0-----:R-:W-:-:S03]  /*1e590*/  LEA.HI.X.SX32 R10, R38, R3, 0x1, P1 ;  /* 0x00000003260a7211 */ /* 0x001fc600008f0eff */
[----:B------:R0:W-:Y:S01]  /*1e5a0*/  STL [R1+0x1ec], R4 ;  /* 0x0001ec0401007387 */ /* 0x0001e20000100800 */
[----:B------:R-:W-:-:S03]  /*1e5b0*/  PRMT R3, RZ, 0x7610, R3 ;  /* 0x00007610ff037816 */ /* 0x000fc60000000003 */
[----:B------:R1:W2:Y:S04]  /*1e5c0*/  @P0 LDG.E.U16 R5, desc[UR24][R8.64] ;  /* 0x0000001808050981 */ /* 0x0002a8000c1e1500 */
[----:B------:R3:W-:Y:S04]  /*1e5d0*/  STL [R1+0x1e8], R10 ;  /* 0x0001e80a01007387 */ /* 0x0007e80000100800 */
[----:B------:R-:W2:Y:S01]  /*1e5e0*/  LDL.LU R38, [R1+0x28] ;  /* 0x0000280001267983 */ /* 0x000ea20000300800 */
[----:B-1----:R-:W-:-:S03]  /*1e5f0*/  @P0 IMAD.MOV.U32 R8, RZ, RZ, R4 ;  /* 0x000000ffff080224 */ /* 0x002fc600078e0004 */
[----:B0-----:R-:W2:Y:S01]  /*1e600*/  LDL.LU R4, [R1+0x24] ;  /* 0x0000240001047983 */ /* 0x001ea20000300800 */
[----:B------:R-:W-:-:S03]  /*1e610*/  @P0 IMAD.MOV.U32 R9, RZ, RZ, R10 ;  /* 0x000000ffff090224 */ /* 0x000fc600078e000a */
[----:B------:R-:W2:Y:S04]  /*1e620*/  LDL.LU R28, [R1+0x20] ;  /* 0x00002000011c7983 */ /* 0x000ea80000300800 */
[----:B------:R-:W2:Y:S04]  /*1e630*/  LDL.LU R29, [R1+0x1c] ;  /* 0x00001c00011d7983 */ /* 0x000ea80000300800 */
[----:B------:R-:W2:Y:S04]  /*1e640*/  LDL.LU R30, [R1+0x18] ;  /* 0x00001800011e7983 */ /* 0x000ea80000300800 */
[----:B---3--:R-:W3:Y:S04]  /*1e650*/  LDL.LU R10, [R1+0x14] ;  /* 0x00001400010a7983 */ /* 0x008ee80000300800 */
[----:B------:R-:W3:Y:S04]  /*1e660*/  LDL.LU R33, [R1+0x10] ;  /* 0x0000100001217983 */ /* 0x000ee80000300800 */
[----:B------:R-:W3:Y:S04]  /*1e670*/  LDL.LU R31, [R1+0xc] ;  /* 0x00000c00011f7983 */ /* 0x000ee80000300800 */
[----:B------:R4:W3:Y:S04]  /*1e680*/  @P0 LDG.E.U16 R3, desc[UR24][R8.64] ;  /* 0x0000001808030981 */ /* 0x0008e8000c1e1500 */
[----:B------:R-:W3:Y:S01]  /*1e690*/  LDL.LU R9, [R1+0x2c] ;  /* 0x00002c0001097983 */ /* 0x000ee20000300800 */
[----:B------:R-:W-:-:S02]  /*1e6a0*/  USHF.R.S32.HI UR13, URZ, 0x1f, UR28 ;  /* 0x0000001fff0d7899 */ /* 0x000fc4000801141c */
[----:B------:R-:W-:Y:S02]  /*1e6b0*/  UISETP.NE.U32.AND UP1, UPT, UR12, URZ, UPT ;  /* 0x000000ff0c00728c */ /* 0x000fe4000bf25070 */
[----:B------:R-:W-:Y:S02]  /*1e6c0*/  ULEA.HI UR13, UR13, UR28, URZ, 0x6 ;  /* 0x0000001c0d0d7291 */ /* 0x000fe4000f8f30ff */
[----:B------:R-:W-:Y:S02]  /*1e6d0*/  UIADD3 UR12, UPT, UPT, UR10, 0x10000, URZ ;  /* 0x000100000a0c7890 */ /* 0x000fe4000fffe0ff */
[----:B------:R-:W-:Y:S02]  /*1e6e0*/  USHF.R.S32.HI UR13, URZ, 0x6, UR13 ;  /* 0x00000006ff0d7899 */ /* 0x000fe4000801140d */
[----:B------:R-:W-:Y:S02]  /*1e6f0*/  USHF.R.U32.HI UR12, URZ, 0x4, UR12 ;  /* 0x00000004ff0c7899 */ /* 0x000fe4000801160c */
[----:B------:R-:W-:-:S02]  /*1e700*/  UISETP.LT.AND UP3, UPT, UR13, 0x1, UPT ;  /* 0x000000010d00788c */ /* 0x000fc4000bf61270 */
[----:B------:R-:W-:Y:S02]  /*1e710*/  USGXT.U32 UR18, UR12, 0xe ;  /* 0x0000000e0c12789a */ /* 0x000fe40008000000 */
[----:B------:R-:W-:Y:S02]  /*1e720*/  USEL UR15, UR13, 0x1, !UP3 ;  /* 0x000000010d0f7887 */ /* 0x000fe4000d800000 */
[----:B------:R-:W-:Y:S02]  /*1e730*/  UIADD3 UR19, UP3, UPT, UR18, 0x2, URZ ;  /* 0x0000000212137890 */ /* 0x000fe4000ff7e0ff */
[----:B------:R-:W-:Y:S01]  /*1e740*/  USHF.L.U32 UR8, UR6, 0x6, URZ ;  /* 0x0000000606087899 */ /* 0x000fe200080006ff */
[----:B------:R-:W-:Y:S01]  /*1e750*/  UMOV UR5, URZ ;  /* 0x000000ff00057c82 */ /* 0x000fe20008000000 */
[----:B------:R-:W-:Y:S02]  /*1e760*/  UIADD3 UR6, UPT, UPT, UR10, 0x22000, URZ ;  /* 0x000220000a067890 */ /* 0x000fe4000fffe0ff */
[----:B------:R-:W-:-:S02]  /*1e770*/  UIADD3.X UR23, UPT, UPT, UR5, 0x40004040, URZ, UP3, !UPT ;  /* 0x4000404005177890 */ /* 0x000fc40009ffe4ff */
[----:B------:R-:W-:Y:S02]  /*1e780*/  UISETP.LT.OR UP3, UPT, UR28, 0x40, UP1 ;  /* 0x000000401c00788c */ /* 0x000fe40008f61670 */
[----:B------:R-:W-:-:S04]  /*1e790*/  USHF.R.U32.HI UR6, URZ, 0x4, UR6 ;  /* 0x00000004ff067899 */ /* 0x000fc80008011606 */
[----:B------:R-:W-:Y:S02]  /*1e7a0*/  USGXT.U32 UR20, UR6, 0xe ;  /* 0x0000000e0614789a */ /* 0x000fe40008000000 */
[----:B------:R-:W-:Y:S02]  /*1e7b0*/  UIADD3 UR15, UPT, UPT, UR15, -0x1, URZ ;  /* 0xffffffff0f0f7890 */ /* 0x000fe4000fffe0ff */
[----:B------:R-:W-:Y:S01]  /*1e7c0*/  UIADD3 UR21, UP2, UPT, UR20, 0x80, URZ ;  /* 0x0000008014157890 */ /* 0x000fe2000ff5e0ff */
[----:B------:R-:W-:Y:S01]  /*1e7d0*/  UMOV UR4, URZ ;  /* 0x000000ff00047c82 */ /* 0x000fe20008000000 */
[----:B------:R-:W-:Y:S02]  /*1e7e0*/  USHF.L.U32 UR7, UR7, 0x6, URZ ;  /* 0x0000000607077899 */ /* 0x000fe400080006ff */
[----:B------:R-:W-:Y:S02]  /*1e7f0*/  UIADD3.X UR22, UPT, UPT, UR4, 0x40004040, URZ, UP2, !UPT ;  /* 0x4000404004167890 */ /* 0x000fe400097fe4ff */
[----:B------:R-:W-:Y:S01]  /*1e800*/  UISETP.NE.U32.AND UP2, UPT, UR15, URZ, UPT ;  /* 0x000000ff0f00728c */ /* 0x000fe2000bf45070 */
[----:B----4-:R-:W-:-:S05]  /*1e810*/  LOP3.LUT R8, R2, 0x40, RZ, 0x3c, !PT ;  /* 0x0000004002087812 */ /* 0x010fca00078e3cff */
[----:B------:R0:W-:Y:S04]  /*1e820*/  STS.U16 [R8+UR10+0x9e00], R63 ;  /* 0x009e003f08007988 */ /* 0x0001e8000800040a */
        /* <DEDUP_REMOVED lines=14> */
[----:B--2---:R0:W-:Y:S04]  /*1e910*/  STS.U16 [R8+UR10+0xda00], R26 ;  /* 0x00da001a08007988 */ /* 0x0041e8000800040a */
[----:B------:R0:W-:Y:S01]  /*1e920*/  STS.U16 [R8+UR10+0xde00], R24 ;  /* 0x00de001808007988 */ /* 0x0001e2000800040a */
[----:B------:R-:W-:-:S03]  /*1e930*/  LOP3.LUT R32, R2, 0x60, RZ, 0x3c, !PT ;  /* 0x0000006002207812 */ /* 0x000fc600078e3cff */
        /* <DEDUP_REMOVED lines=8> */
[----:B---3--:R0:W-:Y:S04]  /*1e9c0*/  STS.U16 [R32+UR10+0x300], R9 ;  /* 0x0003000920007988 */ /* 0x0081e8000800040a */
        /* <DEDUP_REMOVED lines=62> */
[----:B------:R0:W-:Y:S01]  /*1edb0*/  STS.U16 [R32+UR10+0xff00], R3 ;  /* 0x00ff000320007988 */ /* 0x0001e2000800040a */
[----:B------:R1:W-:Y:S06]  /*1edc0*/  MEMBAR.ALL.CTA ;  /* 0x0000000000007992 */ /* 0x0003ec0000008000 */
[----:B-1----:R-:W1:Y:S02]  /*1edd0*/  FENCE.VIEW.ASYNC.S ;  /* 0x00000000000073c6 */ /* 0x002e640000000000 */
[----:B-1----:R-:W-:Y:S06]  /*1ede0*/  BAR.SYNC.DEFER_BLOCKING 0x0 ;  /* 0x0000000000007b1d */ /* 0x002fec0000010000 */
[----:B------:R-:W-:Y:S05]  /*1edf0*/  BRA.U UP3, `(.L_x_6) ;  /* 0x0000000103d87547 */ /* 0x000fea000b800000 */
[----:B------:R-:W-:Y:S02]  /*1ee00*/  USHF.R.U32.HI UR12, URZ, 0x4, UR10 ;  /* 0x00000004ff0c7899 */ /* 0x000fe4000801160a */
[----:B------:R-:W-:Y:S02]  /*1ee10*/  UIADD3 UR5, UPT, UPT, UR10, 0x20000, URZ ;  /* 0x000200000a057890 */ /* 0x000fe4000fffe0ff */
[----:B------:R-:W-:Y:S02]  /*1ee20*/  USGXT.U32 UR12, UR12, 0xe ;  /* 0x0000000e0c0c789a */ /* 0x000fe40008000000 */
[----:B------:R-:W-:Y:S02]  /*1ee30*/  USHF.R.U32.HI UR5, URZ, 0x4, UR5 ;  /* 0x00000004ff057899 */ /* 0x000fe40008011605 */
[----:B------:R-:W-:Y:S02]  /*1ee40*/  UIADD3 UR42, UP3, UPT, UR12, 0x2, URZ ;  /* 0x000000020c2a7890 */ /* 0x000fe4000ff7e0ff */
[----:B------:R-:W-:Y:S01]  /*1ee50*/  USGXT.U32 UR16, UR5, 0xe ;  /* 0x0000000e0510789a */ /* 0x000fe20008000000 */
[----:B------:R-:W-:Y:S01]  /*1ee60*/  UMOV UR4, URZ ;  /* 0x000000ff00047c82 */ /* 0x000fe20008000000 */
[----:B------:R-:W-:Y:S01]  /*1ee70*/  UMOV UR6, URZ ;  /* 0x000000ff00067c82 */ /* 0x000fe20008000000 */
[----:B------:R-:W-:-:S02]  /*1ee80*/  UIADD3.X UR43, UPT, UPT, UR4, 0x40004040, URZ, UP3, !UPT ;  /* 0x40004040042b7890 */ /* 0x000fc40009ffe4ff */
[----:B------:R-:W-:Y:S02]  /*1ee90*/  UIADD3 UR46, UP3, UPT, UR16, 0x80, URZ ;  /* 0x00000080102e7890 */ /* 0x000fe4000ff7e0ff */
[----:B------:R-:W-:Y:S02]  /*1eea0*/  UIADD3.64 UR48, UPT, UPT, UR42, 0x2, URZ ;  /* 0x000000022a307897 */ /* 0x000fe4000fffe0ff */
[----:B------:R-:W-:Y:S02]  /*1eeb0*/  UIADD3.X UR47, UPT, UPT, UR6, 0x40004040, URZ, UP3, !UPT ;  /* 0x40004040062f7890 */ /* 0x000fe40009ffe4ff */
[----:B------:R-:W-:Y:S02]  /*1eec0*/  UIADD3.64 UR50, UPT, UPT, UR42, 0x4, URZ ;  /* 0x000000042a327897 */ /* 0x000fe4000fffe0ff */
[----:B------:R-:W-:Y:S02]  /*1eed0*/  UIADD3.64 UR56, UPT, UPT, UR46, 0x80, URZ ;  /* 0x000000802e387897 */ /* 0x000fe4000fffe0ff */
[----:B------:R-:W-:-:S02]  /*1eee0*/  UIADD3.64 UR58, UPT, UPT, UR46, 0x100, URZ ;  /* 0x000001002e3a7897 */ /* 0x000fc4000fffe0ff */
[----:B------:R-:W-:Y:S02]  /*1eef0*/  UIADD3 UR29, UPT, UPT, UR9, 0x100000, URZ ;  /* 0x00100000091d7890 */ /* 0x000fe4000fffe0ff */
[----:B------:R-:W-:Y:S02]  /*1ef00*/  UIADD3.64 UR52, UPT, UPT, UR42, 0x7fe, URZ ;  /* 0x000007fe2a347897 */ /* 0x000fe4000fffe0ff */
[----:B------:R-:W-:Y:S02]  /*1ef10*/  UIADD3 UR64, UPT, UPT, UR9, 0x100000, URZ ;  /* 0x0010000009407890 */ /* 0x000fe4000fffe0ff */
[----:B------:R-:W-:Y:S02]  /*1ef20*/  UIADD3.64 UR54, UPT, UPT, UR42, 0x800, URZ ;  /* 0x000008002a367897 */ /* 0x000fe4000fffe0ff */
[----:B------:R-:W-:Y:S02]  /*1ef30*/  UIADD3 UR65, UPT, UPT, UR9, 0x100000, URZ ;  /* 0x0010000009417890 */ /* 0x000fe4000fffe0ff */
[----:B------:R-:W-:Y:S01]  /*1ef40*/  UIADD3.64 UR60, UPT, UPT, UR42, 0x802, URZ ;  /* 0x000008022a3c7897 */ /* 0x000fe2000fffe0ff */
[----:B------:R-:W-:Y:S01]  /*1ef50*/  UMOV UR34, 0x0 ;  /* 0x0000000000227882 */ /* 0x000fe20000000000 */
[----:B------:R-:W-:Y:S01]  /*1ef60*/  UMOV UR35, 0x4408010 ;  /* 0x0440801000237882 */ /* 0x000fe20000000000 */
[----:B------:R-:W-:Y:S01]  /*1ef70*/  UIADD3 UR66, UPT, UPT, UR9, 0x100000, URZ ;  /* 0x0010000009427890 */ /* 0x000fe2000fffe0ff */
[----:B------:R-:W-:Y:S01]  /*1ef80*/  UMOV UR13, 0x40004040 ;  /* 0x40004040000d7882 */ /* 0x000fe20000000000 */
[----:B------:R-:W-:Y:S01]  /*1ef90*/  UIADD3.64 UR62, UPT, UPT, UR42, 0x804, URZ ;  /* 0x000008042a3e7897 */ /* 0x000fe2000fffe0ff */
[----:B------:R-:W-:Y:S01]  /*1efa0*/  UMOV UR17, 0x40004040 ;  /* 0x4000404000117882 */ /* 0x000fe20000000000 */
[----:B------:R-:W-:Y:S01]  /*1efb0*/  UMOV UR26, 0x0 ;  /* 0x00000000001a7882 */ /* 0x000fe20000000000 */
[----:B------:R-:W-:Y:S01]  /*1efc0*/  UMOV UR27, 0x4408010 ;  /* 0x04408010001b7882 */ /* 0x000fe20000000000 */
[----:B------:R-:W-:Y:S01]  /*1efd0*/  UMOV UR30, 0x0 ;  /* 0x00000000001e7882 */ /* 0x000fe20000000000 */
[----:B------:R-:W-:Y:S01]  /*1efe0*/  UMOV UR31, 0x4408010 ;  /* 0x04408010001f7882 */ /* 0x000fe20000000000 */
[----:B------:R1:W-:Y:S01]  /*1eff0*/  UTCHMMA gdesc[UR16], gdesc[UR12], tmem[UR9], tmem[UR34], idesc[UR35], !UPT ;  /* 0x00ff220c100075ea */ /* 0x0003e2000f800009 */
[----:B------:R-:W-:Y:S01]  /*1f000*/  UMOV UR38, 0x0 ;  /* 0x0000000000267882 */ /* 0x000fe20000000000 */
[----:B------:R-:W-:Y:S01]  /*1f010*/  UMOV UR39, 0x4408010 ;  /* 0x0440801000277882 */ /* 0x000fe20000000000 */
[----:B------:R1:W-:Y:S01]  /*1f020*/  UTCHMMA gdesc[UR46], gdesc[UR42], tmem[UR9], tmem[UR26], idesc[UR27], UPT ;  /* 0x00ff1a2a2e0075ea */ /* 0x0003e2000b800009 */
        /* <DEDUP_REMOVED lines=8> */
[----:B------:R-:W-:Y:S01]  /*1f0b0*/  UMOV UR4, UR14 ;  /* 0x0000000e00047c82 */ /* 0x000fe20008000000 */
[----:B------:R-:W-:Y:S01]  /*1f0c0*/  UMOV UR5, URZ ;  /* 0x000000ff00057c82 */ /* 0x000fe20008000000 */
[----:B------:R1:W-:Y:S01]  /*1f0d0*/  UTCHMMA gdesc[UR16], gdesc[UR52], tmem[UR29], tmem[UR36], idesc[UR37], !UPT ;  /* 0x00ff2434100075ea */ /* 0x0003e2000f80001d */
[----:B------:R-:W-:Y:S01]  /*1f0e0*/  UMOV UR44, 0x0 ;  /* 0x00000000002c7882 */ /* 0x000fe20000000000 */
[----:B------:R-:W-:Y:S01]  /*1f0f0*/  UMOV UR45, 0x4408010 ;  /* 0x04408010002d7882 */ /* 0x000fe20000000000 */
[----:B------:R1:W-:Y:S01]  /*1f100*/  UTCHMMA gdesc[UR46], gdesc[UR54], tmem[UR64], tmem[UR32], idesc[UR33], UPT ;  /* 0x00ff20362e0075ea */ /* 0x0003e2000b800040 */
[----:B------:R-:W-:Y:S01]  /*1f110*/  UMOV UR4, UR4 ;  /* 0x0000000400047c82 */ /* 0x000fe20008000000 */
[----:B------:R1:W-:Y:S01]  /*1f120*/  UTCHMMA gdesc[UR56], gdesc[UR60], tmem[UR65], tmem[UR40], idesc[UR41], UPT ;  /* 0x00ff283c380075ea */ /* 0x0003e2000b800041 */
[----:B------:R1:W-:Y:S01]  /*1f130*/  UTCHMMA gdesc[UR58], gdesc[UR62], tmem[UR66], tmem[UR44], idesc[UR45], UPT ;  /* 0x00ff2c3e3a0075ea */ /* 0x0003e2000b800042 */
[----:B------:R1:W-:Y:S01]  /*1f140*/  UTCBAR [UR4], URZ ;  /* 0x000000ff040073e9 */ /* 0x0003e200080000ff */
[----:B------:R-:W-:Y:S01]  /*1f150*/  NOP ;  /* 0x0000000000007918 */ /* 0x000fe20000000000 */
.L_x_6:
[----:B-1----:R-:W-:Y:S01]  /*1f160*/  UMOV UR4, URZ ;  /* 0x000000ff00047c82 */ /* 0x002fe20008000000 */
[----:B------:R-:W-:Y:S01]  /*1f170*/  UMOV UR5, URZ ;  /* 0x000000ff00057c82 */ /* 0x000fe20008000000 */
[----:B------:R-:W-:Y:S01]  /*1f180*/  UMOV UR12, UR21 ;  /* 0x00000015000c7c82 */ /* 0x000fe20008000000 */
[----:B------:R-:W-:Y:S01]  /*1f190*/  UMOV UR13, UR22 ;  /* 0x00000016000d7c82 */ /* 0x000fe20008000000 */
[----:B------:R-:W-:Y:S01]  /*1f1a0*/  UMOV UR16, UR19 ;  /* 0x0000001300107c82 */ /* 0x000fe20008000000 */
[----:B------:R-:W-:Y:S01]  /*1f1b0*/  UMOV UR17, UR23 ;  /* 0x0000001700117c82 */ /* 0x000fe20008000000 */
[----:B------:R-:W-:Y:S05]  /*1f1c0*/  BRA.U !UP2, `(.L_x_7) ;  /* 0x000001050a747547 */ /* 0x000fea000b800000 */
[----:B------:R-:W-:Y:S02]  /*1f1d0*/  USHF.R.S32.HI UR6, URZ, 0x1f, UR8 ;  /* 0x0000001fff067899 */ /* 0x000fe40008011408 */
[----:B------:R-:W-:Y:S02]  /*1f1e0*/  USHF.R.S32.HI UR19, URZ, 0x1f, UR7 ;  /* 0x0000001fff137899 */ /* 0x000fe40008011407 */
[----:B------:R-:W-:Y:S02]  /*1f1f0*/  USHF.L.U32 UR62, UR8, 0x1, URZ ;  /* 0x00000001083e7899 */ /* 0x000fe400080006ff */
[----:B------:R-:W-:Y:S02]  /*1f200*/  USHF.L.U64.HI UR27, UR8, 0x1, UR6 ;  /* 0x00000001081b7899 */ /* 0x000fe40008010206 */
[----:B------:R-:W-:Y:S02]  /*1f210*/  UIADD3.64 UR44, UPT, UPT, UR12, 0x80, URZ ;  /* 0x000000800c2c7897 */ /* 0x000fe4000fffe0ff */
[----:B------:R-:W-:-:S02]  /*1f220*/  UIADD3.64 UR42, UPT, UPT, UR16, 0x2, URZ ;  /* 0x00000002102a7897 */ /* 0x000fc4000fffe0ff */
[----:B------:R-:W-:Y:S02]  /*1f230*/  UIADD3.64 UR40, UPT, UPT, UR12, 0x100, URZ ;  /* 0x000001000c287897 */ /* 0x000fe4000fffe0ff */
[----:B------:R-:W-:Y:S02]  /*1f240*/  UIADD3.64 UR38, UPT, UPT, UR16, 0x4, URZ ;  /* 0x0000000410267897 */ /* 0x000fe4000fffe0ff */
[----:B------:R-:W-:Y:S02]  /*1f250*/  UIADD3.64 UR36, UPT, UPT, UR16, 0x7fe, URZ ;  /* 0x000007fe10247897 */ /* 0x000fe4000fffe0ff */
[----:B------:R-:W-:Y:S02]  /*1f260*/  UIADD3.64 UR34, UPT, UPT, UR16, 0x800, URZ ;  /* 0x0000080010227897 */ /* 0x000fe4000fffe0ff */
[----:B------:R-:W-:Y:S01]  /*1f270*/  UIADD3.64 UR32, UPT, UPT, UR16, 0x802, URZ ;  /* 0x0000080210207897 */ /* 0x000fe2000fffe0ff */
[----:B------:R-:W1:Y:S01]  /*1f280*/  LDCU UR60, c[0x0][0x3a0] ;  /* 0x00007400ff3c77ac */ /* 0x000e620008000800 */
[----:B------:R-:W-:-:S02]  /*1f290*/  UIADD3.64 UR30, UPT, UPT, UR16, 0x804, URZ ;  /* 0x00000804101e7897 */ /* 0x000fc4000fffe0ff */
[----:B------:R-:W-:Y:S02]  /*1f2a0*/  USHF.L.U32 UR61, UR7, 0x1, URZ ;  /* 0x00000001073d7899 */ /* 0x000fe400080006ff */
[----:B------:R-:W-:Y:S01]  /*1f2b0*/  USHF.L.U64.HI UR29, UR7, 0x1, UR19 ;  /* 0x00000001071d7899 */ /* 0x000fe20008010213 */
[----:B------:R-:W-:Y:S01]  /*1f2c0*/  UMOV UR26, 0x1 ;  /* 0x00000001001a7882 */ /* 0x000fe20000000000 */
[----:B------:R-:W-:Y:S01]  /*1f2d0*/  UMOV UR8, URZ ;  /* 0x000000ff00087c82 */ /* 0x000fe20008000000 */
[----:B------:R-:W-:-:S09]  /*1f2e0*/  UMOV UR21, 0x40004040 ;  /* 0x4000404000157882 */ /* 0x000fd20000000000 */
.L_x_10:
[----:B0-----:R-:W2:Y:S04]  /*1f2f0*/  LDL.LU R23, [R1+0x1ec] ;  /* 0x0001ec0001177983 */ /* 0x001ea80000300800 */
[----:B------:R-:W3:Y:S04]  /*1f300*/  LDL.LU R22, [R1+0x8a4] ;  /* 0x0008a40001167983 */ /* 0x000ee80000300800 */
[----:B------:R-:W4:Y:S04]  /*1f310*/  LDL.LU R21, [R1+0x89c] ;  /* 0x00089c0001157983 */ /* 0x000f280000300800 */
[----:B-----5:R-:W5:Y:S04]  /*1f320*/  LDL.LU R20, [R1+0x894] ;  /* 0x0008940001147983 */ /* 0x020f680000300800 */
[----:B------:R-:W5:Y:S04]  /*1f330*/  LDL.LU R19, [R1+0x1f8] ;  /* 0x0001f80001137983 */ /* 0x000f680000300800 */
        /* <DEDUP_REMOVED lines=10> */
[----:B------:R-:W5:Y:S01]  /*1f3e0*/  LDL.LU R4, [R1+0x888] ;  /* 0x0008880001047983 */ /* 0x000f620000300800 */
[----:B------:R-:W0:Y:S03]  /*1f3f0*/  S2R R8, SR_TID.X ;  /* 0x0000000000087919 */ /* 0x000e260000002100 */
[----:B------:R-:W5:Y:S04]  /*1f400*/  LDL.LU R6, [R1+0x86c] ;  /* 0x00086c0001067983 */ /* 0x000f680000300800 */
[----:B------:R-:W5:Y:S04]  /*1f410*/  LDL.LU R7, [R1+0x880] ;  /* 0x0008800001077983 */ /* 0x000f680000300800 */
[----:B------:R-:W5:Y:S01]  /*1f420*/  LDL.LU R5, [R1+0x864] ;  /* 0x0008640001057983 */ /* 0x000f620000300800 */
[----:B------:R-:W-:-:S02]  /*1f430*/  UIADD3 UR4, UPT, UPT, UR4, 0x1, URZ ;  /* 0x0000000104047890 */ /* 0x000fc4000fffe0ff */
[----:B------:R-:W-:Y:S02]  /*1f440*/  USHF.L.U32 UR5, UR5, 0x1f, URZ ;  /* 0x0000001f05057899 */ /* 0x000fe400080006ff */
[----:B-1----:R-:W-:Y:S01]  /*1f450*/  UIMAD UR6, UR4, -0x40, UR60 ;  /* 0xffffffc0040678a4 */ /* 0x002fe2000f8e023c */
[----:B0-----:R-:W-:-:S04]  /*1f460*/  SHF.R.U32.HI R3, RZ, 0x6, R8 ;  /* 0x00000006ff037819 */ /* 0x001fc80000011608 */
[----:B------:R-:W-:-:S04]  /*1f470*/  SGXT.U32 R3, R3, 0x1 ;  /* 0x000000010303781a */ /* 0x000fc80000000000 */
[----:B------:R-:W-:Y:S02]  /*1f480*/  ISETP.GE.AND P0, PT, R3, UR6, PT ;  /* 0x0000000603007c0c */ /* 0x000fe4000bf06270 */
[----:B--2---:R-:W-:Y:S02]  /*1f490*/  IADD3 R23, P4, PT, R23, UR61, RZ ;  /* 0x0000003d17177c10 */ /* 0x004fe4000ff9e0ff */
[----:B---3--:R-:W-:-:S03]  /*1f4a0*/  IADD3 R22, P6, PT, R22, UR61, RZ ;  /* 0x0000003d16167c10 */ /* 0x008fc6000ffde0ff */
[----:B------:R-:W-:Y:S01]  /*1f4b0*/  STL [R1+0x1ec], R23 ;  /* 0x0001ec1701007387 */ /* 0x000fe20000100800 */
[----:B----4-:R-:W-:-:S03]  /*1f4c0*/  IADD3 R21, P1, PT, R21, UR61, RZ ;  /* 0x0000003d15157c10 */ /* 0x010fc6000ff3e0ff */
[----:B------:R-:W-:Y:S01]  /*1f4d0*/  STL [R1+0x8a4], R22 ;  /* 0x0008a41601007387 */ /* 0x000fe20000100800 */
[----:B-----5:R-:W-:-:S03]  /*1f4e0*/  IADD3 R20, P2, PT, R20, UR61, RZ ;  /* 0x0000003d14147c10 */ /* 0x020fc6000ff5e0ff */
[----:B------:R-:W-:Y:S01]  /*1f4f0*/  STL [R1+0x89c], R21 ;  /* 0x00089c1501007387 */ /* 0x000fe20000100800 */
[----:B------:R-:W-:-:S03]  /*1f500*/  IADD3 R19, P3, PT, R19, UR61, RZ ;  /* 0x0000003d13137c10 */ /* 0x000fc6000ff7e0ff */
[----:B------:R-:W-:Y:S01]  /*1f510*/  STL [R1+0x894], R20 ;  /* 0x0008941401007387 */ /* 0x000fe20000100800 */
[----:B------:R-:W-:-:S03]  /*1f520*/  IADD3.X R18, PT, PT, R18, UR29, RZ, P4, !PT ;  /* 0x0000001d12127c10 */ /* 0x000fc6000a7fe4ff */
        /* <DEDUP_REMOVED lines=8> */
[----:B------:R-:W2:Y:S01]  /*1f5b0*/  LDL.LU R3, [R1+0x878] ;  /* 0x0008780001037983 */ /* 0x000ea20000300800 */
        /* <DEDUP_REMOVED lines=8> */
[----:B------:R-:W-:-:S03]  /*1f640*/  IADD3.X R4, PT, PT, R4, UR29, RZ, P4, !PT ;  /* 0x0000001d04047c10 */ /* 0x000fc6000a7fe4ff */
[----:B------:R-:W-:Y:S04]  /*1f650*/  STL [R1+0x1f0], R11 ;  /* 0x0001f00b01007387 */ /* 0x000fe80000100800 */
[----:B------:R0:W-:Y:S04]  /*1f660*/  STL [R1+0x888], R4 ;  /* 0x0008880401007387 */ /* 0x0001e80000100800 */
[----:B------:R-:W-:Y:S04]  /*1f670*/  STL [R1+0x1f4], R10 ;  /* 0x0001f40a01007387 */ /* 0x000fe80000100800 */
[----:B0-----:R-:W3:Y:S01]  /*1f680*/  LDL.LU R4, [R1+0x1fc] ;  /* 0x0001fc0001047983 */ /* 0x001ee20000300800 */
[----:B------:R-:W-:-:S02]  /*1f690*/  IADD3 R9, P3, PT, R9, UR61, RZ ;  /* 0x0000003d09097c10 */ /* 0x000fc4000ff7e0ff */
[----:B------:R-:W-:Y:S02]  /*1f6a0*/  IADD3 R6, P4, PT, R6, UR61, RZ ;  /* 0x0000003d06067c10 */ /* 0x000fe4000ff9e0ff */
[----:B------:R-:W-:Y:S01]  /*1f6b0*/  IADD3.X R7, PT, PT, R7, UR29, RZ, P6, !PT ;  /* 0x0000001d07077c10 */ /* 0x000fe2000b7fe4ff */
[----:B------:R-:W-:Y:S01]  /*1f6c0*/  STL [R1+0x874], R9 ;  /* 0x0008740901007387 */ /* 0x000fe20000100800 */
[----:B------:R-:W-:-:S03]  /*1f6d0*/  IADD3 R5, P6, PT, R5, UR61, RZ ;  /* 0x0000003d05057c10 */ /* 0x000fc6000ffde0ff */
[----:B------:R0:W-:Y:S04]  /*1f6e0*/  STL [R1+0x86c], R6 ;  /* 0x00086c0601007387 */ /* 0x0001e80000100800 */
[----:B0-----:R-:W4:Y:S04]  /*1f6f0*/  LDL.LU R6, [R1+0x1e4] ;  /* 0x0001e40001067983 */ /* 0x001f280000300800 */
[----:B------:R-:W5:Y:S04]  /*1f700*/  LDL.LU R32, [R1+0x85c] ;  /* 0x00085c0001207983 */ /* 0x000f680000300800 */
[----:B------:R-:W5:Y:S04]  /*1f710*/  LDL.LU R31, [R1+0x870] ;  /* 0x00087000011f7983 */ /* 0x000f680000300800 */
[----:B------:R-:W-:Y:S04]  /*1f720*/  STL [R1+0x880], R7 ;  /* 0x0008800701007387 */ /* 0x000fe80000100800 */
[----:B------:R-:W5:Y:S04]  /*1f730*/  LDL.LU R30, [R1+0x854] ;  /* 0x00085400011e7983 */ /* 0x000f680000300800 */
[----:B------:R0:W-:Y:S04]  /*1f740*/  STL [R1+0x864], R5 ;  /* 0x0008640501007387 */ /* 0x0001e80000100800 */
        /* <DEDUP_REMOVED lines=16> */
[----:B0-----:R-:W5:Y:S04]  /*1f850*/  LDL.LU R5, [R1+0x830] ;  /* 0x0008300001057983 */ /* 0x001f680000300800 */
[----:B------:R-:W5:Y:S04]  /*1f860*/  LDL.LU R12, [R1+0x80c] ;  /* 0x00080c00010c7983 */ /* 0x000f680000300800 */
[----:B------:R-:W5:Y:S04]  /*1f870*/  LDL.LU R11, [R1+0x828] ;  /* 0x00082800010b7983 */ /* 0x000f680000300800 */
[----:B------:R-:W5:Y:S01]  /*1f880*/  LDL.LU R10, [R1+0x804] ;  /* 0x00080400010a7983 */ /* 0x000f620000300800 */
[----:B--2---:R-:W-:-:S05]  /*1f890*/  IADD3.X R3, PT, PT, R3, UR29, RZ, P1, !PT ;  /* 0x0000001d03037c10 */ /* 0x004fca0008ffe4ff */
[----:B------:R0:W-:Y:S04]  /*1f8a0*/  STL [R1+0x878], R3 ;  /* 0x0008780301007387 */ /* 0x0001e80000100800 */
[----:B------:R-:W2:Y:S04]  /*1f8b0*/  LDL.LU R9, [R1+0x820] ;  /* 0x0008200001097983 */ /* 0x000ea80000300800 */
[----:B0-----:R-:W2:Y:S01]  /*1f8c0*/  LDL.LU R3, [R1+0x7fc] ;  /* 0x0007fc0001037983 */ /* 0x001ea20000300800 */
[----:B---3--:R-:W-:-:S05]  /*1f8d0*/  IADD3 R4, P1, PT, R4, UR61, RZ ;  /* 0x0000003d04047c10 */ /* 0x008fca000ff3e0ff */
[----:B------:R0:W-:Y:S04]  /*1f8e0*/  STL [R1+0x1fc], R4 ;  /* 0x0001fc0401007387 */ /* 0x0001e80000100800 */
[----:B0-----:R-:W3:Y:S04]  /*1f8f0*/  LDL.LU R4, [R1+0x818] ;  /* 0x0008180001047983 */ /* 0x001ee80000300800 */
[----:B------:R-:W3:Y:S01]  /*1f900*/  LDL.LU R7, [R1+0x7f4] ;  /* 0x0007f40001077983 */ /* 0x000ee20000300800 */
[----:B----4-:R-:W-:Y:S02]  /*1f910*/  IADD3.X R6, PT, PT, R6, UR29, RZ, P2, !PT ;  /* 0x0000001d06067c10 */ /* 0x010fe400097fe4ff */
[----:B-----5:R-:W-:-:S03]  /*1f920*/  IADD3 R32, P2, PT, R32, UR61, RZ ;  /* 0x0000003d20207c10 */ /* 0x020fc6000ff5e0ff */
[----:B------:R0:W-:Y:S01]  /*1f930*/  STL [R1+0x1e4], R6 ;  /* 0x0001e40601007387 */ /* 0x0001e20000100800 */
[----:B------:R-:W-:-:S03]  /*1f940*/  IADD3.X R31, PT, PT, R31, UR29, RZ, P3, !PT ;  /* 0x0000001d1f1f7c10 */ /* 0x000fc60009ffe4ff */
[----:B0-----:R-:W4:Y:S01]  /*1f950*/  LDL.LU R6, [R1+0x810] ;  /* 0x0008100001067983 */ /* 0x001f220000300800 */
        /* <DEDUP_REMOVED lines=33> */
[----:B------:R-:W-:Y:S01]  /*1fb70*/  STL [R1+0x81c], R15 ;  /* 0x00081c0f01007387 */ /* 0x000fe20000100800 */
[----:B------:R-:W-:Y:S02]  /*1fb80*/  IADD3 R13, P1, PT, R13, UR61, RZ ;  /* 0x0000003d0d0d7c10 */ /* 0x000fe4000ff3e0ff */
[----:B------:R-:W-:Y:S01]  /*1fb90*/  IADD3 R12, P2, PT, R12, UR61, RZ ;  /* 0x0000003d0c0c7c10 */ /* 0x000fe2000ff5e0ff */
[----:B------:R0:W-:Y:S01]  /*1fba0*/  STL [R1+0x830], R5 ;  /* 0x0008300501007387 */ /* 0x0001e20000100800 */
[----:B------:R-:W-:-:S03]  /*1fbb0*/  IADD3.X R11, PT, PT, R11, UR29, RZ, P3, !PT ;  /* 0x0000001d0b0b7c10 */ /* 0x000fc60009ffe4ff */
[----:B------:R-:W-:Y:S01]  /*1fbc0*/  STL [R1+0x838], R14 ;  /* 0x0008380e01007387 */ /* 0x000fe20000100800 */
[----:B------:R-:W-:-:S03]  /*1fbd0*/  IADD3 R10, P3, PT, R10, UR61, RZ ;  /* 0x0000003d0a0a7c10 */ /* 0x000fc6000ff7e0ff */
[----:B0-----:R-:W5:Y:S04]  /*1fbe0*/  LDL.LU R5, [R1+0x7ec] ;  /* 0x0007ec0001057983 */ /* 0x001f680000300800 */
[----:B------:R-:W-:Y:S04]  /*1fbf0*/  STL [R1+0x814], R13 ;  /* 0x0008140d01007387 */ /* 0x000fe80000100800 */
[----:B------:R-:W-:Y:S04]  /*1fc00*/  STL [R1+0x80c], R12 ;  /* 0x00080c0c01007387 */ /* 0x000fe80000100800 */
[----:B------:R-:W-:Y:S01]  /*1fc10*/  STL [R1+0x828], R11 ;  /* 0x0008280b01007387 */ /* 0x000fe20000100800 */
[----:B--2---:R-:W-:-:S02]  /*1fc20*/  IADD3.X R9, PT, PT, R9, UR29, RZ, P4, !PT ;  /* 0x0000001d09097c10 */ /* 0x004fc4000a7fe4ff */
[----:B------:R-:W-:-:S05]  /*1fc30*/  IADD3 R3, P4, PT, R3, UR61, RZ ;  /* 0x0000003d03037c10 */ /* 0x000fca000ff9e0ff */
[----:B------:R0:W-:Y:S04]  /*1fc40*/  STL [R1+0x7fc], R3 ;  /* 0x0007fc0301007387 */ /* 0x0001e80000100800 */
[----:B------:R-:W-:Y:S04]  /*1fc50*/  STL [R1+0x804], R10 ;  /* 0x0008040a01007387 */ /* 0x000fe80000100800 */
[----:B0-----:R-:W2:Y:S04]  /*1fc60*/  LDL.LU R3, [R1+0x808] ;  /* 0x0008080001037983 */ /* 0x001ea80000300800 */
[----:B------:R-:W-:Y:S01]  /*1fc70*/  STL [R1+0x820], R9 ;  /* 0x0008200901007387 */ /* 0x000fe20000100800 */
[----:B---3--:R-:W-:-:S05]  /*1fc80*/  IADD3.X R4, PT, PT, R4, UR29, RZ, P6, !PT ;  /* 0x0000001d04047c10 */ /* 0x008fca000b7fe4ff */
[----:B------:R0:W-:Y:S04]  /*1fc90*/  STL [R1+0x818], R4 ;  /* 0x0008180401007387 */ /* 0x0001e80000100800 */
[----:B0-----:R-:W3:Y:S01]  /*1fca0*/  LDL.LU R4, [R1+0x7e4] ;  /* 0x0007e40001047983 */ /* 0x001ee20000300800 */
[----:B------:R-:W-:-:S03]  /*1fcb0*/  IADD3 R7, P6, PT, R7, UR61, RZ ;  /* 0x0000003d07077c10 */ /* 0x000fc6000ffde0ff */
[----:B------:R-:W3:Y:S01]  /*1fcc0*/  LDL.LU R32, [R1+0x800] ;  /* 0x0008000001207983 */ /* 0x000ee20000300800 */
[----:B----4-:R-:W-:-:S03]  /*1fcd0*/  IADD3.X R6, PT, PT, R6, UR29, RZ, P1, !PT ;  /* 0x0000001d06067c10 */ /* 0x010fc60008ffe4ff */
[----:B------:R-:W4:Y:S04]  /*1fce0*/  LDL.LU R31, [R1+0x7dc] ;  /* 0x0007dc00011f7983 */ /* 0x000f280000300800 */
[----:B------:R-:W-:Y:S04]  /*1fcf0*/  STL [R1+0x7f4], R7 ;  /* 0x0007f40701007387 */ /* 0x000fe80000100800 */
[----:B------:R-:W4:Y:S04]  /*1fd00*/  LDL.LU R30, [R1+0x7f8] ;  /* 0x0007f800011e7983 */ /* 0x000f280000300800 */
[----:B------:R0:W-:Y:S04]  /*1fd10*/  STL [R1+0x810], R6 ;  /* 0x0008100601007387 */ /* 0x0001e80000100800 */
        /* <DEDUP_REMOVED lines=16> */
[----:B0-----:R-:W4:Y:S04]  /*1fe20*/  LDL.LU R6, [R1+0x794] ;  /* 0x0007940001067983 */ /* 0x001f280000300800 */
[----:B------:R-:W4:Y:S01]  /*1fe30*/  LDL.LU R12, [R1+0x7b0] ;  /* 0x0007b000010c7983 */ /* 0x000f220000300800 */
[----:B-----5:R-:W-:-:S03]  /*1fe40*/  IADD3 R5, P1, PT, R5, UR61, RZ ;  /* 0x0000003d05057c10 */ /* 0x020fc6000ff3e0ff */
[----:B------:R-:W5:Y:S04]  /*1fe50*/  LDL.LU R11, [R1+0x78c] ;  /* 0x00078c00010b7983 */ /* 0x000f680000300800 */
[----:B------:R-:W5:Y:S04]  /*1fe60*/  LDL.LU R10, [R1+0x7a8] ;  /* 0x0007a800010a7983 */ /* 0x000f680000300800 */
[----:B------:R0:W-:Y:S04]  /*1fe70*/  STL [R1+0x7ec], R5 ;  /* 0x0007ec0501007387 */ /* 0x0001e80000100800 */
[----:B------:R-:W5:Y:S04]  /*1fe80*/  LDL.LU R9, [R1+0x784] ;  /* 0x0007840001097983 */ /* 0x000f680000300800 */
[----:B0-----:R-:W5:Y:S01]  /*1fe90*/  LDL.LU R5, [R1+0x7a0] ;  /* 0x0007a00001057983 */ /* 0x001f620000300800 */
[----:B--2---:R-:W-:-:S05]  /*1fea0*/  IADD3.X R3, PT, PT, R3, UR29, RZ, P2, !PT ;  /* 0x0000001d03037c10 */ /* 0x004fca00097fe4ff */
[----:B------:R0:W-:Y:S04]  /*1feb0*/  STL [R1+0x808], R3 ;  /* 0x0008080301007387 */ /* 0x0001e80000100800 */
[----:B0-----:R-:W2:Y:S04]  /*1fec0*/  LDL.LU R3, [R1+0x77c] ;  /* 0x00077c0001037983 */ /* 0x001ea80000300800 */
[----:B------:R-:W2:Y:S01]  /*1fed0*/  LDL.LU R7, [R1+0x798] ;  /* 0x0007980001077983 */ /* 0x000ea20000300800 */
[----:B---3--:R-:W-:-:S05]  /*1fee0*/  IADD3 R4, P2, PT, R4, UR61, RZ ;  /* 0x0000003d04047c10 */ /* 0x008fca000ff5e0ff */
[----:B------:R0:W-:Y:S04]  /*1fef0*/  STL [R1+0x7e4], R4 ;  /* 0x0007e40401007387 */ /* 0x0001e80000100800 */
[----:B0-----:R-:W3:Y:S01]  /*1ff00*/  LDL.LU R4, [R1+0x774] ;  /* 0x0007740001047983 */ /* 0x001ee20000300800 */
[----:B------:R-:W-:Y:S02]  /*1ff10*/  IADD3.X R32, PT, PT, R32, UR29, RZ, P3, !PT ;  /* 0x0000001d20207c10 */ /* 0x000fe40009ffe4ff */
[----:B----4-:R-:W-:Y:S02]  /*1ff20*/  IADD3 R31, P3, PT, R31, UR61, RZ ;  /* 0x0000003d1f1f7c10 */ /* 0x010fe4000ff7e0ff */
[----:B------:R-:W-:Y:S01]  /*1ff30*/  IADD3.X R30, PT, PT, R30, UR29, RZ, P4, !PT ;  /* 0x0000001d1e1e7c10 */ /* 0x000fe2000a7fe4ff */
        /* <DEDUP_REMOVED lines=29> */
[----:B------:R-:W-:Y:S02]  /*20110*/  IADD3 R14, P1, PT, R14, UR61, RZ ;  /* 0x0000003d0e0e7c10 */ /* 0x000fe4000ff3e0ff */
[----:B------:R-:W-:Y:S01]  /*20120*/  IADD3.X R13, PT, PT, R13, UR29, RZ, P2, !PT ;  /* 0x0000001d0d0d7c10 */ /* 0x000fe200097fe4ff */
[----:B------:R-:W-:Y:S01]  /*20130*/  STL [R1+0x7a4], R16 ;  /* 0x0007a41001007387 */ /* 0x000fe20000100800 */
[----:B------:R-:W-:-:S03]  /*20140*/  IADD3 R6, P2, PT, R6, UR61, RZ ;  /* 0x0000003d06067c10 */ /* 0x000fc6000ff5e0ff */
[----:B------:R-:W-:Y:S01]  /*20150*/  STL [R1+0x7c0], R15 ;  /* 0x0007c00f01007387 */ /* 0x000fe20000100800 */
[----:B------:R-:W-:-:S03]  /*20160*/  IADD3.X R12, PT, PT, R12, UR29, RZ, P3, !PT ;  /* 0x0000001d0c0c7c10 */ /* 0x000fc60009ffe4ff */
[----:B------:R0:W-:Y:S01]  /*20170*/  STL [R1+0x794], R6 ;  /* 0x0007940601007387 */ /* 0x0001e20000100800 */
[----:B-----5:R-:W-:-:S03]  /*20180*/  IADD3 R11, P3, PT, R11, UR61, RZ ;  /* 0x0000003d0b0b7c10 */ /* 0x020fc6000ff7e0ff */
[----:B------:R-:W-:Y:S01]  /*20190*/  STL [R1+0x79c], R14 ;  /* 0x00079c0e01007387 */ /* 0x000fe20000100800 */
[----:B------:R-:W-:-:S03]  /*201a0*/  IADD3.X R10, PT, PT, R10, UR29, RZ, P4, !PT ;  /* 0x0000001d0a0a7c10 */ /* 0x000fc6000a7fe4ff */
[----:B0-----:R-:W4:Y:S04]  /*201b0*/  LDL.LU R6, [R1+0x790] ;  /* 0x0007900001067983 */ /* 0x001f280000300800 */
[----:B------:R-:W-:Y:S01]  /*201c0*/  STL [R1+0x7b8], R13 ;  /* 0x0007b80d01007387 */ /* 0x000fe20000100800 */
[----:B------:R-:W-:-:S03]  /*201d0*/  IADD3 R9, P4, PT, R9, UR61, RZ ;  /* 0x0000003d09097c10 */ /* 0x000fc6000ff9e0ff */
[----:B------:R-:W-:Y:S01]  /*201e0*/  STL [R1+0x7b0], R12 ;  /* 0x0007b00c01007387 */ /* 0x000fe20000100800 */
[----:B------:R-:W-:-:S03]  /*201f0*/  IADD3.X R5, PT, PT, R5, UR29, RZ, P6, !PT ;  /* 0x0000001d05057c10 */ /* 0x000fc6000b7fe4ff */
[----:B------:R-:W-:Y:S04]  /*20200*/  STL [R1+0x78c], R11 ;  /* 0x00078c0b01007387 */ /* 0x000fe80000100800 */
[----:B------:R0:W-:Y:S04]  /*20210*/  STL [R1+0x7a0], R5 ;  /* 0x0007a00501007387 */ /* 0x0001e80000100800 */
[----:B------:R-:W-:Y:S04]  /*20220*/  STL [R1+0x7a8], R10 ;  /* 0x0007a80a01007387 */ /* 0x000fe80000100800 */
[----:B0-----:R-:W5:Y:S04]  /*20230*/  LDL.LU R5, [R1+0x76c] ;  /* 0x00076c0001057983 */ /* 0x001f680000300800 */
[----:B------:R-:W-:Y:S01]  /*20240*/  STL [R1+0x784], R9 ;  /* 0x0007840901007387 */ /* 0x000fe20000100800 */
[----:B--2---:R-:W-:-:S02]  /*20250*/  IADD3 R3, P6, PT, R3, UR61, RZ ;  /* 0x0000003d03037c10 */ /* 0x004fc4000ffde0ff */
[----:B------:R-:W-:-:S03]  /*20260*/  IADD3.X R7, PT, PT, R7, UR29, RZ, P1, !PT ;  /* 0x0000001d07077c10 */ /* 0x000fc60008ffe4ff */
[----:B------:R0:W-:Y:S04]  /*20270*/  STL [R1+0x77c], R3 ;  /* 0x00077c0301007387 */ /* 0x0001e80000100800 */
[----:B0-----:R-:W2:Y:S04]  /*20280*/  LDL.LU R3, [R1+0x788] ;  /* 0x0007880001037983 */ /* 0x001ea80000300800 */
[----:B------:R-:W2:Y:S04]  /*20290*/  LDL.LU R32, [R1+0x764] ;  /* 0x0007640001207983 */ /* 0x000ea80000300800 */
[----:B------:R-:W2:Y:S04]  /*202a0*/  LDL.LU R31, [R1+0x780] ;  /* 0x00078000011f7983 */ /* 0x000ea80000300800 */
[----:B------:R-:W-:Y:S04]  /*202b0*/  STL [R1+0x798], R7 ;  /* 0x0007980701007387 */ /* 0x000fe80000100800 */
[----:B------:R-:W2:Y:S01]  /*202c0*/  LDL.LU R30, [R1+0x75c] ;  /* 0x00075c00011e7983 */ /* 0x000ea20000300800 */
[----:B---3--:R-:W-:-:S05]  /*202d0*/  IADD3 R4, P1, PT, R4, UR61, RZ ;  /* 0x0000003d04047c10 */ /* 0x008fca000ff3e0ff */
[----:B------:R0:W-:Y:S04]  /*202e0*/  STL [R1+0x774], R4 ;  /* 0x0007740401007387 */ /* 0x0001e80000100800 */
[----:B------:R-:W3:Y:S04]  /*202f0*/  LDL.LU R29, [R1+0x778] ;  /* 0x00077800011d7983 */ /* 0x000ee80000300800 */
        /* <DEDUP_REMOVED lines=15> */
[----:B0-----:R-:W3:Y:S04]  /*203f0*/  LDL.LU R4, [R1+0x738] ;  /* 0x0007380001047983 */ /* 0x001ee80000300800 */
[----:B------:R-:W3:Y:S04]  /*20400*/  LDL.LU R12, [R1+0x714] ;  /* 0x00071400010c7983 */ /* 0x000ee80000300800 */
[----:B------:R-:W3:Y:S04]  /*20410*/  LDL.LU R11, [R1+0x730] ;  /* 0x00073000010b7983 */ /* 0x000ee80000300800 */
[----:B------:R-:W3:Y:S01]  /*20420*/  LDL.LU R10, [R1+0x70c] ;  /* 0x00070c00010a7983 */ /* 0x000ee20000300800 */
[----:B----4-:R-:W-:-:S05]  /*20430*/  IADD3.X R6, PT, PT, R6, UR29, RZ, P2, !PT ;  /* 0x0000001d06067c10 */ /* 0x010fca00097fe4ff */
[----:B------:R0:W-:Y:S04]  /*20440*/  STL [R1+0x790], R6 ;  /* 0x0007900601007387 */ /* 0x0001e80000100800 */
[----:B------:R-:W4:Y:S04]  /*20450*/  LDL.LU R9, [R1+0x728] ;  /* 0x0007280001097983 */ /* 0x000f280000300800 */
[----:B0-----:R-:W4:Y:S01]  /*20460*/  LDL.LU R6, [R1+0x704] ;  /* 0x0007040001067983 */ /* 0x001f220000300800 */
[----:B-----5:R-:W-:-:S05]  /*20470*/  IADD3 R5, P2, PT, R5, UR61, RZ ;  /* 0x0000003d05057c10 */ /* 0x020fca000ff5e0ff */
[----:B------:R0:W-:Y:S04]  /*20480*/  STL [R1+0x76c], R5 ;  /* 0x00076c0501007387 */ /* 0x0001e80000100800 */
[----:B0-----:R-:W5:Y:S04]  /*20490*/  LDL.LU R5, [R1+0x720] ;  /* 0x0007200001057983 */ /* 0x001f680000300800 */
[----:B------:R-:W5:Y:S01]  /*204a0*/  LDL.LU R7, [R1+0x6fc] ;  /* 0x0006fc0001077983 */ /* 0x000f620000300800 */
[----:B--2---:R-:W-:Y:S02]  /*204b0*/  IADD3.X R3, PT, PT, R3, UR29, RZ, P3, !PT ;  /* 0x0000001d03037c10 */ /* 0x004fe40009ffe4ff */
[----:B------:R-:W-:-:S03]  /*204c0*/  IADD3 R32, P3, PT, R32, UR61, RZ ;  /* 0x0000003d20207c10 */ /* 0x000fc6000ff7e0ff */
[----:B------:R0:W-:Y:S01]  /*204d0*/  STL [R1+0x788], R3 ;  /* 0x0007880301007387 */ /* 0x0001e20000100800 */
[----:B------:R-:W-:-:S03]  /*204e0*/  IADD3.X R31, PT, PT, R31, UR29, RZ, P4, !PT ;  /* 0x0000001d1f1f7c10 */ /* 0x000fc6000a7fe4ff */
[----:B0-----:R-:W2:Y:S01]  /*204f0*/  LDL.LU R3, [R1+0x718] ;  /* 0x0007180001037983 */ /* 0x001ea20000300800 */
[----:B------:R-:W-:-:S03]  /*20500*/  IADD3 R30, P4, PT, R30, UR61, RZ ;  /* 0x0000003d1e1e7c10 */ /* 0x000fc6000ff9e0ff */
[----:B------:R-:W-:Y:S04]  /*20510*/  STL [R1+0x764], R32 ;  /* 0x0007642001007387 */ /* 0x000fe80000100800 */
[----:B------:R-:W-:Y:S04]  /*20520*/  STL [R1+0x780], R31 ;  /* 0x0007801f01007387 */ /* 0x000fe80000100800 */
[----:B------:R-:W-:Y:S01]  /*20530*/  STL [R1+0x75c], R30 ;  /* 0x00075c1e01007387 */ /* 0x000fe20000100800 */
[----:B---3--:R-:W-:Y:S02]  /*20540*/  IADD3.X R29, PT, PT, R29, UR29, RZ, P6, !PT ;  /* 0x0000001d1d1d7c10 */ /* 0x008fe4000b7fe4ff */
        /* <DEDUP_REMOVED lines=28> */
[----:B------:R-:W-:-:S05]  /*20710*/  IADD3.X R4, PT, PT, R4, UR29, RZ, P3, !PT ;  /* 0x0000001d04047c10 */ /* 0x000fca0009ffe4ff */
[----:B------:R0:W-:Y:S04]  /*20720*/  STL [R1+0x738], R4 ;  /* 0x0007380401007387 */ /* 0x0001e80000100800 */
[----:B------:R-:W-:Y:S04]  /*20730*/  STL [R1+0x740], R14 ;  /* 0x0007400e01007387 */ /* 0x000fe80000100800 */
[----:B0-----:R-:W3:Y:S01]  /*20740*/  LDL.LU R4, [R1+0x6f4] ;  /* 0x0006f40001047983 */ /* 0x001ee20000300800 */
[----:B------:R-:W-:Y:S02]  /*20750*/  IADD3 R13, P2, PT, R13, UR61, RZ ;  /* 0x0000003d0d0d7c10 */ /* 0x000fe4000ff5e0ff */
[----:B------:R-:W-:-:S02]  /*20760*/  IADD3 R12, P3, PT, R12, UR61, RZ ;  /* 0x0000003d0c0c7c10 */ /* 0x000fc4000ff7e0ff */
[----:B------:R-:W-:Y:S01]  /*20770*/  IADD3.X R11, PT, PT, R11, UR29, RZ, P4, !PT ;  /* 0x0000001d0b0b7c10 */ /* 0x000fe2000a7fe4ff */
[----:B------:R-:W-:Y:S01]  /*20780*/  STL [R1+0x71c], R13 ;  /* 0x00071c0d01007387 */ /* 0x000fe20000100800 */
[----:B------:R-:W-:Y:S02]  /*20790*/  IADD3 R10, P4, PT, R10, UR61, RZ ;  /* 0x0000003d0a0a7c10 */ /* 0x000fe4000ff9e0ff */
[----:B----4-:R-:W-:Y:S01]  /*207a0*/  IADD3.X R9, PT, PT, R9, UR29, RZ, P6, !PT ;  /* 0x0000001d09097c10 */ /* 0x010fe2000b7fe4ff */
[----:B------:R-:W-:Y:S01]  /*207b0*/  STL [R1+0x714], R12 ;  /* 0x0007140c01007387 */ /* 0x000fe20000100800 */
[----:B------:R-:W-:-:S03]  /*207c0*/  IADD3 R6, P6, PT, R6, UR61, RZ ;  /* 0x0000003d06067c10 */ /* 0x000fc6000ffde0ff */
[----:B------:R-:W-:Y:S04]  /*207d0*/  STL [R1+0x730], R11 ;  /* 0x0007300b01007387 */ /* 0x000fe80000100800 */
[----:B------:R0:W-:Y:S04]  /*207e0*/  STL [R1+0x704], R6 ;  /* 0x0007040601007387 */ /* 0x0001e80000100800 */
[----:B------:R-:W-:Y:S04]  /*207f0*/  STL [R1+0x70c], R10 ;  /* 0x00070c0a01007387 */ /* 0x000fe80000100800 */
[----:B0-----:R-:W4:Y:S04]  /*20800*/  LDL.LU R6, [R1+0x710] ;  /* 0x0007100001067983 */ /* 0x001f280000300800 */
[----:B------:R-:W-:Y:S01]  /*20810*/  STL [R1+0x728], R9 ;  /* 0x0007280901007387 */ /* 0x000fe20000100800 */
[----:B-----5:R-:W-:-:S02]  /*20820*/  IADD3.X R5, PT, PT, R5, UR29, RZ, P1, !PT ;  /* 0x0000001d05057c10 */ /* 0x020fc40008ffe4ff */
[----:B------:R-:W-:-:S03]  /*20830*/  IADD3 R7, P1, PT, R7, UR61, RZ ;  /* 0x0000003d07077c10 */ /* 0x000fc6000ff3e0ff */
[----:B------:R0:W-:Y:S04]  /*20840*/  STL [R1+0x720], R5 ;  /* 0x0007200501007387 */ /* 0x0001e80000100800 */
[----:B0-----:R-:W5:Y:S04]  /*20850*/  LDL.LU R5, [R1+0x6ec] ;  /* 0x0006ec0001057983 */ /* 0x001f680000300800 */
[----:B------:R-:W5:Y:S04]  /*20860*/  LDL.LU R32, [R1+0x708] ;  /* 0x0007080001207983 */ /* 0x000f680000300800 */
[----:B------:R-:W5:Y:S04]  /*20870*/  LDL.LU R31, [R1+0x6e4] ;  /* 0x0006e400011f7983 */ /* 0x000f680000300800 */
[----:B------:R-:W-:Y:S04]  /*20880*/  STL [R1+0x6fc], R7 ;  /* 0x0006fc0701007387 */ /* 0x000fe80000100800 */
[----:B------:R-:W5:Y:S01]  /*20890*/  LDL.LU R30, [R1+0x700] ;  /* 0x00070000011e7983 */ /* 0x000f620000300800 */
[----:B--2---:R-:W-:-:S05]  /*208a0*/  IADD3.X R3, PT, PT, R3, UR29, RZ, P2, !PT ;  /* 0x0000001d03037c10 */ /* 0x004fca00097fe4ff */
[----:B------:R0:W-:Y:S04]  /*208b0*/  STL [R1+0x718], R3 ;  /* 0x0007180301007387 */ /* 0x0001e80000100800 */
        /* <DEDUP_REMOVED lines=16> */
[----:B0-----:R-:W2:Y:S04]  /*209c0*/  LDL.LU R3, [R1+0x69c] ;  /* 0x00069c0001037983 */ /* 0x001ea80000300800 */
[----:B------:R-:W2:Y:S04]  /*209d0*/  LDL.LU R12, [R1+0x6b8] ;  /* 0x0006b800010c7983 */ /* 0x000ea80000300800 */
[----:B------:R-:W2:Y:S04]  /*209e0*/  LDL.LU R11, [R1+0x694] ;  /* 0x00069400010b7983 */ /* 0x000ea80000300800 */
[----:B------:R-:W2:Y:S01]  /*209f0*/  LDL.LU R10, [R1+0x6b0] ;  /* 0x0006b000010a7983 */ /* 0x000ea20000300800 */
[----:B---3--:R-:W-:-:S05]  /*20a00*/  IADD3 R4, P2, PT, R4, UR61, RZ ;  /* 0x0000003d04047c10 */ /* 0x008fca000ff5e0ff */
[----:B------:R0:W-:Y:S04]  /*20a10*/  STL [R1+0x6f4], R4 ;  /* 0x0006f40401007387 */ /* 0x0001e80000100800 */
[----:B------:R-:W3:Y:S04]  /*20a20*/  LDL.LU R9, [R1+0x68c] ;  /* 0x00068c0001097983 */ /* 0x000ee80000300800 */
[----:B0-----:R-:W3:Y:S01]  /*20a30*/  LDL.LU R4, [R1+0x6a8] ;  /* 0x0006a80001047983 */ /* 0x001ee20000300800 */
[----:B----4-:R-:W-:-:S05]  /*20a40*/  IADD3.X R6, PT, PT, R6, UR29, RZ, P3, !PT ;  /* 0x0000001d06067c10 */ /* 0x010fca0009ffe4ff */
[----:B------:R0:W-:Y:S04]  /*20a50*/  STL [R1+0x710], R6 ;  /* 0x0007100601007387 */ /* 0x0001e80000100800 */
[----:B0-----:R-:W4:Y:S04]  /*20a60*/  LDL.LU R6, [R1+0x684] ;  /* 0x0006840001067983 */ /* 0x001f280000300800 */
[----:B------:R-:W4:Y:S01]  /*20a70*/  LDL.LU R7, [R1+0x6a0] ;  /* 0x0006a00001077983 */ /* 0x000f220000300800 */
[----:B-----5:R-:W-:Y:S02]  /*20a80*/  IADD3 R5, P3, PT, R5, UR61, RZ ;  /* 0x0000003d05057c10 */ /* 0x020fe4000ff7e0ff */
[----:B------:R-:W-:-:S03]  /*20a90*/  IADD3.X R32, PT, PT, R32, UR29, RZ, P4, !PT ;  /* 0x0000001d20207c10 */ /* 0x000fc6000a7fe4ff */
[----:B------:R0:W-:Y:S01]  /*20aa0*/  STL [R1+0x6ec], R5 ;  /* 0x0006ec0501007387 */ /* 0x0001e20000100800 */
[----:B------:R-:W-:-:S03]  /*20ab0*/  IADD3 R31, P4, PT, R31, UR61, RZ ;  /* 0x0000003d1f1f7c10 */ /* 0x000fc6000ff9e0ff */
[----:B0-----:R-:W5:Y:S01]  /*20ac0*/  LDL.LU R5, [R1+0x67c] ;  /* 0x00067c0001057983 */ /* 0x001f620000300800 */
[----:B------:R-:W-:-:S03]  /*20ad0*/  IADD3.X R30, PT, PT, R30, UR29, RZ, P6, !PT ;  /* 0x0000001d1e1e7c10 */ /* 0x000fc6000b7fe4ff */
[----:B------:R-:W-:Y:S04]  /*20ae0*/  STL [R1+0x708], R32 ;  /* 0x0007082001007387 */ /* 0x000fe80000100800 */
[----:B------:R-:W-:Y:S04]  /*20af0*/  STL [R1+0x6e4], R31 ;  /* 0x0006e41f01007387 */ /* 0x000fe80000100800 */
[----:B------:R-:W-:Y:S01]  /*20b00*/  STL [R1+0x700], R30 ;  /* 0x0007001e01007387 */ /* 0x000fe20000100800 */
[----:B--2---:R-:W-:Y:S02]  /*20b10*/  IADD3 R29, P6, PT, R29, UR61, RZ ;  /* 0x0000003d1d1d7c10 */ /* 0x004fe4000ffde0ff */
        /* <DEDUP_REMOVED lines=27> */
[----:B------:R-:W-:Y:S02]  /*20cd0*/  IADD3.X R13, PT, PT, R13, UR29, RZ, P3, !PT ;  /* 0x0000001d0d0d7c10 */ /* 0x000fe40009ffe4ff */
[----:B------:R-:W-:Y:S01]  /*20ce0*/  IADD3 R3, P3, PT, R3, UR61, RZ ;  /* 0x0000003d03037c10 */ /* 0x000fe2000ff7e0ff */
[----:B------:R-:W-:Y:S01]  /*20cf0*/  STL [R1+0x6c8], R15 ;  /* 0x0006c80f01007387 */ /* 0x000fe20000100800 */
[----:B------:R-:W-:-:S03]  /*20d00*/  IADD3.X R12, PT, PT, R12, UR29, RZ, P4, !PT ;  /* 0x0000001d0c0c7c10 */ /* 0x000fc6000a7fe4ff */
[----:B------:R0:W-:Y:S01]  /*20d10*/  STL [R1+0x69c], R3 ;  /* 0x00069c0301007387 */ /* 0x0001e20000100800 */
[----:B------:R-:W-:-:S03]  /*20d20*/  IADD3 R11, P4, PT, R11, UR61, RZ ;  /* 0x0000003d0b0b7c10 */ /* 0x000fc6000ff9e0ff */
[----:B------:R-:W-:Y:S01]  /*20d30*/  STL [R1+0x6a4], R14 ;  /* 0x0006a40e01007387 */ /* 0x000fe20000100800 */
[----:B------:R-:W-:-:S03]  /*20d40*/  IADD3.X R10, PT, PT, R10, UR29, RZ, P6, !PT ;  /* 0x0000001d0a0a7c10 */ /* 0x000fc6000b7fe4ff */
[----:B0-----:R-:W2:Y:S04]  /*20d50*/  LDL.LU R3, [R1+0x698] ;  /* 0x0006980001037983 */ /* 0x001ea80000300800 */
[----:B------:R-:W-:Y:S04]  /*20d60*/  STL [R1+0x6c0], R13 ;  /* 0x0006c00d01007387 */ /* 0x000fe80000100800 */
[----:B------:R-:W-:Y:S04]  /*20d70*/  STL [R1+0x6b8], R12 ;  /* 0x0006b80c01007387 */ /* 0x000fe80000100800 */
[----:B------:R-:W-:Y:S01]  /*20d80*/  STL [R1+0x694], R11 ;  /* 0x0006940b01007387 */ /* 0x000fe20000100800 */
[----:B---3--:R-:W-:-:S05]  /*20d90*/  IADD3.X R4, PT, PT, R4, UR29, RZ, P1, !PT ;  /* 0x0000001d04047c10 */ /* 0x008fca0008ffe4ff */
[----:B------:R0:W-:Y:S04]  /*20da0*/  STL [R1+0x6a8], R4 ;  /* 0x0006a80401007387 */ /* 0x0001e80000100800 */
[----:B------:R-:W-:Y:S04]  /*20db0*/  STL [R1+0x6b0], R10 ;  /* 0x0006b00a01007387 */ /* 0x000fe80000100800 */
[----:B0-----:R-:W3:Y:S01]  /*20dc0*/  LDL.LU R4, [R1+0x674] ;  /* 0x0006740001047983 */ /* 0x001ee20000300800 */
[----:B------:R-:W-:-:S05]  /*20dd0*/  IADD3 R9, P6, PT, R9, UR61, RZ ;  /* 0x0000003d09097c10 */ /* 0x000fca000ffde0ff */
[----:B------:R-:W-:Y:S01]  /*20de0*/  STL [R1+0x68c], R9 ;  /* 0x00068c0901007387 */ /* 0x000fe20000100800 */
[----:B----4-:R-:W-:Y:S02]  /*20df0*/  IADD3 R6, P1, PT, R6, UR61, RZ ;  /* 0x0000003d06067c10 */ /* 0x010fe4000ff3e0ff */
[----:B------:R-:W-:-:S03]  /*20e00*/  IADD3.X R7, PT, PT, R7, UR29, RZ, P2, !PT ;  /* 0x0000001d07077c10 */ /* 0x000fc600097fe4ff */
[----:B------:R0:W-:Y:S04]  /*20e10*/  STL [R1+0x684], R6 ;  /* 0x0006840601007387 */ /* 0x0001e80000100800 */
[----:B0-----:R-:W4:Y:S04]  /*20e20*/  LDL.LU R6, [R1+0x690] ;  /* 0x0006900001067983 */ /* 0x001f280000300800 */
[----:B------:R-:W4:Y:S04]  /*20e30*/  LDL.LU R32, [R1+0x66c] ;  /* 0x00066c0001207983 */ /* 0x000f280000300800 */
[----:B------:R-:W4:Y:S01]  /*20e40*/  LDL.LU R31, [R1+0x688] ;  /* 0x00068800011f7983 */ /* 0x000f220000300800 */
[----:B-----5:R-:W-:-:S03]  /*20e50*/  IADD3 R5, P2, PT, R5, UR61, RZ ;  /* 0x0000003d05057c10 */ /* 0x020fc6000ff5e0ff */
        /* <DEDUP_REMOVED lines=32> */
[----:B------:R-:W-:-:S03]  /*21060*/  IADD3 R32, P4, PT, R32, UR61, RZ ;  /* 0x0000003d20207c10 */ /* 0x000fc6000ff9e0ff */
[----:B------:R0:W-:Y:S01]  /*21070*/  STL [R1+0x690], R6 ;  /* 0x0006900601007387 */ /* 0x0001e20000100800 */
[----:B------:R-:W-:-:S03]  /*21080*/  IADD3.X R31, PT, PT, R31, UR29, RZ, P6, !PT ;  /* 0x0000001d1f1f7c10 */ /* 0x000fc6000b7fe4ff */
[----:B0-----:R-:W4:Y:S01]  /*21090*/  LDL.LU R6, [R1+0x620] ;  /* 0x0006200001067983 */ /* 0x001f220000300800 */
[----:B-----5:R-:W-:-:S03]  /*210a0*/  IADD3 R30, P6, PT, R30, UR61, RZ ;  /* 0x0000003d1e1e7c10 */ /* 0x020fc6000ffde0ff */
        /* <DEDUP_REMOVED lines=53> */
[----:B------:R-:W3:Y:S04]  /*21400*/  LDL.LU R32, [R1+0x610] ;  /* 0x0006100001207983 */ /* 0x000ee80000300800 */
[----:B------:R-:W3:Y:S04]  /*21410*/  LDL.LU R31, [R1+0x5ec] ;  /* 0x0005ec00011f7983 */ /* 0x000ee80000300800 */
[----:B------:R-:W-:Y:S01]  /*21420*/  STL [R1+0x604], R7 ;  /* 0x0006040701007387 */ /* 0x000fe20000100800 */
[----:B----4-:R-:W-:-:S03]  /*21430*/  IADD3.X R6, PT, PT, R6, UR29, RZ, P3, !PT ;  /* 0x0000001d06067c10 */ /* 0x010fc60009ffe4ff */
        /* <DEDUP_REMOVED lines=19> */
[----:B------:R-:W4:Y:S04]  /*21570*/  LDL.LU R12, [R1+0x5c0] ;  /* 0x0005c000010c7983 */ /* 0x000f280000300800 */
[----:B------:R-:W4:Y:S04]  /*21580*/  LDL.LU R11, [R1+0x59c] ;  /* 0x00059c00010b7983 */ /* 0x000f280000300800 */
[----:B------:R-:W4:Y:S01]  /*21590*/  LDL.LU R10, [R1+0x5b8] ;  /* 0x0005b800010a7983 */ /* 0x000f220000300800 */
[----:B-----5:R-:W-:-:S05]  /*215a0*/  IADD3 R5, P3, PT, R5, UR61, RZ ;  /* 0x0000003d05057c10 */ /* 0x020fca000ff7e0ff */
        /* <DEDUP_REMOVED lines=11> */
[----:B------:R-:W-:Y:S02]  /*21660*/  IADD3 R31, P6, PT, R31, UR61, RZ ;  /* 0x0000003d1f1f7c10 */ /* 0x000fe4000ffde0ff */
[----:B----4-:R-:W-:Y:S01]  /*21670*/  IADD3.X R30, PT, PT, R30, UR29, RZ, P1, !PT ;  /* 0x0000001d1e1e7c10 */ /* 0x010fe20008ffe4ff */
        /* <DEDUP_REMOVED lines=36> */
[----:B------:R-:W-:-:S03]  /*218c0*/  IADD3 R11, P6, PT, R11, UR61, RZ ;  /* 0x0000003d0b0b7c10 */ /* 0x000fc6000ffde0ff */
[----:B------:R-:W-:Y:S01]  /*218d0*/  STL [R1+0x5ac], R14 ;  /* 0x0005ac0e01007387 */ /* 0x000fe20000100800 */
[----:B------:R-:W-:-:S03]  /*218e0*/  IADD3.X R10, PT, PT, R10, UR29, RZ, P1, !PT ;  /* 0x0000001d0a0a7c10 */ /* 0x000fc60008ffe4ff */
[----:B0-----:R-:W4:Y:S04]  /*218f0*/  LDL.LU R6, [R1+0x5a0] ;  /* 0x0005a00001067983 */ /* 0x001f280000300800 */
[----:B------:R-:W-:Y:S04]  /*21900*/  STL [R1+0x5c8], R13 ;  /* 0x0005c80d01007387 */ /* 0x000fe80000100800 */
[----:B------:R-:W-:Y:S01]  /*21910*/  STL [R1+0x5c0], R12 ;  /* 0x0005c00c01007387 */ /* 0x000fe20000100800 */
[----:B-----5:R-:W-:Y:S02]  /*21920*/  IADD3 R9, P1, PT, R9, UR61, RZ ;  /* 0x0000003d09097c10 */ /* 0x020fe4000ff3e0ff */
[----:B------:R-:W-:Y:S01]  /*21930*/  IADD3.X R5, PT, PT, R5, UR29, RZ, P2, !PT ;  /* 0x0000001d05057c10 */ /* 0x000fe200097fe4ff */
        /* <DEDUP_REMOVED lines=196> */
[----:B------:R-:W4:Y:S04]  /*22580*/  LDL.LU R31, [R1+0x498] ;  /* 0x00049800011f7983 */ /* 0x000f280000300800 */
[----:B------:R-:W-:Y:S01]  /*22590*/  STL [R1+0x4b0], R7 ;  /* 0x0004b00701007387 */ /* 0x000fe20000100800 */
[----:B-----5:R-:W-:-:S03]  /*225a0*/  IADD3 R5, P4, PT, R5, UR61, RZ ;  /* 0x0000003d05057c10 */ /* 0x020fc6000ff9e0ff */
        /* <DEDUP_REMOVED lines=825> */
[----:B------:R-:W-:Y:S04]  /*25940*/  STL [R1+0x8e4], R3 ;  /* 0x0008e40301007387 */ /* 0x000fe80000100800 */
[----:B------:R-:W-:Y:S04]  /*25950*/  STL [R1+0x8ec], R10 ;  /* 0x0008ec0a01007387 */ /* 0x000fe80000100800 */
[----:B------:R-:W-:Y:S01]  /*25960*/  STL [R1+0x908], R9 ;  /* 0x0009080901007387 */ /* 0x000fe20000100800 */
[----:B---3--:R-:W-:-:S05]  /*25970*/  IADD3.X R4, PT, PT, R4, UR27, RZ, P3, !PT ;  /* 0x0000001b04047c10 */ /* 0x008fca0009ffe4ff */
[----:B------:R0:W-:Y:S04]  /*25980*/  STL [R1+0x900], R4 ;  /* 0x0009000401007387 */ /* 0x0001e80000100800 */
[----:B0-----:R-:W2:Y:S01]  /*25990*/  LDL.LU R4, [R1+0x964] ;  /* 0x0009640001047983 */ /* 0x001ea20000300800 */
[----:B------:R-:W-:-:S03]  /*259a0*/  IADD3 R7, P3, PT, R7, UR62, RZ ;  /* 0x0000003e07077c10 */ /* 0x000fc6000ff7e0ff */
[----:B------:R-:W3:Y:S04]  /*259b0*/  LDL.LU R33, [R1+0x8e8] ;  /* 0x0008e80001217983 */ /* 0x000ee80000300800 */
[----:B------:R-:W3:Y:S04]  /*259c0*/  LDL.LU R32, [R1+0x968] ;  /* 0x0009680001207983 */ /* 0x000ee80000300800 */
[----:B------:R0:W-:Y:S01]  /*259d0*/  STL [R1+0x8dc], R7 ;  /* 0x0008dc0701007387 */ /* 0x0001e20000100800 */
        /* <DEDUP_REMOVED lines=22> */
[----:B-----5:R-:W-:-:S05]  /*25b40*/  IADD3.X R5, PT, PT, R5, UR27, RZ, P6, !PT ;  /* 0x0000001b05057c10 */ /* 0x020fca000b7fe4ff */
[----:B------:R5:W-:Y:S04]  /*25b50*/  STL [R1+0x8f0], R5 ;  /* 0x0008f00501007387 */ /* 0x000be80000100800 */
[----:B------:R-:W4:Y:S04]  /*25b60*/  LDL.LU R11, [R1+0xa8] ;  /* 0x0000a800010b7983 */ /* 0x000f280000300800 */
[----:B------:R-:W4:Y:S04]  /*25b70*/  LDL.LU R10, [R1+0xa4] ;  /* 0x0000a400010a7983 */ /* 0x000f280000300800 */
[----:B0-----:R-:W4:Y:S04]  /*25b80*/  LDL.LU R7, [R1+0xa0] ;  /* 0x0000a00001077983 */ /* 0x001f280000300800 */
[----:B-1----:R-:W4:Y:S04]  /*25b90*/  LDL.LU R6, [R1+0x94] ;  /* 0x0000940001067983 */ /* 0x002f280000300800 */
[----:B-----5:R-:W5:Y:S01]  /*25ba0*/  LDL.LU R5, [R1+0x98] ;  /* 0x0000980001057983 */ /* 0x020f620000300800 */
[----:B--2---:R-:W-:-:S05]  /*25bb0*/  IADD3 R4, P6, PT, R4, UR62, RZ ;  /* 0x0000003e04047c10 */ /* 0x004fca000ffde0ff */
[----:B------:R0:W-:Y:S04]  /*25bc0*/  STL [R1+0x964], R4 ;  /* 0x0009640401007387 */ /* 0x0001e80000100800 */
[----:B0-----:R-:W2:Y:S01]  /*25bd0*/  LDL.LU R4, [R1+0x90] ;  /* 0x0000900001047983 */ /* 0x001ea20000300800 */
[----:B---3--:R-:W-:Y:S02]  /*25be0*/  IADD3.X R33, PT, PT, R33, UR27, RZ, P1, !PT ;  /* 0x0000001b21217c10 */ /* 0x008fe40008ffe4ff */
[----:B------:R-:W-:Y:S02]  /*25bf0*/  IADD3 R32, P1, PT, R32, UR62, RZ ;  /* 0x0000003e20207c10 */ /* 0x000fe4000ff3e0ff */
[----:B----4-:R-:W-:Y:S01]  /*25c00*/  IADD3.X R31, PT, PT, R31, UR27, RZ, P2, !PT ;  /* 0x0000001b1f1f7c10 */ /* 0x010fe200097fe4ff */
[----:B------:R-:W-:Y:S01]  /*25c10*/  STL [R1+0x8e8], R33 ;  /* 0x0008e82101007387 */ /* 0x000fe20000100800 */
[----:B------:R-:W-:Y:S01]  /*25c20*/  IADD3 R30, P2, PT, R30, UR62, RZ ;  /* 0x0000003e1e1e7c10 */ /* 0x000fe2000ff5e0ff */
[----:B------:R-:W-:-:S02]  /*25c30*/  IMAD.U32 R3, RZ, RZ, UR5 ;  /* 0x00000005ff037e24 */ /* 0x000fc4000f8e00ff */
[----:B------:R-:W-:Y:S01]  /*25c40*/  STL [R1+0x968], R32 ;  /* 0x0009682001007387 */ /* 0x000fe20000100800 */
[----:B------:R-:W-:Y:S01]  /*25c50*/  IADD3.X R29, PT, PT, R29, UR27, RZ, P3, !PT ;  /* 0x0000001b1d1d7c10 */ /* 0x000fe20009ffe4ff */
[----:B------:R-:W0:Y:S02]  /*25c60*/  SYNCS.PHASECHK.TRANS64.TRYWAIT P4, [UR14], R3 ;  /* 0x00000003ff0075a7 */ /* 0x000e24000808110e */
        /* <DEDUP_REMOVED lines=31> */
[----:B------:R-:W-:Y:S01]  /*25e60*/  STL [R1+0x988], R15 ;  /* 0x0009880f01007387 */ /* 0x000fe20000100800 */
[----:B------:R-:W-:-:S03]  /*25e70*/  IADD3 R9, P3, PT, R9, UR62, RZ ;  /* 0x0000003e09097c10 */ /* 0x000fc6000ff7e0ff */
[----:B------:R-:W-:Y:S04]  /*25e80*/  STL [R1+0xb0], R14 ;  /* 0x0000b00e01007387 */ /* 0x000fe80000100800 */
[----:B------:R1:W-:Y:S04]  /*25e90*/  STL [R1+0x9c], R9 ;  /* 0x00009c0901007387 */ /* 0x0003e80000100800 */
[----:B------:R3:W-:Y:S01]  /*25ea0*/  STL [R1+0x98c], R13 ;  /* 0x00098c0d01007387 */ /* 0x0007e20000100800 */
[----:B------:R-:W-:-:S03]  /*25eb0*/  IADD3.X R11, PT, PT, R11, UR27, RZ, P6, !PT ;  /* 0x0000001b0b0b7c10 */ /* 0x000fc6000b7fe4ff */
[----:B------:R3:W-:Y:S01]  /*25ec0*/  STL [R1+0xac], R12 ;  /* 0x0000ac0c01007387 */ /* 0x0007e20000100800 */
[----:B------:R-:W-:Y:S02]  /*25ed0*/  IADD3.X R10, PT, PT, R10, UR27, RZ, P1, !PT ;  /* 0x0000001b0a0a7c10 */ /* 0x000fe40008ffe4ff */
[----:B------:R-:W-:Y:S02]  /*25ee0*/  IADD3.X R7, PT, PT, R7, UR27, RZ, P2, !PT ;  /* 0x0000001b07077c10 */ /* 0x000fe400097fe4ff */
[----:B------:R-:W-:Y:S01]  /*25ef0*/  IADD3 R6, P2, PT, R6, UR62, RZ ;  /* 0x0000003e06067c10 */ /* 0x000fe2000ff5e0ff */
[----:B------:R3:W-:Y:S01]  /*25f00*/  STL [R1+0xa8], R11 ;  /* 0x0000a80b01007387 */ /* 0x0007e20000100800 */
[----:B-----5:R-:W-:-:S03]  /*25f10*/  IADD3.X R5, PT, PT, R5, UR27, RZ, P3, !PT ;  /* 0x0000001b05057c10 */ /* 0x020fc60009ffe4ff */
[----:B------:R3:W-:Y:S04]  /*25f20*/  STL [R1+0xa4], R10 ;  /* 0x0000a40a01007387 */ /* 0x0007e80000100800 */
[----:B------:R3:W-:Y:S04]  /*25f30*/  STL [R1+0xa0], R7 ;  /* 0x0000a00701007387 */ /* 0x0007e80000100800 */
[----:B------:R3:W-:Y:S01]  /*25f40*/  STL [R1+0x94], R6 ;  /* 0x0000940601007387 */ /* 0x0007e20000100800 */
[----:B------:R-:W-:-:S04]  /*25f50*/  SHF.R.U32.HI R8, RZ, 0x6, R8 ;  /* 0x00000006ff087819 */ /* 0x000fc80000011608 */
[----:B------:R-:W-:-:S04]  /*25f60*/  SGXT.U32 R8, R8, 0x1 ;  /* 0x000000010808781a */ /* 0x000fc80000000000 */
[C---:B-1----:R-:W-:Y:S02]  /*25f70*/  LOP3.LUT R9, R8.reuse, 0x2, RZ, 0xfc, !PT ;  /* 0x0000000208097812 */ /* 0x042fe400078efcff */
[----:B------:R-:W-:Y:S02]  /*25f80*/  LOP3.LUT R8, R8, 0x4, RZ, 0xfc, !PT ;  /* 0x0000000408087812 */ /* 0x000fe400078efcff */
[----:B------:R-:W-:Y:S02]  /*25f90*/  ISETP.GE.AND P1, PT, R9, UR6, PT ;  /* 0x0000000609007c0c */ /* 0x000fe4000bf26270 */
[----:B------:R-:W-:Y:S02]  /*25fa0*/  ISETP.GE.AND P6, PT, R8, UR6, PT ;  /* 0x0000000608007c0c */ /* 0x000fe4000bfc6270 */
[----:B------:R-:W-:Y:S02]  /*25fb0*/  PRMT R27, RZ, 0x7610, R27 ;  /* 0x00007610ff1b7816 */ /* 0x000fe4000000001b */
[----:B--2---:R-:W-:-:S05]  /*25fc0*/  IADD3.X R4, PT, PT, R4, UR27, RZ, P2, !PT ;  /* 0x0000001b04047c10 */ /* 0x004fca00097fe4ff */
[----:B------:R3:W-:Y:S04]  /*25fd0*/  STL [R1+0x90], R4 ;  /* 0x0000900401007387 */ /* 0x0007e80000100800 */
[----:B------:R3:W-:Y:S01]  /*25fe0*/  STL [R1+0x98], R5 ;  /* 0x0000980501007387 */ /* 0x0007e20000100800 */
[----:B0-----:R-:W-:Y:S05]  /*25ff0*/  @!P4 BRA `(.L_x_8) ;  /* 0x000001400088c947 */ /* 0x001fea0003800000 */
.L_x_16:
[----:B---3--:R-:W2:Y:S04]  /*26000*/  LDL R5, [R1+0x90] ;  /* 0x0000900001057983 */ /* 0x008ea80000100800 */
[----:B------:R-:W2:Y:S04]  /*26010*/  LDL R4, [R1+0x94] ;  /* 0x0000940001047983 */ /* 0x000ea80000100800 */
[----:B------:R0:W-:Y:S04]  /*26020*/  STL [R1+0xed0], R86 ;  /* 0x000ed05601007387 */ /* 0x0001e80000100800 */
[----:B0-----:R-:W3:Y:S04]  /*26030*/  LDL R86, [R1+0x98c] ;  /* 0x00098c0001567983 */ /* 0x001ee80000100800 */
[----:B------:R0:W-:Y:S04]  /*26040*/  STL [R1+0xecc], R87 ;  /* 0x000ecc5701007387 */ /* 0x0001e80000100800 */
[----:B0-----:R-:W4:Y:S01]  /*26050*/  LDL R87, [R1+0xa0] ;  /* 0x0000a00001577983 */ /* 0x001f220000100800 */
[----:B------:R-:W-:-:S03]  /*26060*/  PRMT R20, RZ, 0x7610, R20 ;  /* 0x00007610ff147816 */ /* 0x000fc60000000014 */
[----:B------:R-:W-:Y:S04]  /*26070*/  STL [R1+0xec8], R88 ;  /* 0x000ec85801007387 */ /* 0x000fe80000100800 */
[----:B------:R0:W-:Y:S04]  /*26080*/  STL [R1+0xec4], R89 ;  /* 0x000ec45901007387 */ /* 0x0001e80000100800 */
        /* <DEDUP_REMOVED lines=31> */
[----:B0-----:R-:W3:Y:S04]  /*26280*/  LDL R89, [R1+0xa4] ;  /* 0x0000a40001597983 */ /* 0x001ee80000100800 */
[----:B------:R-:W3:Y:S01]  /*26290*/  LDL R88, [R1+0x988] ;  /* 0x0009880001587983 */ /* 0x000ee20000100800 */
[----:B------:R-:W0:Y:S02]  /*262a0*/  S2R R46, SR_TID.X ;  /* 0x00000000002e7919 */ /* 0x000e240000002100 */
[----:B0-----:R-:W-:-:S04]  /*262b0*/  SHF.R.U32.HI R46, RZ, 0x6, R46 ;  /* 0x00000006ff2e7819 */ /* 0x001fc8000001162e */
[----:B------:R-:W-:-:S04]  /*262c0*/  SGXT.U32 R46, R46, 0x1 ;  /* 0x000000012e2e781a */ /* 0x000fc80000000000 */
[----:B------:R-:W-:Y:S02]  /*262d0*/  LOP3.LUT R47, R46, 0x6, RZ, 0xfc, !PT ;  /* 0x000000062e2f7812 */ /* 0x000fe400078efcff */
[----:B------:R-:W0:Y:S02]  /*262e0*/  S2R R46, SR_TID.X ;  /* 0x00000000002e7919 */ /* 0x000e240000002100 */
[----:B------:R-:W-:Y:S02]  /*262f0*/  ISETP.GE.AND P2, PT, R47, UR6, PT ;  /* 0x000000062f007c0c */ /* 0x000fe4000bf46270 */
[----:B------:R-:W3:Y:S04]  /*26300*/  LDL R47, [R1+0xa8] ;  /* 0x0000a800012f7983 */ /* 0x000ee80000100800 */
[----:B--2---:R2:W2:Y:S04]  /*26310*/  @!P0 LDG.E.U16 R27, desc[UR24][R4.64] ;  /* 0x00000018041b8981 */ /* 0x0044a8000c1e1500 */
[----:B------:R-:W2:Y:S04]  /*26320*/  LDL R4, [R1+0x98] ;  /* 0x0000980001047983 */ /* 0x000ea80000100800 */
[----:B------:R-:W2:Y:S01]  /*26330*/  LDL R5, [R1+0x9c] ;  /* 0x00009c0001057983 */ /* 0x000ea20000100800 */
[----:B0-----:R-:W-:-:S04]  /*26340*/  SHF.R.U32.HI R46, RZ, 0x6, R46 ;  /* 0x00000006ff2e7819 */ /* 0x001fc8000001162e */
[----:B------:R-:W-:-:S04]  /*26350*/  SGXT.U32 R46, R46, 0x1 ;  /* 0x000000012e2e781a */ /* 0x000fc80000000000 */
[----:B------:R-:W-:-:S04]  /*26360*/  LOP3.LUT R46, R46, 0x8, RZ, 0xfc, !PT ;  /* 0x000000082e2e7812 */ /* 0x000fc800078efcff */
[----:B------:R-:W-:Y:S02]  /*26370*/  ISETP.GE.AND P0, PT, R46, UR6, PT ;  /* 0x000000062e007c0c */ /* 0x000fe4000bf06270 */
[----:B------:R-:W3:Y:S01]  /*26380*/  LDL R46, [R1+0x984] ;  /* 0x00098400012e7983 */ /* 0x000ee20000100800 */
[----:B------:R-:W-:Y:S02]  /*26390*/  PRMT R35, RZ, 0x7610, R35 ;  /* 0x00007610ff237816 */ /* 0x000fe40000000023 */
[----:B--2---:R-:W-:-:S04]  /*263a0*/  @!P1 LOP3.LUT R5, R5, R4, RZ, 0x3c, !PT ;  /* 0x0000000405059212 */ /* 0x004fc800078e3cff */
[----:B------:R-:W-:-:S04]  /*263b0*/  @!P1 LOP3.LUT R4, R5, R4, RZ, 0x3c, !PT ;  /* 0x0000000405049212 */ /* 0x000fc800078e3cff */
[----:B------:R-:W-:-:S05]  /*263c0*/  @!P1 LOP3.LUT R5, R5, R4, RZ, 0x3c, !PT ;  /* 0x0000000405059212 */ /* 0x000fca00078e3cff */
[----:B------:R0:W2:Y:S02]  /*263d0*/  @!P1 LDG.E.U16 R20, desc[UR24][R4.64] ;  /* 0x0000001804149981 */ /* 0x0000a4000c1e1500 */
[----:B0-----:R-:W0:Y:S01]  /*263e0*/  S2R R5, SR_TID.X ;  /* 0x0000000000057919 */ /* 0x001e220000002100 */
[----:B---3--:R-:W-:Y:S02]  /*263f0*/  @!P6 IMAD.MOV.U32 R4, RZ, RZ, R86 ;  /* 0x000000ffff04e224 */ /* 0x008fe400078e0056 */
[----:B------:R-:W3:Y:S01]  /*26400*/  LDL R86, [R1+0x980] ;  /* 0x0009800001567983 */ /* 0x000ee20000100800 */
[----:B0-----:R-:W-:-:S04]  /*26410*/  SHF.R.U32.HI R5, RZ, 0x6, R5 ;  /* 0x00000006ff057819 */ /* 0x001fc80000011605 */
[----:B------:R-:W-:-:S04]  /*26420*/  SGXT.U32 R5, R5, 0x1 ;  /* 0x000000010505781a */ /* 0x000fc80000000000 */
[----:B------:R-:W-:-:S04]  /*26430*/  LOP3.LUT R5, R5, 0xa, RZ, 0xfc, !PT ;  /* 0x0000000a05057812 */ /* 0x000fc800078efcff */
[----:B------:R-:W-:Y:S01]  /*26440*/  ISETP.GE.AND P1, PT, R5, UR6, PT ;  /* 0x0000000605007c0c */ /* 0x000fe2000bf26270 */
[----:B----4-:R-:W-:Y:S02]  /*26450*/  @!P6 IMAD.MOV.U32 R5, RZ, RZ, R87 ;  /* 0x000000ffff05e224 */ /* 0x010fe400078e0057 */
[----:B------:R-:W4:Y:S04]  /*26460*/  LDL R87, [R1+0xac] ;  /* 0x0000ac0001577983 */ /* 0x000f280000100800 */
[----:B------:R0:W2:Y:S02]  /*26470*/  @!P6 LDG.E.U16 R35, desc[UR24][R4.64] ;  /* 0x000000180423e981 */ /* 0x0000a4000c1e1500 */
[----:B0-----:R-:W0:Y:S01]  /*26480*/  S2R R5, SR_TID.X ;  /* 0x0000000000057919 */ /* 0x001e220000002100 */
[----:B------:R-:W-:-:S02]  /*26490*/  @!P2 IMAD.MOV.U32 R4, RZ, RZ, R88 ;  /* 0x000000ffff04a224 */ /* 0x000fc400078e0058 */
[----:B------:R-:W2:Y:S01]  /*264a0*/  LDL R88, [R1+0x97c] ;  /* 0x00097c0001587983 */ /* 0x000ea20000100800 */
[----:B0-----:R-:W-:-:S04]  /*264b0*/  SHF.R.U32.HI R5, RZ, 0x6, R5 ;  /* 0x00000006ff057819 */ /* 0x001fc80000011605 */
[----:B------:R-:W-:-:S04]  /*264c0*/  SGXT.U32 R5, R5, 0x1 ;  /* 0x000000010505781a */ /* 0x000fc80000000000 */
[----:B------:R-:W-:-:S04]  /*264d0*/  LOP3.LUT R5, R5, 0xc, RZ, 0xfc, !PT ;  /* 0x0000000c05057812 */ /* 0x000fc800078efcff */
[----:B------:R-:W-:Y:S01]  /*264e0*/  ISETP.GE.AND P3, PT, R5, UR6, PT ;  /* 0x0000000605007c0c */ /* 0x000fe2000bf66270 */
[----:B------:R-:W-:Y:S02]  /*264f0*/  @!P2 IMAD.MOV.U32 R5, RZ, RZ, R89 ;  /* 0x000000ffff05a224 */ /* 0x000fe400078e0059 */
[----:B------:R-:W2:Y:S01]  /*26500*/  LDL R89, [R1+0xb0] ;  /* 0x0000b00001597983 */ /* 0x000ea20000100800 */
[----:B------:R-:W-:-:S06]  /*26510*/  PRMT R41, RZ, 0x7610, R41 ;  /* 0x00007610ff297816 */ /* 0x000fcc0000000029 */
[----:B------:R0:W2:Y:S02]  /*26520*/  @!P2 LDG.E.U16 R41, desc[UR24][R4.64] ;  /* 0x000000180429a981 */ /* 0x0000a4000c1e1500 */
[----:B0-----:R-:W0:Y:S01]  /*26530*/  S2R R5, SR_TID.X ;  /* 0x0000000000057919 */ /* 0x001e220000002100 */
[----:B------:R-:W-:Y:S01]  /*26540*/  PRMT R26, RZ, 0x7610, R26 ;  /* 0x00007610ff1a7816 */ /* 0x000fe2000000001a */
[----:B------:R-:W-:Y:S01]  /*26550*/  @!P0 IMAD.MOV.U32 R4, RZ, RZ, R46 ;  /* 0x000000ffff048224 */ /* 0x000fe200078e002e */
[----:B0-----:R-:W-:-:S04]  /*26560*/  SHF.R.U32.HI R5, RZ, 0x6, R5 ;  /* 0x00000006ff057819 */ /* 0x001fc80000011605 */
[----:B------:R-:W-:-:S04]  /*26570*/  SGXT.U32 R5, R5, 0x1 ;  /* 0x000000010505781a */ /* 0x000fc80000000000 */
[----:B------:R-:W-:-:S04]  /*26580*/  LOP3.LUT R5, R5, 0xe, RZ, 0xfc, !PT ;  /* 0x0000000e05057812 */ /* 0x000fc800078efcff */
[----:B------:R-:W-:Y:S01]  /*26590*/  ISETP.GE.AND P2, PT, R5, UR6, PT ;  /* 0x0000000605007c0c */ /* 0x000fe2000bf46270 */
[----:B------:R-:W-:Y:S01]  /*265a0*/  @!P0 IMAD.MOV.U32 R5, RZ, RZ, R47 ;  /* 0x000000ffff058224 */ /* 0x000fe200078e002f */
[----:B------:R-:W-:Y:S01]  /*265b0*/  PRMT R28, RZ, 0x7610, R28 ;  /* 0x00007610ff1c7816 */ /* 0x000fe2000000001c */
[----:B------:R-:W2:Y:S04]  /*265c0*/  LDL R47, [R1+0x978] ;  /* 0x00097800012f7983 */ /* 0x000ea80000100800 */
[----:B------:R0:W2:Y:S02]  /*265d0*/  @!P0 LDG.E.U16 R26, desc[UR24][R4.64] ;  /* 0x00000018041a8981 */ /* 0x0000a4000c1e1500 */
[----:B0-----:R-:W0:Y:S01]  /*265e0*/  S2R R5, SR_TID.X ;  /* 0x0000000000057919 */ /* 0x001e220000002100 */
[----:B------:R-:W-:-:S02]  /*265f0*/  PRMT R36, RZ, 0x7610, R36 ;  /* 0x00007610ff247816 */ /* 0x000fc40000000024 */
[----:B0-----:R-:W-:-:S04]  /*26600*/  SHF.R.U32.HI R5, RZ, 0x6, R5 ;  /* 0x00000006ff057819 */ /* 0x001fc80000011605 */
[----:B------:R-:W-:-:S04]  /*26610*/  SGXT.U32 R5, R5, 0x1 ;  /* 0x000000010505781a */ /* 0x000fc80000000000 */
[----:B------:R-:W-:-:S04]  /*26620*/  LOP3.LUT R5, R5, 0x10, RZ, 0xfc, !PT ;  /* 0x0000001005057812 */ /* 0x000fc800078efcff */
[----:B------:R-:W-:Y:S01]  /*26630*/  ISETP.GE.AND P0, PT, R5, UR6, PT ;  /* 0x0000000605007c0c */ /* 0x000fe2000bf06270 */
[----:B---3--:R-:W-:Y:S02]  /*26640*/  @!P1 IMAD.MOV.U32 R4, RZ, RZ, R86 ;  /* 0x000000ffff049224 */ /* 0x008fe400078e0056 */
[----:B----4-:R-:W-:Y:S01]  /*26650*/  @!P1 IMAD.MOV.U32 R5, RZ, RZ, R87 ;  /* 0x000000ffff059224 */ /* 0x010fe200078e0057 */
[----:B------:R-:W-:Y:S01]  /*26660*/  PRMT R40, RZ, 0x7610, R40 ;  /* 0x00007610ff287816 */ /* 0x000fe20000000028 */
[----:B------:R-:W0:Y:S03]  /*26670*/  S2R R46, SR_TID.X ;  /* 0x00000000002e7919 */ /* 0x000e260000002100 */
[----:B------:R2:W3:Y:S04]  /*26680*/  @!P1 LDG.E.U16 R28, desc[UR24][R4.64] ;  /* 0x00000018041c9981 */ /* 0x0004e8000c1e1500 */
[----:B------:R-:W4:Y:S01]  /*26690*/  LDL R87, [R1+0xbc] ;  /* 0x0000bc0001577983 */ /* 0x000f220000100800 */
[----:B--2---:R-:W-:-:S02]  /*266a0*/  @!P3 IMAD.MOV.U32 R4, RZ, RZ, R88 ;  /* 0x000000ffff04b224 */ /* 0x004fc400078e0058 */
[----:B------:R-:W-:Y:S01]  /*266b0*/  @!P3 IMAD.MOV.U32 R5, RZ, RZ, R89 ;  /* 0x000000ffff05b224 */ /* 0x000fe200078e0059 */
[----:B0-----:R-:W-:Y:S01]  /*266c0*/  SHF.R.U32.HI R46, RZ, 0x6, R46 ;  /* 0x00000006ff2e7819 */ /* 0x001fe2000001162e */
[----:B------:R-:W2:Y:S04]  /*266d0*/  LDL R89, [R1+0xc0] ;  /* 0x0000c00001597983 */ /* 0x000ea80000100800 */
[----:B------:R0:W2:Y:S04]  /*266e0*/  @!P3 LDG.E.U16 R36, desc[UR24][R4.64] ;  /* 0x000000180424b981 */ /* 0x0000a8000c1e1500 */
[----:B------:R-:W2:Y:S01]  /*266f0*/  LDL R5, [R1+0xb4] ;  /* 0x0000b40001057983 */ /* 0x000ea20000100800 */
[----:B0-----:R-:W-:Y:S01]  /*26700*/  @!P2 IMAD.MOV.U32 R4, RZ, RZ, R47 ;  /* 0x000000ffff04a224 */ /* 0x001fe200078e002f */
[----:B------:R-:W-:-:S02]  /*26710*/  SGXT.U32 R46, R46, 0x1 ;  /* 0x000000012e2e781a */ /* 0x000fc40000000000 */
[----:B------:R-:W3:Y:S02]  /*26720*/  LDL R47, [R1+0xc4] ;  /* 0x0000c400012f7983 */ /* 0x000ee40000100800 */
[----:B------:R-:W-:-:S04]  /*26730*/  LOP3.LUT R86, R46, 0x12, RZ, 0xfc, !PT ;  /* 0x000000122e567812 */ /* 0x000fc800078efcff */
[----:B------:R-:W-:Y:S02]  /*26740*/  ISETP.GE.AND P1, PT, R86, UR6, PT ;  /* 0x0000000656007c0c */ /* 0x000fe4000bf26270 */
[----:B------:R-:W3:Y:S01]  /*26750*/  LDL R86, [R1+0x970] ;  /* 0x0009700001567983 */ /* 0x000ee20000100800 */
[----:B------:R-:W0:Y:S02]  /*26760*/  S2R R46, SR_TID.X ;  /* 0x00000000002e7919 */ /* 0x000e240000002100 */
[----:B0-----:R-:W-:-:S04]  /*26770*/  SHF.R.U32.HI R46, RZ, 0x6, R46 ;  /* 0x00000006ff2e7819 */ /* 0x001fc8000001162e */
[----:B------:R-:W-:-:S04]  /*26780*/  SGXT.U32 R46, R46, 0x1 ;  /* 0x000000012e2e781a */ /* 0x000fc80000000000 */
[----:B------:R-:W-:-:S04]  /*26790*/  LOP3.LUT R88, R46, 0x14, RZ, 0xfc, !PT ;  /* 0x000000142e587812 */ /* 0x000fc800078efcff */
[----:B------:R-:W-:Y:S02]  /*267a0*/  ISETP.GE.AND P3, PT, R88, UR6, PT ;  /* 0x0000000658007c0c */ /* 0x000fe4000bf66270 */
[----:B------:R-:W3:Y:S04]  /*267b0*/  LDL R88, [R1+0x96c] ;  /* 0x00096c0001587983 */ /* 0x000ee80000100800 */
[----:B--2---:R0:W2:Y:S04]  /*267c0*/  @!P2 LDG.E.U16 R40, desc[UR24][R4.64] ;  /* 0x000000180428a981 */ /* 0x0040a8000c1e1500 */
[----:B------:R-:W0:Y:S04]  /*267d0*/  LDL R4, [R1+0xb8] ;  /* 0x0000b80001047983 */ /* 0x000e280000100800 */
[----:B------:R-:W0:Y:S01]  /*267e0*/  LDL R5, [R1+0x974] ;  /* 0x0009740001057983 */ /* 0x000e220000100800 */
[----:B------:R-:W-:Y:S01]  /*267f0*/  PRMT R25, RZ, 0x7610, R25 ;  /* 0x00007610ff197816 */ /* 0x000fe20000000019 */
[----:B------:R-:W1:Y:S01]  /*26800*/  S2R R46, SR_TID.X ;  /* 0x00000000002e7919 */ /* 0x000e620000002100 */
[----:B------:R-:W-:-:S02]  /*26810*/  PRMT R29, RZ, 0x7610, R29 ;  /* 0x00007610ff1d7816 */ /* 0x000fc4000000001d */
[----:B-1----:R-:W-:-:S04]  /*26820*/  SHF.R.U32.HI R46, RZ, 0x6, R46 ;  /* 0x00000006ff2e7819 */ /* 0x002fc8000001162e */
[----:B------:R-:W-:-:S04]  /*26830*/  SGXT.U32 R46, R46, 0x1 ;  /* 0x000000012e2e781a */ /* 0x000fc80000000000 */
[----:B------:R-:W-:-:S04]  /*26840*/  LOP3.LUT R46, R46, 0x16, RZ, 0xfc, !PT ;  /* 0x000000162e2e7812 */ /* 0x000fc800078efcff */
[----:B------:R-:W-:Y:S02]  /*26850*/  ISETP.GE.AND P2, PT, R46, UR6, PT ;  /* 0x000000062e007c0c */ /* 0x000fe4000bf46270 */
[----:B------:R-:W2:Y:S01]  /*26860*/  LDL R46, [R1+0x968] ;  /* 0x00096800012e7983 */ /* 0x000ea20000100800 */
[----:B0-----:R-:W-:-:S04]  /*26870*/  @!P0 LOP3.LUT R5, R5, R4, RZ, 0x3c, !PT ;  /* 0x0000000405058212 */ /* 0x001fc800078e3cff */
        /* <DEDUP_REMOVED lines=12> */
[----:B------:R0:W4:Y:S02]  /*26940*/  @!P1 LDG.E.U16 R29, desc[UR24][R4.64] ;  /* 0x00000018041d9981 */ /* 0x000124000c1e1500 */
[----:B0-----:R-:W0:Y:S01]  /*26950*/  S2R R5, SR_TID.X ;  /* 0x0000000000057919 */ /* 0x001e220000002100 */
[----:B------:R-:W-:-:S02]  /*26960*/  @!P3 IMAD.MOV.U32 R4, RZ, RZ, R88 ;  /* 0x000000ffff04b224 */ /* 0x000fc400078e0058 */
[----:B------:R-:W4:Y:S01]  /*26970*/  LDL R88, [R1+0x8dc] ;  /* 0x0008dc0001587983 */ /* 0x000f220000100800 */
[----:B0-----:R-:W-:-:S04]  /*26980*/  SHF.R.U32.HI R5, RZ, 0x6, R5 ;  /* 0x00000006ff057819 */ /* 0x001fc80000011605 */
[----:B------:R-:W-:-:S04]  /*26990*/  SGXT.U32 R5, R5, 0x1 ;  /* 0x000000010505781a */ /* 0x000fc80000000000 */
[----:B------:R-:W-:-:S04]  /*269a0*/  LOP3.LUT R5, R5, 0x1a, RZ, 0xfc, !PT ;  /* 0x0000001a05057812 */ /* 0x000fc800078efcff */
[----:B------:R-:W-:Y:S01]  /*269b0*/  ISETP.GE.AND P1, PT, R5, UR6, PT ;  /* 0x0000000605007c0c */ /* 0x000fe2000bf26270 */
[----:B------:R-:W-:Y:S02]  /*269c0*/  @!P3 IMAD.MOV.U32 R5, RZ, RZ, R89 ;  /* 0x000000ffff05b224 */ /* 0x000fe400078e0059 */
[----:B------:R-:W4:Y:S01]  /*269d0*/  LDL R89, [R1+0x8d8] ;  /* 0x0008d80001597983 */ /* 0x000f220000100800 */
[----:B------:R-:W-:-:S06]  /*269e0*/  PRMT R37, RZ, 0x7610, R37 ;  /* 0x00007610ff257816 */ /* 0x000fcc0000000025 */
[----:B------:R0:W4:Y:S02]  /*269f0*/  @!P3 LDG.E.U16 R37, desc[UR24][R4.64] ;  /* 0x000000180425b981 */ /* 0x000124000c1e1500 */
[----:B0-----:R-:W0:Y:S01]  /*26a00*/  S2R R5, SR_TID.X ;  /* 0x0000000000057919 */ /* 0x001e220000002100 */
[----:B------:R-:W-:Y:S01]  /*26a10*/  PRMT R39, RZ, 0x7610, R39 ;  /* 0x00007610ff277816 */ /* 0x000fe20000000027 */
[----:B--2---:R-:W-:Y:S01]  /*26a20*/  @!P2 IMAD.MOV.U32 R4, RZ, RZ, R46 ;  /* 0x000000ffff04a224 */ /* 0x004fe200078e002e */
        /* <DEDUP_REMOVED lines=16> */
[----:B------:R-:W0:Y:S04]  /*26b30*/  S2R R46, SR_TID.X ;  /* 0x00000000002e7919 */ /* 0x000e280000002100 */
[----:B------:R1:W3:Y:S01]  /*26b40*/  @!P0 LDG.E.U16 R24, desc[UR24][R4.64] ;  /* 0x0000001804188981 */ /* 0x0002e2000c1e1500 */
[----:B------:R-:W-:-:S03]  /*26b50*/  PRMT R38, RZ, 0x7610, R38 ;  /* 0x00007610ff267816 */ /* 0x000fc60000000026 */
[----:B------:R-:W4:Y:S01]  /*26b60*/  LDL R87, [R1+0x8f0] ;  /* 0x0008f00001577983 */ /* 0x000f220000100800 */
[----:B-1----:R-:W-:Y:S02]  /*26b70*/  @!P1 IMAD.MOV.U32 R4, RZ, RZ, R88 ;  /* 0x000000ffff049224 */ /* 0x002fe400078e0058 */
[----:B------:R-:W-:Y:S01]  /*26b80*/  @!P1 IMAD.MOV.U32 R5, RZ, RZ, R89 ;  /* 0x000000ffff059224 */ /* 0x000fe200078e0059 */
[----:B0-----:R-:W-:Y:S01]  /*26b90*/  SHF.R.U32.HI R46, RZ, 0x6, R46 ;  /* 0x00000006ff2e7819 */ /* 0x001fe2000001162e */
[----:B------:R-:W3:Y:S04]  /*26ba0*/  LDL R89, [R1+0x8f8] ;  /* 0x0008f80001597983 */ /* 0x000ee80000100800 */
[----:B------:R2:W3:Y:S04]  /*26bb0*/  @!P1 LDG.E.U16 R30, desc[UR24][R4.64] ;  /* 0x00000018041e9981 */ /* 0x0004e8000c1e1500 */
[----:B------:R-:W3:Y:S01]  /*26bc0*/  LDL R5, [R1+0x8e0] ;  /* 0x0008e00001057983 */ /* 0x000ee20000100800 */
[----:B------:R-:W-:-:S04]  /*26bd0*/  SGXT.U32 R46, R46, 0x1 ;  /* 0x000000012e2e781a */ /* 0x000fc80000000000 */
[----:B------:R-:W-:Y:S02]  /*26be0*/  LOP3.LUT R86, R46, 0x20, RZ, 0xfc, !PT ;  /* 0x000000202e567812 */ /* 0x000fe400078efcff */
[----:B------:R-:W0:Y:S02]  /*26bf0*/  S2R R46, SR_TID.X ;  /* 0x00000000002e7919 */ /* 0x000e240000002100 */
[----:B------:R-:W-:Y:S02]  /*26c00*/  ISETP.GE.AND P0, PT, R86, UR6, PT ;  /* 0x0000000656007c0c */ /* 0x000fe4000bf06270 */
[----:B------:R-:W4:Y:S01]  /*26c10*/  LDL R86, [R1+0x8f4] ;  /* 0x0008f40001567983 */ /* 0x000f220000100800 */
[----:B--2---:R-:W-:Y:S01]  /*26c20*/  @!P3 IMAD.MOV.U32 R4, RZ, RZ, R47 ;  /* 0x000000ffff04b224 */ /* 0x004fe200078e002f */
[----:B0-----:R-:W-:-:S04]  /*26c30*/  SHF.R.U32.HI R46, RZ, 0x6, R46 ;  /* 0x00000006ff2e7819 */ /* 0x001fc8000001162e */
[----:B------:R-:W-:-:S04]  /*26c40*/  SGXT.U32 R46, R46, 0x1 ;  /* 0x000000012e2e781a */ /* 0x000fc80000000000 */
[----:B------:R-:W-:-:S04]  /*26c50*/  LOP3.LUT R88, R46, 0x22, RZ, 0xfc, !PT ;  /* 0x000000222e587812 */ /* 0x000fc800078efcff */
[----:B------:R-:W-:Y:S02]  /*26c60*/  ISETP.GE.AND P1, PT, R88, UR6, PT ;  /* 0x0000000658007c0c */ /* 0x000fe4000bf26270 */
[----:B------:R-:W2:Y:S04]  /*26c70*/  LDL R88, [R1+0x8fc] ;  /* 0x0008fc0001587983 */ /* 0x000ea80000100800 */
[----:B---3--:R0:W3:Y:S04]  /*26c80*/  @!P3 LDG.E.U16 R38, desc[UR24][R4.64] ;  /* 0x000000180426b981 */ /* 0x0080e8000c1e1500 */
[----:B------:R-:W0:Y:S04]  /*26c90*/  LDL R4, [R1+0x8e8] ;  /* 0x0008e80001047983 */ /* 0x000e280000100800 */
[----:B------:R-:W0:Y:S01]  /*26ca0*/  LDL R5, [R1+0x8ec] ;  /* 0x0008ec0001057983 */ /* 0x000e220000100800 */
[----:B------:R-:W-:-:S02]  /*26cb0*/  PRMT R18, RZ, 0x7610, R18 ;  /* 0x00007610ff127816 */ /* 0x000fc40000000012 */
[----:B------:R-:W-:Y:S02]  /*26cc0*/  PRMT R23, RZ, 0x7610, R23 ;  /* 0x00007610ff177816 */ /* 0x000fe40000000017 */
[----:B------:R-:W-:Y:S01]  /*26cd0*/  PRMT R31, RZ, 0x7610, R31 ;  /* 0x00007610ff1f7816 */ /* 0x000fe2000000001f */
[----:B------:R-:W1:Y:S01]  /*26ce0*/  S2R R46, SR_TID.X ;  /* 0x00000000002e7919 */ /* 0x000e620000002100 */
[----:B0-----:R-:W-:-:S04]  /*26cf0*/  @!P2 LOP3.LUT R5, R5, R4, RZ, 0x3c, !PT ;  /* 0x000000040505a212 */ /* 0x001fc800078e3cff */
[----:B------:R-:W-:-:S04]  /*26d00*/  @!P2 LOP3.LUT R4, R5, R4, RZ, 0x3c, !PT ;  /* 0x000000040504a212 */ /* 0x000fc800078e3cff */
[----:B------:R-:W-:-:S05]  /*26d10*/  @!P2 LOP3.LUT R5, R5, R4, RZ, 0x3c, !PT ;  /* 0x000000040505a212 */ /* 0x000fca00078e3cff */
[----:B------:R4:W3:Y:S02]  /*26d20*/  @!P2 LDG.E.U16 R18, desc[UR24][R4.64] ;  /* 0x000000180412a981 */ /* 0x0008e4000c1e1500 */
[----:B----4-:R-:W-:Y:S02]  /*26d30*/  @!P0 IMAD.MOV.U32 R4, RZ, RZ, R86 ;  /* 0x000000ffff048224 */ /* 0x010fe400078e0056 */
[----:B------:R-:W-:Y:S01]  /*26d40*/  @!P0 IMAD.MOV.U32 R5, RZ, RZ, R87 ;  /* 0x000000ffff058224 */ /* 0x000fe200078e0057 */
[----:B-1----:R-:W-:Y:S02]  /*26d50*/  SHF.R.U32.HI R46, RZ, 0x6, R46 ;  /* 0x00000006ff2e7819 */ /* 0x002fe4000001162e */
[----:B------:R-:W-:Y:S01]  /*26d60*/  PRMT R45, RZ, 0x7610, R45 ;  /* 0x00007610ff2d7816 */ /* 0x000fe2000000002d */
[----:B------:R-:W0:Y:S01]  /*26d70*/  S2R R86, SR_TID.X ;  /* 0x0000000000567919 */ /* 0x000e220000002100 */
[----:B------:R2:W4:Y:S04]  /*26d80*/  @!P0 LDG.E.U16 R23, desc[UR24][R4.64] ;  /* 0x0000001804178981 */ /* 0x000528000c1e1500 */
[----:B------:R-:W3:Y:S01]  /*26d90*/  LDL R87, [R1+0x910] ;  /* 0x0009100001577983 */ /* 0x000ee20000100800 */
[----:B--2---:R-:W-:-:S02]  /*26da0*/  @!P1 IMAD.MOV.U32 R4, RZ, RZ, R88 ;  /* 0x000000ffff049224 */ /* 0x004fc400078e0058 */
[----:B------:R-:W-:Y:S01]  /*26db0*/  @!P1 IMAD.MOV.U32 R5, RZ, RZ, R89 ;  /* 0x000000ffff059224 */ /* 0x000fe200078e0059 */
[----:B------:R-:W-:Y:S01]  /*26dc0*/  SGXT.U32 R46, R46, 0x1 ;  /* 0x000000012e2e781a */ /* 0x000fe20000000000 */
[----:B------:R-:W2:Y:S04]  /*26dd0*/  LDL R89, [R1+0x918] ;  /* 0x0009180001597983 */ /* 0x000ea80000100800 */
[----:B------:R1:W2:Y:S04]  /*26de0*/  @!P1 LDG.E.U16 R31, desc[UR24][R4.64] ;  /* 0x00000018041f9981 */ /* 0x0002a8000c1e1500 */
[----:B------:R-:W2:Y:S04]  /*26df0*/  LDL R88, [R1+0x91c] ;  /* 0x00091c0001587983 */ /* 0x000ea80000100800 */
[----:B------:R-:W1:Y:S04]  /*26e00*/  LDL R4, [R1+0x900] ;  /* 0x0009000001047983 */ /* 0x000e680000100800 */
[----:B------:R-:W1:Y:S01]  /*26e10*/  LDL R5, [R1+0x904] ;  /* 0x0009040001057983 */ /* 0x000e620000100800 */
[----:B------:R-:W-:-:S04]  /*26e20*/  LOP3.LUT R47, R46, 0x24, RZ, 0xfc, !PT ;  /* 0x000000242e2f7812 */ /* 0x000fc800078efcff */
[----:B------:R-:W-:Y:S01]  /*26e30*/  ISETP.GE.AND P3, PT, R47, UR6, PT ;  /* 0x000000062f007c0c */ /* 0x000fe2000bf66270 */
[----:B------:R-:W0:Y:S01]  /*26e40*/  S2R R46, SR_TID.X ;  /* 0x00000000002e7919 */ /* 0x000e220000002100 */
[----:B------:R-:W0:Y:S02]  /*26e50*/  S2R R47, SR_TID.X ;  /* 0x00000000002f7919 */ /* 0x000e240000002100 */
[----:B0-----:R-:W-:-:S04]  /*26e60*/  SHF.R.U32.HI R86, RZ, 0x6, R86 ;  /* 0x00000006ff567819 */ /* 0x001fc80000011656 */
[----:B------:R-:W-:-:S04]  /*26e70*/  SGXT.U32 R86, R86, 0x1 ;  /* 0x000000015656781a */ /* 0x000fc80000000000 */
[----:B------:R-:W-:Y:S02]  /*26e80*/  LOP3.LUT R86, R86, 0x2a, RZ, 0xfc, !PT ;  /* 0x0000002a56567812 */ /* 0x000fe400078efcff */
[----:B------:R-:W-:Y:S02]  /*26e90*/  SHF.R.U32.HI R46, RZ, 0x6, R46 ;  /* 0x00000006ff2e7819 */ /* 0x000fe4000001162e */
[----:B------:R-:W-:Y:S02]  /*26ea0*/  SHF.R.U32.HI R47, RZ, 0x6, R47 ;  /* 0x00000006ff2f7819 */ /* 0x000fe4000001162f */
[----:B------:R-:W-:Y:S02]  /*26eb0*/  SGXT.U32 R46, R46, 0x1 ;  /* 0x000000012e2e781a */ /* 0x000fe40000000000 */
[----:B------:R-:W-:Y:S02]  /*26ec0*/  SGXT.U32 R47, R47, 0x1 ;  /* 0x000000012f2f781a */ /* 0x000fe40000000000 */
[----:B------:R-:W-:-:S02]  /*26ed0*/  LOP3.LUT R46, R46, 0x26, RZ, 0xfc, !PT ;  /* 0x000000262e2e7812 */ /* 0x000fc400078efcff */
[----:B------:R-:W-:Y:S02]  /*26ee0*/  LOP3.LUT R47, R47, 0x28, RZ, 0xfc, !PT ;  /* 0x000000282f2f7812 */ /* 0x000fe400078efcff */
[----:B------:R-:W-:Y:S02]  /*26ef0*/  ISETP.GE.AND P2, PT, R46, UR6, PT ;  /* 0x000000062e007c0c */ /* 0x000fe4000bf46270 */
[----:B------:R-:W2:Y:S01]  /*26f00*/  LDL R46, [R1+0x90c] ;  /* 0x00090c00012e7983 */ /* 0x000ea20000100800 */
[----:B------:R-:W-:Y:S02]  /*26f10*/  ISETP.GE.AND P0, PT, R47, UR6, PT ;  /* 0x000000062f007c0c */ /* 0x000fe4000bf06270 */
[----:B------:R-:W-:Y:S01]  /*26f20*/  ISETP.GE.AND P1, PT, R86, UR6, PT ;  /* 0x0000000656007c0c */ /* 0x000fe2000bf26270 */
[----:B------:R-:W2:Y:S04]  /*26f30*/  LDL R47, [R1+0x914] ;  /* 0x00091400012f7983 */ /* 0x000ea80000100800 */
[----:B------:R-:W2:Y:S01]  /*26f40*/  LDL.LU R86, [R1+0xed0] ;  /* 0x000ed00001567983 */ /* 0x000ea20000300800 */
[----:B-1----:R-:W-:-:S04]  /*26f50*/  @!P3 LOP3.LUT R5, R5, R4, RZ, 0x3c, !PT ;  /* 0x000000040505b212 */ /* 0x002fc800078e3cff */
[----:B------:R-:W-:-:S04]  /*26f60*/  @!P3 LOP3.LUT R4, R5, R4, RZ, 0x3c, !PT ;  /* 0x000000040504b212 */ /* 0x000fc800078e3cff */
[----:B------:R-:W-:-:S05]  /*26f70*/  @!P3 LOP3.LUT R5, R5, R4, RZ, 0x3c, !PT ;  /* 0x000000040505b212 */ /* 0x000fca00078e3cff */
[----:B------:R0:W3:Y:S02]  /*26f80*/  @!P3 LDG.E.U16 R45, desc[UR24][R4.64] ;  /* 0x00000018042db981 */ /* 0x0000e4000c1e1500 */
[----:B0-----:R-:W0:Y:S02]  /*26f90*/  S2R R5, SR_TID.X ;  /* 0x0000000000057919 */ /* 0x001e240000002100 */
[----:B0-----:R-:W-:-:S04]  /*26fa0*/  SHF.R.U32.HI R5, RZ, 0x6, R5 ;  /* 0x00000006ff057819 */ /* 0x001fc80000011605 */
[----:B------:R-:W-:-:S04]  /*26fb0*/  SGXT.U32 R5, R5, 0x1 ;  /* 0x000000010505781a */ /* 0x000fc80000000000 */
[----:B------:R-:W-:Y:S02]  /*26fc0*/  LOP3.LUT R4, R5, 0x2c, RZ, 0xfc, !PT ;  /* 0x0000002c05047812 */ /* 0x000fe400078efcff */
[----:B------:R-:W3:Y:S01]  /*26fd0*/  LDL R5, [R1+0x908] ;  /* 0x0009080001057983 */ /* 0x000ee20000100800 */
[----:B------:R-:W-:Y:S02]  /*26fe0*/  PRMT R17, RZ, 0x7610, R17 ;  /* 0x00007610ff117816 */ /* 0x000fe40000000011 */
[----:B------:R-:W-:Y:S01]  /*26ff0*/  ISETP.GE.AND P3, PT, R4, UR6, PT ;  /* 0x0000000604007c0c */ /* 0x000fe2000bf66270 */
[----:B--2---:R-:W-:Y:S01]  /*27000*/  @!P2 IMAD.MOV.U32 R4, RZ, RZ, R46 ;  /* 0x000000ffff04a224 */ /* 0x004fe200078e002e */
[----:B------:R-:W-:Y:S02]  /*27010*/  PRMT R22, RZ, 0x7610, R22 ;  /* 0x00007610ff167816 */ /* 0x000fe40000000016 */
[----:B------:R-:W-:Y:S01]  /*27020*/  PRMT R32, RZ, 0x7610, R32 ;  /* 0x00007610ff207816 */ /* 0x000fe20000000020 */
[----:B------:R-:W0:Y:S01]  /*27030*/  S2R R46, SR_TID.X ;  /* 0x00000000002e7919 */ /* 0x000e220000002100 */
[----:B---3--:R1:W2:Y:S02]  /*27040*/  @!P2 LDG.E.U16 R17, desc[UR24][R4.64] ;  /* 0x000000180411a981 */ /* 0x0082a4000c1e1500 */
[----:B-1----:R-:W1:Y:S01]  /*27050*/  S2R R5, SR_TID.X ;  /* 0x0000000000057919 */ /* 0x002e620000002100 */
[----:B------:R-:W-:Y:S01]  /*27060*/  @!P0 IMAD.MOV.U32 R4, RZ, RZ, R47 ;  /* 0x000000ffff048224 */ /* 0x000fe200078e002f */
[----:B0-----:R-:W-:-:S02]  /*27070*/  SHF.R.U32.HI R46, RZ, 0x6, R46 ;  /* 0x00000006ff2e7819 */ /* 0x001fc4000001162e */
[----:B------:R-:W-:Y:S01]  /*27080*/  PRMT R44, RZ, 0x7610, R44 ;  /* 0x00007610ff2c7816 */ /* 0x000fe2000000002c */
[----:B------:R-:W3:Y:S01]  /*27090*/  LDL R47, [R1+0x930] ;  /* 0x00093000012f7983 */ /* 0x000ee20000100800 */
[----:B-1----:R-:W-:-:S04]  /*270a0*/  SHF.R.U32.HI R5, RZ, 0x6, R5 ;  /* 0x00000006ff057819 */ /* 0x002fc80000011605 */
[----:B------:R-:W-:-:S04]  /*270b0*/  SGXT.U32 R5, R5, 0x1 ;  /* 0x000000010505781a */ /* 0x000fc80000000000 */
[----:B------:R-:W-:-:S04]  /*270c0*/  LOP3.LUT R5, R5, 0x2e, RZ, 0xfc, !PT ;  /* 0x0000002e05057812 */ /* 0x000fc800078efcff */
[----:B------:R-:W-:Y:S01]  /*270d0*/  ISETP.GE.AND P2, PT, R5, UR6, PT ;  /* 0x0000000605007c0c */ /* 0x000fe2000bf46270 */
[----:B------:R-:W-:-:S05]  /*270e0*/  @!P0 IMAD.MOV.U32 R5, RZ, RZ, R87 ;  /* 0x000000ffff058224 */ /* 0x000fca00078e0057 */
[----:B------:R0:W2:Y:S02]  /*270f0*/  @!P0 LDG.E.U16 R22, desc[UR24][R4.64] ;  /* 0x0000001804168981 */ /* 0x0000a4000c1e1500 */
[----:B0-----:R-:W-:Y:S02]  /*27100*/  @!P1 IMAD.MOV.U32 R4, RZ, RZ, R88 ;  /* 0x000000ffff049224 */ /* 0x001fe400078e0058 */
[----:B------:R-:W-:Y:S01]  /*27110*/  @!P1 IMAD.MOV.U32 R5, RZ, RZ, R89 ;  /* 0x000000ffff059224 */ /* 0x000fe200078e0059 */
[----:B------:R-:W-:Y:S01]  /*27120*/  SGXT.U32 R46, R46, 0x1 ;  /* 0x000000012e2e781a */ /* 0x000fe20000000000 */
[----:B------:R-:W2:Y:S04]  /*27130*/  LDL R89, [R1+0x93c] ;  /* 0x00093c0001597983 */ /* 0x000ea80000100800 */
[----:B------:R0:W2:Y:S04]  /*27140*/  @!P1 LDG.E.U16 R32, desc[UR24][R4.64] ;  /* 0x0000001804209981 */ /* 0x0000a8000c1e1500 */
[----:B------:R-:W0:Y:S04]  /*27150*/  LDL R4, [R1+0x920] ;  /* 0x0009200001047983 */ /* 0x000e280000100800 */
[----:B------:R-:W0:Y:S01]  /*27160*/  LDL R5, [R1+0x924] ;  /* 0x0009240001057983 */ /* 0x000e220000100800 */
[----:B------:R-:W-:-:S03]  /*27170*/  LOP3.LUT R87, R46, 0x30, RZ, 0xfc, !PT ;  /* 0x000000302e577812 */ /* 0x000fc600078efcff */
[----:B------:R-:W2:Y:S01]  /*27180*/  LDL R46, [R1+0x934] ;  /* 0x00093400012e7983 */ /* 0x000ea20000100800 */
[----:B------:R-:W-:Y:S02]  /*27190*/  ISETP.GE.AND P0, PT, R87, UR6, PT ;  /* 0x0000000657007c0c */ /* 0x000fe4000bf06270 */
[----:B------:R-:W1:Y:S02]  /*271a0*/  S2R R87, SR_TID.X ;  /* 0x0000000000577919 */ /* 0x000e640000002100 */
[----:B-1----:R-:W-:-:S04]  /*271b0*/  SHF.R.U32.HI R87, RZ, 0x6, R87 ;  /* 0x00000006ff577819 */ /* 0x002fc80000011657 */
[----:B------:R-:W-:-:S04]  /*271c0*/  SGXT.U32 R87, R87, 0x1 ;  /* 0x000000015757781a */ /* 0x000fc80000000000 */
[----:B------:R-:W-:-:S04]  /*271d0*/  LOP3.LUT R87, R87, 0x32, RZ, 0xfc, !PT ;  /* 0x0000003257577812 */ /* 0x000fc800078efcff */
[----:B------:R-:W-:Y:S02]  /*271e0*/  ISETP.GE.AND P1, PT, R87, UR6, PT ;  /* 0x0000000657007c0c */ /* 0x000fe4000bf26270 */
[----:B------:R-:W2:Y:S01]  /*271f0*/  LDL.LU R87, [R1+0xecc] ;  /* 0x000ecc0001577983 */ /* 0x000ea20000300800 */
[----:B0-----:R-:W-:-:S04]  /*27200*/  @!P3 LOP3.LUT R5, R5, R4, RZ, 0x3c, !PT ;  /* 0x000000040505b212 */ /* 0x001fc800078e3cff */
[----:B------:R-:W-:-:S04]  /*27210*/  @!P3 LOP3.LUT R4, R5, R4, RZ, 0x3c, !PT ;  /* 0x000000040504b212 */ /* 0x000fc800078e3cff */
[----:B------:R-:W-:-:S05]  /*27220*/  @!P3 LOP3.LUT R5, R5, R4, RZ, 0x3c, !PT ;  /* 0x000000040505b212 */ /* 0x000fca00078e3cff */
[----:B------:R0:W2:Y:S04]  /*27230*/  @!P3 LDG.E.U16 R44, desc[UR24][R4.64] ;  /* 0x00000018042cb981 */ /* 0x0000a8000c1e1500 */
[----:B------:R-:W0:Y:S04]  /*27240*/  LDL R4, [R1+0x928] ;  /* 0x0009280001047983 */ /* 0x000e280000100800 */
[----:B------:R-:W0:Y:S01]  /*27250*/  LDL R5, [R1+0x92c] ;  /* 0x00092c0001057983 */ /* 0x000e220000100800 */
[----:B------:R-:W-:Y:S02]  /*27260*/  PRMT R16, RZ, 0x7610, R16 ;  /* 0x00007610ff107816 */ /* 0x000fe40000000010 */
[----:B------:R-:W-:-:S02]  /*27270*/  PRMT R21, RZ, 0x7610, R21 ;  /* 0x00007610ff157816 */ /* 0x000fc40000000015 */
[----:B0-----:R-:W-:-:S04]  /*27280*/  @!P2 LOP3.LUT R5, R5, R4, RZ, 0x3c, !PT ;  /* 0x000000040505a212 */ /* 0x001fc800078e3cff */
[----:B------:R-:W-:-:S04]  /*27290*/  @!P2 LOP3.LUT R4, R5, R4, RZ, 0x3c, !PT ;  /* 0x000000040504a212 */ /* 0x000fc800078e3cff */
[----:B------:R-:W-:-:S05]  /*272a0*/  @!P2 LOP3.LUT R5, R5, R4, RZ, 0x3c, !PT ;  /* 0x000000040505a212 */ /* 0x000fca00078e3cff */
[----:B------:R0:W4:Y:S02]  /*272b0*/  @!P2 LDG.E.U16 R16, desc[UR24][R4.64] ;  /* 0x000000180410a981 */ /* 0x000124000c1e1500 */
[----:B0-----:R-:W0:Y:S01]  /*272c0*/  S2R R5, SR_TID.X ;  /* 0x0000000000057919 */ /* 0x001e220000002100 */
[----:B--2---:R-:W-:Y:S01]  /*272d0*/  @!P0 IMAD.MOV.U32 R4, RZ, RZ, R46 ;  /* 0x000000ffff048224 */ /* 0x004fe200078e002e */
[----:B------:R-:W-:Y:S01]  /*272e0*/  PRMT R33, RZ, 0x7610, R33 ;  /* 0x00007610ff217816 */ /* 0x000fe20000000021 */
[----:B------:R-:W1:Y:S01]  /*272f0*/  S2R R88, SR_TID.X ;  /* 0x0000000000587919 */ /* 0x000e620000002100 */
[----:B------:R-:W-:Y:S01]  /*27300*/  PRMT R43, RZ, 0x7610, R43 ;  /* 0x00007610ff2b7816 */ /* 0x000fe2000000002b */
[----:B------:R-:W2:Y:S01]  /*27310*/  LDL R46, [R1+0x954] ;  /* 0x00095400012e7983 */ /* 0x000ea20000100800 */
[----:B0-----:R-:W-:-:S04]  /*27320*/  SHF.R.U32.HI R5, RZ, 0x6, R5 ;  /* 0x00000006ff057819 */ /* 0x001fc80000011605 */
[----:B------:R-:W-:-:S04]  /*27330*/  SGXT.U32 R5, R5, 0x1 ;  /* 0x000000010505781a */ /* 0x000fc80000000000 */
[----:B------:R-:W-:-:S04]  /*27340*/  LOP3.LUT R5, R5, 0x36, RZ, 0xfc, !PT ;  /* 0x0000003605057812 */ /* 0x000fc800078efcff */
[----:B------:R-:W-:Y:S01]  /*27350*/  ISETP.GE.AND P2, PT, R5, UR6, PT ;  /* 0x0000000605007c0c */ /* 0x000fe2000bf46270 */
[----:B---3--:R-:W-:Y:S01]  /*27360*/  @!P0 IMAD.MOV.U32 R5, RZ, RZ, R47 ;  /* 0x000000ffff058224 */ /* 0x008fe200078e002f */
[----:B-1----:R-:W-:Y:S01]  /*27370*/  SHF.R.U32.HI R88, RZ, 0x6, R88 ;  /* 0x00000006ff587819 */ /* 0x002fe20000011658 */
[----:B------:R-:W3:Y:S04]  /*27380*/  LDL R47, [R1+0x950] ;  /* 0x00095000012f7983 */ /* 0x000ee80000100800 */
[----:B------:R0:W2:Y:S02]  /*27390*/  @!P0 LDG.E.U16 R21, desc[UR24][R4.64] ;  /* 0x0000001804158981 */ /* 0x0000a4000c1e1500 */
[----:B0-----:R-:W0:Y:S02]  /*273a0*/  S2R R5, SR_TID.X ;  /* 0x0000000000057919 */ /* 0x001e240000002100 */
[----:B0-----:R-:W-:-:S04]  /*273b0*/  SHF.R.U32.HI R5, RZ, 0x6, R5 ;  /* 0x00000006ff057819 */ /* 0x001fc80000011605 */
[----:B------:R-:W-:-:S04]  /*273c0*/  SGXT.U32 R5, R5, 0x1 ;  /* 0x000000010505781a */ /* 0x000fc80000000000 */
[----:B------:R-:W-:Y:S02]  /*273d0*/  LOP3.LUT R4, R5, 0x38, RZ, 0xfc, !PT ;  /* 0x0000003805047812 */ /* 0x000fe400078efcff */
[----:B------:R-:W2:Y:S02]  /*273e0*/  LDL R5, [R1+0x938] ;  /* 0x0009380001057983 */ /* 0x000ea40000100800 */
[----:B------:R-:W-:Y:S01]  /*273f0*/  ISETP.GE.AND P0, PT, R4, UR6, PT ;  /* 0x0000000604007c0c */ /* 0x000fe2000bf06270 */
[----:B------:R-:W-:Y:S01]  /*27400*/  @!P1 IMAD.MOV.U32 R4, RZ, RZ, R89 ;  /* 0x000000ffff049224 */ /* 0x000fe200078e0059 */
[----:B------:R-:W-:-:S04]  /*27410*/  SGXT.U32 R88, R88, 0x1 ;  /* 0x000000015858781a */ /* 0x000fc80000000000 */
[----:B------:R-:W-:-:S04]  /*27420*/  LOP3.LUT R88, R88, 0x34, RZ, 0xfc, !PT ;  /* 0x0000003458587812 */ /* 0x000fc800078efcff */
[----:B------:R-:W-:Y:S02]  /*27430*/  ISETP.GE.AND P3, PT, R88, UR6, PT ;  /* 0x0000000658007c0c */ /* 0x000fe4000bf66270 */
[----:B------:R-:W3:Y:S04]  /*27440*/  LDL R88, [R1+0x944] ;  /* 0x0009440001587983 */ /* 0x000ee80000100800 */
[----:B--2---:R0:W2:Y:S02]  /*27450*/  @!P1 LDG.E.U16 R33, desc[UR24][R4.64] ;  /* 0x0000001804219981 */ /* 0x0040a4000c1e1500 */
[----:B0-----:R-:W0:Y:S02]  /*27460*/  S2R R5, SR_TID.X ;  /* 0x0000000000057919 */ /* 0x001e240000002100 */
[----:B0-----:R-:W-:-:S04]  /*27470*/  SHF.R.U32.HI R5, RZ, 0x6, R5 ;  /* 0x00000006ff057819 */ /* 0x001fc80000011605 */
[----:B------:R-:W-:-:S04]  /*27480*/  SGXT.U32 R5, R5, 0x1 ;  /* 0x000000010505781a */ /* 0x000fc80000000000 */
[----:B------:R-:W-:Y:S02]  /*27490*/  LOP3.LUT R4, R5, 0x3a, RZ, 0xfc, !PT ;  /* 0x0000003a05047812 */ /* 0x000fe400078efcff */
[----:B------:R-:W2:Y:S02]  /*274a0*/  LDL R5, [R1+0x940] ;  /* 0x0009400001057983 */ /* 0x000ea40000100800 */
[----:B------:R-:W-:Y:S01]  /*274b0*/  ISETP.GE.AND P1, PT, R4, UR6, PT ;  /* 0x0000000604007c0c */ /* 0x000fe2000bf26270 */
[----:B---3--:R-:W-:-:S05]  /*274c0*/  @!P3 IMAD.MOV.U32 R4, RZ, RZ, R88 ;  /* 0x000000ffff04b224 */ /* 0x008fca00078e0058 */
        /* <DEDUP_REMOVED lines=8> */
[C---:B------:R-:W-:Y:S02]  /*27550*/  LOP3.LUT R88, R89.reuse, 0x3c, RZ, 0xfc, !PT ;  /* 0x0000003c59587812 */ /* 0x040fe400078efcff */
[----:B------:R-:W-:Y:S02]  /*27560*/  LOP3.LUT R89, R89, 0x3e, RZ, 0xfc, !PT ;  /* 0x0000003e59597812 */ /* 0x000fe400078efcff */
[----:B------:R-:W-:Y:S02]  /*27570*/  ISETP.GE.AND P3, PT, R88, UR6, PT ;  /* 0x0000000658007c0c */ /* 0x000fe4000bf66270 */
[----:B------:R-:W3:Y:S01]  /*27580*/  LDL.LU R88, [R1+0xec8] ;  /* 0x000ec80001587983 */ /* 0x000ee20000300800 */
[----:B------:R-:W-:-:S03]  /*27590*/  ISETP.GE.AND P4, PT, R89, UR6, PT ;  /* 0x0000000659007c0c */ /* 0x000fc6000bf86270 */
[----:B------:R-:W2:Y:S01]  /*275a0*/  LDL.LU R89, [R1+0xec4] ;  /* 0x000ec40001597983 */ /* 0x000ea20000300800 */
[----:B0-----:R-:W-:-:S04]  /*275b0*/  @!P2 LOP3.LUT R5, R5, R4, RZ, 0x3c, !PT ;  /* 0x000000040505a212 */ /* 0x001fc800078e3cff */
[----:B------:R-:W-:-:S04]  /*275c0*/  @!P2 LOP3.LUT R4, R5, R4, RZ, 0x3c, !PT ;  /* 0x000000040504a212 */ /* 0x000fc800078e3cff */
[----:B------:R-:W-:-:S05]  /*275d0*/  @!P2 LOP3.LUT R5, R5, R4, RZ, 0x3c, !PT ;  /* 0x000000040505a212 */ /* 0x000fca00078e3cff */
[----:B------:R0:W2:Y:S02]  /*275e0*/  @!P2 LDG.E.U16 R15, desc[UR24][R4.64] ;  /* 0x00000018040fa981 */ /* 0x0000a4000c1e1500 */
[----:B0-----:R-:W0:Y:S01]  /*275f0*/  S2R R5, SR_TID.X ;  /* 0x0000000000057919 */ /* 0x001e220000002100 */
[----:B------:R-:W-:Y:S01]  /*27600*/  @!P0 IMAD.MOV.U32 R4, RZ, RZ, R46 ;  /* 0x000000ffff048224 */ /* 0x000fe200078e002e */
[----:B------:R-:W-:Y:S02]  /*27610*/  PRMT R34, RZ, 0x7610, R34 ;  /* 0x00007610ff227816 */ /* 0x000fe40000000022 */
[----:B------:R-:W-:Y:S01]  /*27620*/  PRMT R42, RZ, 0x7610, R42 ;  /* 0x00007610ff2a7816 */ /* 0x000fe2000000002a */
[----:B------:R-:W2:Y:S01]  /*27630*/  LDL R46, [R1+0x110] ;  /* 0x00011000012e7983 */ /* 0x000ea20000100800 */
[----:B0-----:R-:W-:-:S04]  /*27640*/  LOP3.LUT R5, R5, 0x3f, RZ, 0xc0, !PT ;  /* 0x0000003f05057812 */ /* 0x001fc800078ec0ff */
[----:B------:R-:W-:Y:S01]  /*27650*/  ISETP.GE.AND P2, PT, R5, UR6, PT ;  /* 0x0000000605007c0c */ /* 0x000fe2000bf46270 */
[----:B------:R-:W-:Y:S01]  /*27660*/  @!P0 IMAD.MOV.U32 R5, RZ, RZ, R47 ;  /* 0x000000ffff058224 */ /* 0x000fe200078e002f */
[----:B------:R-:W-:Y:S01]  /*27670*/  PRMT R14, RZ, 0x7610, R14 ;  /* 0x00007610ff0e7816 */ /* 0x000fe2000000000e */
[----:B------:R-:W2:Y:S04]  /*27680*/  LDL R47, [R1+0x10c] ;  /* 0x00010c00012f7983 */ /* 0x000ea80000100800 */
[----:B------:R0:W2:Y:S04]  /*27690*/  @!P0 LDG.E.U16 R19, desc[UR24][R4.64] ;  /* 0x0000001804138981 */ /* 0x0000a8000c1e1500 */
[----:B------:R-:W0:Y:S04]  /*276a0*/  LDL R4, [R1+0x958] ;  /* 0x0009580001047983 */ /* 0x000e280000100800 */
[----:B------:R-:W0:Y:S02]  /*276b0*/  LDL R5, [R1+0x95c] ;  /* 0x00095c0001057983 */ /* 0x000e240000100800 */
[----:B0-----:R-:W-:-:S04]  /*276c0*/  @!P1 LOP3.LUT R5, R5, R4, RZ, 0x3c, !PT ;  /* 0x0000000405059212 */ /* 0x001fc800078e3cff */
[----:B------:R-:W-:-:S04]  /*276d0*/  @!P1 LOP3.LUT R4, R5, R4, RZ, 0x3c, !PT ;  /* 0x0000000405049212 */ /* 0x000fc800078e3cff */
[----:B------:R-:W-:-:S05]  /*276e0*/  @!P1 LOP3.LUT R5, R5, R4, RZ, 0x3c, !PT ;  /* 0x0000000405059212 */ /* 0x000fca00078e3cff */
        /* <DEDUP_REMOVED lines=14> */
[----:B------:R-:W0:Y:S01]  /*277d0*/  LDL R5, [R1+0xd0] ;  /* 0x0000d00001057983 */ /* 0x000e220000100800 */
[----:B------:R-:W-:Y:S01]  /*277e0*/  PRMT R13, RZ, 0x7610, R13 ;  /* 0x00007610ff0d7816 */ /* 0x000fe2000000000d */
[----:B------:R-:W-:Y:S01]  /*277f0*/  BAR.SYNC.DEFER_BLOCKING 0x0 ;  /* 0x0000000000007b1d */ /* 0x000fe20000010000 */
        /* <DEDUP_REMOVED lines=11> */
[----:B------:R2:W3:Y:S02]  /*278b0*/  @!P2 LDG.E.U16 R12, desc[UR24][R4.64] ;  /* 0x00000018040ca981 */ /* 0x0004e4000c1e1500 */
[----:B--2---:R-:W-:Y:S02]  /*278c0*/  @!P2 IMAD.MOV.U32 R4, RZ, RZ, R46 ;  /* 0x000000ffff04a224 */ /* 0x004fe400078e002e */
[----:B------:R-:W-:Y:S01]  /*278d0*/  @!P2 IMAD.MOV.U32 R5, RZ, RZ, R47 ;  /* 0x000000ffff05a224 */ /* 0x000fe200078e002f */
[----:B------:R-:W-:Y:S01]  /*278e0*/  PRMT R10, RZ, 0x7610, R10 ;  /* 0x00007610ff0a7816 */ /* 0x000fe2000000000a */
[----:B------:R-:W2:Y:S04]  /*278f0*/  LDL R47, [R1+0x1cc] ;  /* 0x0001cc00012f7983 */ /* 0x000ea80000100800 */
[----:B------:R0:W2:Y:S01]  /*27900*/  @!P2 LDG.E.U16 R11, desc[UR24][R4.64] ;  /* 0x00000018040ba981 */ /* 0x0000a2000c1e1500 */
[----:B------:R-:W-:-:S02]  /*27910*/  PRMT R9, RZ, 0x7610, R9 ;  /* 0x00007610ff097816 */ /* 0x000fc40000000009 */
[----:B------:R-:W-:Y:S01]  /*27920*/  PRMT R8, RZ, 0x7610, R8 ;  /* 0x00007610ff087816 */ /* 0x000fe20000000008 */
[----:B------:R-:W2:Y:S04]  /*27930*/  LDL R46, [R1+0x1d0] ;  /* 0x0001d000012e7983 */ /* 0x000ea80000100800 */
        /* <DEDUP_REMOVED lines=20> */
[----:B------:R-:W-:Y:S02]  /*27a80*/  PRMT R7, RZ, 0x7610, R7 ;  /* 0x00007610ff077816 */ /* 0x000fe40000000007 */
        /* <DEDUP_REMOVED lines=10> */
[----:B------:R0:W3:Y:S02]  /*27b30*/  @!P2 LDG.E.U16 R6, desc[UR24][R4.64] ;  /* 0x000000180406a981 */ /* 0x0000e4000c1e1500 */
[----:B0-----:R-:W-:-:S06]  /*27b40*/  PRMT R5, RZ, 0x7610, R5 ;  /* 0x00007610ff057816 */ /* 0x001fcc0000000005 */
[----:B--2---:R0:W2:Y:S04]  /*27b50*/  @!P2 LDG.E.U16 R5, desc[UR24][R46.64] ;  /* 0x000000182e05a981 */ /* 0x0040a8000c1e1500 */
        /* <DEDUP_REMOVED lines=240> */
[----:B---3--:R-:W-:Y:S02]  /*28a60*/  PRMT R88, RZ, 0x7610, R88 ;  /* 0x00007610ff587816 */ /* 0x008fe40000000058 */
[----:B0-----:R-:W-:-:S04]  /*28a70*/  @!P2 LOP3.LUT R47, R47, R46, RZ, 0x3c, !PT ;  /* 0x0000002e2f2fa212 */ /* 0x001fc800078e3cff */
[----:B------:R-:W-:-:S04]  /*28a80*/  @!P2 LOP3.LUT R46, R47, R46, RZ, 0x3c, !PT ;  /* 0x0000002e2f2ea212 */ /* 0x000fc800078e3cff */
[----:B------:R-:W-:-:S05]  /*28a90*/  @!P2 LOP3.LUT R47, R47, R46, RZ, 0x3c, !PT ;  /* 0x0000002e2f2fa212 */ /* 0x000fca00078e3cff */
[----:B------:R0:W3:Y:S04]  /*28aa0*/  @!P2 LDG.E.U16 R88, desc[UR24][R46.64] ;  /* 0x000000182e58a981 */ /* 0x0000e8000c1e1500 */
        /* <DEDUP_REMOVED lines=13> */
[----:B------:R-:W2:Y:S04]  /*28b80*/  @!P2 LDG.E.U16 R2, desc[UR24][R46.64] ;  /* 0x000000182e02a981 */ /* 0x000ea8000c1e1500 */
[----:B--2---:R0:W-:Y:S04]  /*28b90*/  STL [R1+0xc], R2 ;  /* 0x00000c0201007387 */ /* 0x0041e80000100800 */
[----:B0-----:R-:W2:Y:S04]  /*28ba0*/  LDL.LU R2, [R1+0xec0] ;  /* 0x000ec00001027983 */ /* 0x001ea80000300800 */
[----:B------:R-:W3:Y:S04]  /*28bb0*/  LDL R46, [R1+0x688] ;  /* 0x00068800012e7983 */ /* 0x000ee80000100800 */
[----:B------:R-:W3:Y:S01]  /*28bc0*/  LDL R47, [R1+0x68c] ;  /* 0x00068c00012f7983 */ /* 0x000ee20000100800 */
[----:B--2---:R-:W-:-:S02]  /*28bd0*/  PRMT R2, RZ, 0x7610, R2 ;  /* 0x00007610ff027816 */ /* 0x004fc40000000002 */
[----:B---3--:R-:W-:-:S04]  /*28be0*/  @!P2 LOP3.LUT R47, R47, R46, RZ, 0x3c, !PT ;  /* 0x0000002e2f2fa212 */ /* 0x008fc800078e3cff */
        /* <DEDUP_REMOVED lines=151> */
[----:B------:R-:W-:-:S02]  /*29560*/  PRMT R93, RZ, 0x7610, R93 ;  /* 0x00007610ff5d7816 */ /* 0x000fc4000000005d */
[----:B---3--:R-:W-:-:S04]  /*29570*/  @!P2 LOP3.LUT R47, R47, R46, RZ, 0x3c, !PT ;  /* 0x0000002e2f2fa212 */ /* 0x008fc800078e3cff */
[----:B------:R-:W-:-:S04]  /*29580*/  @!P2 LOP3.LUT R46, R47, R46, RZ, 0x3c, !PT ;  /* 0x0000002e2f2ea212 */ /* 0x000fc800078e3cff */
[----:B------:R-:W-:-:S05]  /*29590*/  @!P2 LOP3.LUT R47, R47, R46, RZ, 0x3c, !PT ;  /* 0x0000002e2f2fa212 */ /* 0x000fca00078e3cff */
[----:B------:R-:W3:Y:S04]  /*295a0*/  @!P2 LDG.E.U16 R93, desc[UR24][R46.64] ;  /* 0x000000182e5da981 */ /* 0x000ee8000c1e1500 */
[----:B---3--:R0:W-:Y:S04]  /*295b0*/  STL [R1+0x6c], R93 ;  /* 0x00006c5d01007387 */ /* 0x0081e80000100800 */
[----:B0-----:R-:W3:Y:S04]  /*295c0*/  LDL.LU R93, [R1+0xe78] ;  /* 0x000e7800015d7983 */ /* 0x001ee80000300800 */
[----:B------:R-:W2:Y:S04]  /*295d0*/  LDL R46, [R1+0xd4] ;  /* 0x0000d400012e7983 */ /* 0x000ea80000100800 */
[----:B------:R-:W2:Y:S01]  /*295e0*/  LDL R47, [R1+0xd8] ;  /* 0x0000d800012f7983 */ /* 0x000ea20000100800 */
[----:B------:R-:W-:-:S02]  /*295f0*/  PRMT R92, RZ, 0x7610, R92 ;  /* 0x00007610ff5c7816 */ /* 0x000fc4000000005c */
[----:B--2---:R-:W-:-:S04]  /*29600*/  @!P2 LOP3.LUT R47, R47, R46, RZ, 0x3c, !PT ;  /* 0x0000002e2f2fa212 */ /* 0x004fc800078e3cff */
[----:B------:R-:W-:-:S04]  /*29610*/  @!P2 LOP3.LUT R46, R47, R46, RZ, 0x3c, !PT ;  /* 0x0000002e2f2ea212 */ /* 0x000fc800078e3cff */
[----:B------:R-:W-:-:S05]  /*29620*/  @!P2 LOP3.LUT R47, R47, R46, RZ, 0x3c, !PT ;  /* 0x0000002e2f2fa212 */ /* 0x000fca00078e3cff */
[----:B------:R-:W2:Y:S04]  /*29630*/  @!P2 LDG.E.U16 R92, desc[UR24][R46.64] ;  /* 0x000000182e5ca981 */ /* 0x000ea8000c1e1500 */
[----:B------:R0:W-:Y:S04]  /*29640*/  STS.U16 [R2+UR10+0x22000], R27 ;  /* 0x0220001b02007988 */ /* 0x0001e8000800040a */
[----:B------:R-:W-:Y:S04]  /*29650*/  STS.U16 [R2+UR10+0x22400], R26 ;  /* 0x0224001a02007988 */ /* 0x000fe8000800040a */
[----:B0-----:R-:W3:Y:S04]  /*29660*/  LDL R27, [R1+0xf8] ;  /* 0x0000f800011b7983 */ /* 0x001ee80000100800 */
[----:B--2---:R0:W-:Y:S04]  /*29670*/  STL [R1+0x8c], R92 ;  /* 0x00008c5c01007387 */ /* 0x0041e80000100800 */
[----:B0-----:R-:W2:Y:S04]  /*29680*/  LDL.LU R92, [R1+0xe74] ;  /* 0x000e7400015c7983 */ /* 0x001ea80000300800 */
[----:B------:R-:W3:Y:S01]  /*29690*/  LDL R26, [R1+0xf4] ;  /* 0x0000f400011a7983 */ /* 0x000ee20000100800 */
[----:B------:R-:W-:-:S03]  /*296a0*/  PRMT R91, RZ, 0x7610, R91 ;  /* 0x00007610ff5b7816 */ /* 0x000fc6000000005b */
[----:B------:R-:W2:Y:S01]  /*296b0*/  LDL R47, [R1+0x178] ;  /* 0x00017800012f7983 */ /* 0x000ea20000100800 */
        /* <DEDUP_REMOVED lines=19> */
[----:B------:R-:W-:-:S02]  /*297f0*/  PRMT R84, RZ, 0x7610, R84 ;  /* 0x00007610ff547816 */ /* 0x000fc40000000054 */
[----:B---3--:R-:W-:-:S04]  /*29800*/  @!P2 LOP3.LUT R25, R25, R24, RZ, 0x3c, !PT ;  /* 0x000000181919a212 */ /* 0x008fc800078e3cff */
[----:B------:R-:W-:-:S04]  /*29810*/  @!P2 LOP3.LUT R24, R25, R24, RZ, 0x3c, !PT ;  /* 0x000000181918a212 */ /* 0x000fc800078e3cff */
[----:B------:R-:W-:-:S05]  /*29820*/  @!P2 LOP3.LUT R25, R25, R24, RZ, 0x3c, !PT ;  /* 0x000000181919a212 */ /* 0x000fca00078e3cff */
[----:B------:R-:W3:Y:S04]  /*29830*/  @!P2 LDG.E.U16 R84, desc[UR24][R24.64] ;  /* 0x000000181854a981 */ /* 0x000ee8000c1e1500 */
[----:B----4-:R-:W-:Y:S04]  /*29840*/  STS.U16 [R2+UR10+0x23000], R23 ;  /* 0x0230001702007988 */ /* 0x010fe8000800040a */
[----:B---3--:R0:W-:Y:S04]  /*29850*/  STL [R1+0x80], R84 ;  /* 0x0000805401007387 */ /* 0x0081e80000100800 */
[----:B0-----:R-:W3:Y:S04]  /*29860*/  LDL.LU R84, [R1+0xe68] ;  /* 0x000e680001547983 */ /* 0x001ee80000300800 */
[----:B------:R-:W4:Y:S04]  /*29870*/  LDL R24, [R1+0x154] ;  /* 0x0001540001187983 */ /* 0x000f280000100800 */
[----:B------:R-:W4:Y:S04]  /*29880*/  LDL R25, [R1+0x158] ;  /* 0x0001580001197983 */ /* 0x000f280000100800 */
[----:B------:R-:W2:Y:S01]  /*29890*/  LDL R23, [R1+0x174] ;  /* 0x0001740001177983 */ /* 0x000ea20000100800 */
[----:B------:R-:W-:-:S02]  /*298a0*/  PRMT R82, RZ, 0x7610, R82 ;  /* 0x00007610ff527816 */ /* 0x000fc40000000052 */
[----:B------:R-:W-:Y:S01]  /*298b0*/  PRMT R80, RZ, 0x7610, R80 ;  /* 0x00007610ff507816 */ /* 0x000fe20000000050 */
[----:B------:R0:W-:Y:S02]  /*298c0*/  STS.U16 [R2+UR10+0x23400], R22 ;  /* 0x0234001602007988 */ /* 0x0001e4000800040a */
[----:B0-----:R-:W-:Y:S01]  /*298d0*/  @!P2 IMAD.MOV.U32 R22, RZ, RZ, R47 ;  /* 0x000000ffff16a224 */ /* 0x001fe200078e002f */
[----:B----4-:R-:W-:-:S04]  /*298e0*/  @!P2 LOP3.LUT R25, R25, R24, RZ, 0x3c, !PT ;  /* 0x000000181919a212 */ /* 0x010fc800078e3cff */
[C---:B------:R-:W-:Y:S01]  /*298f0*/  @!P2 LOP3.LUT R24, R25.reuse, R24, RZ, 0x3c, !PT ;  /* 0x000000181918a212 */ /* 0x040fe200078e3cff */
[----:B--2---:R-:W2:Y:S03]  /*29900*/  @!P2 LDG.E.U16 R80, desc[UR24][R22.64] ;  /* 0x000000181650a981 */ /* 0x004ea6000c1e1500 */
[----:B------:R-:W-:-:S05]  /*29910*/  @!P2 LOP3.LUT R25, R25, R24, RZ, 0x3c, !PT ;  /* 0x000000181919a212 */ /* 0x000fca00078e3cff */
[----:B------:R-:W4:Y:S04]  /*29920*/  @!P2 LDG.E.U16 R82, desc[UR24][R24.64] ;  /* 0x000000181852a981 */ /* 0x000f28000c1e1500 */
[----:B----4-:R0:W-:Y:S04]  /*29930*/  STL [R1+0x7c], R82 ;  /* 0x00007c5201007387 */ /* 0x0101e80000100800 */
[----:B0-----:R-:W4:Y:S04]  /*29940*/  LDL.LU R82, [R1+0xe64] ;  /* 0x000e640001527983 */ /* 0x001f280000300800 */
[----:B------:R-:W3:Y:S04]  /*29950*/  LDL R47, [R1+0x218] ;  /* 0x00021800012f7983 */ /* 0x000ee80000100800 */
[----:B--2---:R0:W-:Y:S04]  /*29960*/  STL [R1+0x78], R80 ;  /* 0x0000785001007387 */ /* 0x0041e80000100800 */
[----:B0-----:R-:W2:Y:S04]  /*29970*/  LDL.LU R80, [R1+0xe60] ;  /* 0x000e600001507983 */ /* 0x001ea80000300800 */
[----:B------:R-:W2:Y:S04]  /*29980*/  LDL R22, [R1+0x194] ;  /* 0x0001940001167983 */ /* 0x000ea80000100800 */
[----:B------:R-:W2:Y:S01]  /*29990*/  LDL R23, [R1+0x198] ;  /* 0x0001980001177983 */ /* 0x000ea20000100800 */
[----:B------:R-:W-:-:S02]  /*299a0*/  PRMT R46, RZ, 0x7610, R46 ;  /* 0x00007610ff2e7816 */ /* 0x000fc4000000002e */
[----:B--2---:R-:W-:-:S04]  /*299b0*/  @!P2 LOP3.LUT R23, R23, R22, RZ, 0x3c, !PT ;  /* 0x000000161717a212 */ /* 0x004fc800078e3cff */
        /* <DEDUP_REMOVED lines=9> */
[----:B------:R-:W3:Y:S04]  /*29a50*/  @!P2 LDG.E.U16 R78, desc[UR24][R22.64] ;  /* 0x00000018164ea981 */ /* 0x000ee8000c1e1500 */
[----:B------:R0:W-:Y:S04]  /*29a60*/  STS.U16 [R2+UR10+0x23800], R21 ;  /* 0x0238001502007988 */ /* 0x0001e8000800040a */
[----:B------:R-:W-:Y:S04]  /*29a70*/  STS.U16 [R2+UR10+0x23c00], R19 ;  /* 0x023c001302007988 */ /* 0x000fe8000800040a */
[----:B0-----:R-:W4:Y:S04]  /*29a80*/  LDL R21, [R1+0x1d8] ;  /* 0x0001d80001157983 */ /* 0x001f280000100800 */
[----:B--2---:R0:W-:Y:S02]  /*29a90*/  STL [R1+0x74], R46 ;  /* 0x0000742e01007387 */ /* 0x0041e40000100800 */
[----:B0-----:R-:W-:-:S05]  /*29aa0*/  LOP3.LUT R46, R2, 0x20, RZ, 0x3c, !PT ;  /* 0x00000020022e7812 */ /* 0x001fca00078e3cff */
[----:B------:R-:W-:Y:S04]  /*29ab0*/  STS.U16 [R46+UR10+0x22100], R20 ;  /* 0x022100142e007988 */ /* 0x000fe8000800040a */
[----:B---3--:R0:W-:Y:S04]  /*29ac0*/  STL [R1+0x70], R78 ;  /* 0x0000704e01007387 */ /* 0x0081e80000100800 */
[----:B0-----:R-:W2:Y:S04]  /*29ad0*/  LDL.LU R78, [R1+0xe5c] ;  /* 0x000e5c00014e7983 */ /* 0x001ea80000300800 */
[----:B------:R-:W4:Y:S01]  /*29ae0*/  LDL R20, [R1+0x1d4] ;  /* 0x0001d40001147983 */ /* 0x000f220000100800 */
[----:B------:R-:W-:-:S02]  /*29af0*/  PRMT R76, RZ, 0x7610, R76 ;  /* 0x00007610ff4c7816 */ /* 0x000fc4000000004c */
[----:B----4-:R-:W-:-:S04]  /*29b00*/  @!P2 LOP3.LUT R21, R21, R20, RZ, 0x3c, !PT ;  /* 0x000000141515a212 */ /* 0x010fc800078e3cff */
[----:B------:R-:W-:-:S04]  /*29b10*/  @!P2 LOP3.LUT R20, R21, R20, RZ, 0x3c, !PT ;  /* 0x000000141514a212 */ /* 0x000fc800078e3cff */
[----:B------:R-:W-:-:S05]  /*29b20*/  @!P2 LOP3.LUT R21, R21, R20, RZ, 0x3c, !PT ;  /* 0x000000141515a212 */ /* 0x000fca00078e3cff */
[----:B------:R-:W3:Y:S01]  /*29b30*/  @!P2 LDG.E.U16 R76, desc[UR24][R20.64] ;  /* 0x00000018144ca981 */ /* 0x000ee2000c1e1500 */
[----:B------:R-:W-:-:S03]  /*29b40*/  PRMT R74, RZ, 0x7610, R74 ;  /* 0x00007610ff4a7816 */ /* 0x000fc6000000004a */
[----:B---3--:R0:W-:Y:S04]  /*29b50*/  STL [R1+0x60], R76 ;  /* 0x0000604c01007387 */ /* 0x0081e80000100800 */
[----:B0-----:R-:W3:Y:S04]  /*29b60*/  LDL.LU R76, [R1+0xe58] ;  /* 0x000e5800014c7983 */ /* 0x001ee80000300800 */
[----:B------:R-:W4:Y:S01]  /*29b70*/  LDL R21, [R1+0x214] ;  /* 0x0002140001157983 */ /* 0x000f220000100800 */
[----:B------:R-:W-:-:S03]  /*29b80*/  @!P2 IMAD.MOV.U32 R20, RZ, RZ, R47 ;  /* 0x000000ffff14a224 */ /* 0x000fc600078e002f */
[----:B------:R-:W2:Y:S04]  /*29b90*/  LDL R47, [R1+0x298] ;  /* 0x00029800012f7983 */ /* 0x000ea80000100800 */
[----:B----4-:R-:W4:Y:S04]  /*29ba0*/  @!P2 LDG.E.U16 R74, desc[UR24][R20.64] ;  /* 0x00000018144aa981 */ /* 0x010f28000c1e1500 */
[----:B----4-:R0:W-:Y:S04]  /*29bb0*/  STL [R1+0x50], R74 ;  /* 0x0000504a01007387 */ /* 0x0101e80000100800 */
[----:B0-----:R-:W4:Y:S04]  /*29bc0*/  LDL.LU R74, [R1+0xe54] ;  /* 0x000e5400014a7983 */ /* 0x001f280000300800 */
        /* <DEDUP_REMOVED lines=14> */
[----:B--2---:R0:W-:Y:S04]  /*29cb0*/  STL [R1+0x40], R19 ;  /* 0x0000401301007387 */ /* 0x0041e80000100800 */
[----:B0-----:R-:W2:Y:S04]  /*29cc0*/  LDL R19, [R1+0x2b8] ;  /* 0x0002b80001137983 */ /* 0x001ea80000100800 */
        /* <DEDUP_REMOVED lines=8> */
[----:B------:R-:W2:Y:S01]  /*29d50*/  @!P2 LDG.E.U16 R70, desc[UR24][R20.64] ;  /* 0x000000181446a981 */ /* 0x000ea2000c1e1500 */
[----:B------:R-:W-:-:S03]  /*29d60*/  PRMT R0, RZ, 0x7610, R0 ;  /* 0x00007610ff007816 */ /* 0x000fc60000000000 */
[----:B--2---:R0:W-:Y:S04]  /*29d70*/  STL [R1+0x20], R70 ;  /* 0x0000204601007387 */ /* 0x0041e80000100800 */
[----:B0-----:R-:W2:Y:S04]  /*29d80*/  LDL.LU R70, [R1+0xe4c] ;  /* 0x000e4c0001467983 */ /* 0x001ea80000300800 */
[----:B------:R-:W2:Y:S01]  /*29d90*/  LDL R21, [R1+0x294] ;  /* 0x0002940001157983 */ /* 0x000ea20000100800 */
[----:B------:R-:W-:Y:S01]  /*29da0*/  @!P2 IMAD.MOV.U32 R20, RZ, RZ, R47 ;  /* 0x000000ffff14a224 */ /* 0x000fe200078e002f */
[----:B------:R-:W-:-:S02]  /*29db0*/  PRMT R93, RZ, 0x7610, R93 ;  /* 0x00007610ff5d7816 */ /* 0x000fc4000000005d */
[----:B------:R-:W3:Y:S04]  /*29dc0*/  LDL R47, [R1+0x2f8] ;  /* 0x0002f800012f7983 */ /* 0x000ee80000100800 */
[----:B--2---:R0:W2:Y:S04]  /*29dd0*/  @!P2 LDG.E.U16 R0, desc[UR24][R20.64] ;  /* 0x000000181400a981 */ /* 0x0040a8000c1e1500 */
[----:B------:R-:W3:Y:S01]  /*29de0*/  LDL R21, [R1+0x2b4] ;  /* 0x0002b40001157983 */ /* 0x000ee20000100800 */
[----:B0-----:R-:W-:-:S03]  /*29df0*/  @!P2 IMAD.MOV.U32 R20, RZ, RZ, R19 ;  /* 0x000000ffff14a224 */ /* 0x001fc600078e0013 */
[----:B--2---:R0:W-:Y:S04]  /*29e00*/  STL [R1+0xe1c], R0 ;  /* 0x000e1c0001007387 */ /* 0x0041e80000100800 */
[----:B0-----:R-:W2:Y:S04]  /*29e10*/  LDL R0, [R1+0x2d8] ;  /* 0x0002d80001007983 */ /* 0x001ea80000100800 */
[----:B---3--:R2:W3:Y:S04]  /*29e20*/  @!P2 LDG.E.U16 R93, desc[UR24][R20.64] ;  /* 0x00000018145da981 */ /* 0x0084e8000c1e1500 */
[----:B------:R-:W4:Y:S01]  /*29e30*/  LDL R21, [R1+0x2d4] ;  /* 0x0002d40001157983 */ /* 0x000f220000100800 */
[----:B------:R-:W-:Y:S01]  /*29e40*/  PRMT R92, RZ, 0x7610, R92 ;  /* 0x00007610ff5c7816 */ /* 0x000fe2000000005c */
[----:B--2---:R-:W-:-:S02]  /*29e50*/  @!P2 IMAD.MOV.U32 R20, RZ, RZ, R0 ;  /* 0x000000ffff14a224 */ /* 0x004fc400078e0000 */
[----:B---3--:R0:W-:Y:S01]  /*29e60*/  STL [R1+0xe20], R93 ;  /* 0x000e205d01007387 */ /* 0x0081e20000100800 */
[----:B------:R-:W-:-:S03]  /*29e70*/  PRMT R91, RZ, 0x7610, R91 ;  /* 0x00007610ff5b7816 */ /* 0x000fc6000000005b */
[----:B------:R-:W2:Y:S04]  /*29e80*/  LDL R19, [R1+0x314] ;  /* 0x0003140001137983 */ /* 0x000ea80000100800 */
[----:B------:R-:W3:Y:S04]  /*29e90*/  LDL R0, [R1+0x334] ;  /* 0x0003340001007983 */ /* 0x000ee80000100800 */
[----:B----4-:R1:W4:Y:S04]  /*29ea0*/  @!P2 LDG.E.U16 R92, desc[UR24][R20.64] ;  /* 0x00000018145ca981 */ /* 0x010328000c1e1500 */
[----:B0-----:R-:W2:Y:S04]  /*29eb0*/  LDL R93, [R1+0x330] ;  /* 0x00033000015d7983 */ /* 0x001ea80000100800 */
[----:B------:R-:W2:Y:S01]  /*29ec0*/  LDL R21, [R1+0x2f4] ;  /* 0x0002f40001157983 */ /* 0x000ea20000100800 */
[----:B-1----:R-:W-:-:S03]  /*29ed0*/  @!P2 IMAD.MOV.U32 R20, RZ, RZ, R47 ;  /* 0x000000ffff14a224 */ /* 0x002fc600078e002f */
[----:B----4-:R0:W-:Y:S04]  /*29ee0*/  STL [R1+0xe24], R92 ;  /* 0x000e245c01007387 */ /* 0x0101e80000100800 */
[----:B------:R-:W4:Y:S04]  /*29ef0*/  LDL R47, [R1+0x34c] ;  /* 0x00034c00012f7983 */ /* 0x000f280000100800 */
[----:B--2---:R1:W2:Y:S04]  /*29f00*/  @!P2 LDG.E.U16 R91, desc[UR24][R20.64] ;  /* 0x00000018145ba981 */ /* 0x0042a8000c1e1500 */
[----:B0-----:R-:W3:Y:S04]  /*29f10*/  LDL R92, [R1+0x348] ;  /* 0x00034800015c7983 */ /* 0x001ee80000100800 */
[----:B------:R-:W3:Y:S01]  /*29f20*/  LDL R21, [R1+0x310] ;  /* 0x0003100001157983 */ /* 0x000ee20000100800 */
[----:B------:R-:W-:Y:S01]  /*29f30*/  PRMT R90, RZ, 0x7610, R90 ;  /* 0x00007610ff5a7816 */ /* 0x000fe2000000005a */
[----:B-1----:R-:W-:Y:S01]  /*29f40*/  @!P2 IMAD.MOV.U32 R20, RZ, RZ, R19 ;  /* 0x000000ffff14a224 */ /* 0x002fe200078e0013 */
[----:B------:R-:W-:-:S02]  /*29f50*/  PRMT R84, RZ, 0x7610, R84 ;  /* 0x00007610ff547816 */ /* 0x000fc40000000054 */
[----:B------:R-:W-:Y:S01]  /*29f60*/  PRMT R82, RZ, 0x7610, R82 ;  /* 0x00007610ff527816 */ /* 0x000fe20000000052 */
[----:B--2---:R0:W-:Y:S04]  /*29f70*/  STL [R1+0xe28], R91 ;  /* 0x000e285b01007387 */ /* 0x0041e80000100800 */
[----:B------:R-:W2:Y:S04]  /*29f80*/  LDL R19, [R1+0x364] ;  /* 0x0003640001137983 */ /* 0x000ea80000100800 */
[----:B0-----:R-:W2:Y:S04]  /*29f90*/  LDL R91, [R1+0x360] ;  /* 0x00036000015b7983 */ /* 0x001ea80000100800 */
[----:B---3--:R0:W3:Y:S02]  /*29fa0*/  @!P2 LDG.E.U16 R90, desc[UR24][R20.64] ;  /* 0x00000018145aa981 */ /* 0x0080e4000c1e1500 */
[----:B0-----:R-:W-:-:S02]  /*29fb0*/  @!P2 IMAD.MOV.U32 R20, RZ, RZ, R0 ;  /* 0x000000ffff14a224 */ /* 0x001fc400078e0000 */
[----:B------:R-:W-:-:S05]  /*29fc0*/  @!P2 IMAD.MOV.U32 R21, RZ, RZ, R93 ;  /* 0x000000ffff15a224 */ /* 0x000fca00078e005d */
[----:B------:R4:W3:Y:S02]  /*29fd0*/  @!P2 LDG.E.U16 R84, desc[UR24][R20.64] ;  /* 0x000000181454a981 */ /* 0x0008e4000c1e1500 */
[----:B----4-:R-:W-:Y:S02]  /*29fe0*/  @!P2 IMAD.MOV.U32 R20, RZ, RZ, R47 ;  /* 0x000000ffff14a224 */ /* 0x010fe400078e002f */
[----:B------:R-:W-:-:S05]  /*29ff0*/  @!P2 IMAD.MOV.U32 R21, RZ, RZ, R92 ;  /* 0x000000ffff15a224 */ /* 0x000fca00078e005c */
[----:B------:R2:W4:Y:S01]  /*2a000*/  @!P2 LDG.E.U16 R82, desc[UR24][R20.64] ;  /* 0x000000181452a981 */ /* 0x000522000c1e1500 */
[----:B------:R-:W-:-:S03]  /*2a010*/  PRMT R80, RZ, 0x7610, R80 ;  /* 0x00007610ff507816 */ /* 0x000fc60000000050 */
[----:B------:R-:W-:Y:S04]  /*2a020*/  STS.U16 [R46+UR10+0x22500], R28 ;  /* 0x0225001c2e007988 */ /* 0x000fe8000800040a */
[----:B------:R-:W-:Y:S04]  /*2a030*/  STS.U16 [R46+UR10+0x22900], R29 ;  /* 0x0229001d2e007988 */ /* 0x000fe8000800040a */
[----:B------:R-:W-:Y:S04]  /*2a040*/  STS.U16 [R46+UR10+0x22d00], R30 ;  /* 0x022d001e2e007988 */ /* 0x000fe8000800040a */
[----:B------:R-:W-:Y:S04]  /*2a050*/  STS.U16 [R46+UR10+0x23100], R31 ;  /* 0x0231001f2e007988 */ /* 0x000fe8000800040a */
[----:B------:R-:W-:Y:S04]  /*2a060*/  STS.U16 [R46+UR10+0x23500], R32 ;  /* 0x023500202e007988 */ /* 0x000fe8000800040a */
[----:B------:R-:W-:Y:S04]  /*2a070*/  STS.U16 [R46+UR10+0x23900], R33 ;  /* 0x023900212e007988 */ /* 0x000fe8000800040a */
[----:B------:R0:W-:Y:S02]  /*2a080*/  STS.U16 [R46+UR10+0x23d00], R34 ;  /* 0x023d00222e007988 */ /* 0x0001e4000800040a */
[----:B0-----:R-:W-:-:S05]  /*2a090*/  LOP3.LUT R46, R2, 0x40, RZ, 0x3c, !PT ;  /* 0x00000040022e7812 */ /* 0x001fca00078e3cff */
[----:B------:R-:W-:Y:S04]  /*2a0a0*/  STS.U16 [R46+UR10+0x22200], R35 ;  /* 0x022200232e007988 */ /* 0x000fe8000800040a */
[----:B------:R-:W-:Y:S04]  /*2a0b0*/  STS.U16 [R46+UR10+0x22600], R36 ;  /* 0x022600242e007988 */ /* 0x000fe8000800040a */
[----:B------:R-:W-:Y:S04]  /*2a0c0*/  STS.U16 [R46+UR10+0x22a00], R37 ;  /* 0x022a00252e007988 */ /* 0x000fe8000800040a */
[----:B------:R-:W-:Y:S04]  /*2a0d0*/  STS.U16 [R46+UR10+0x22e00], R38 ;  /* 0x022e00262e007988 */ /* 0x000fe8000800040a */
[----:B------:R-:W-:Y:S01]  /*2a0e0*/  STS.U16 [R46+UR10+0x23200], R45 ;  /* 0x0232002d2e007988 */ /* 0x000fe2000800040a */
[----:B--2---:R-:W-:-:S02]  /*2a0f0*/  @!P2 IMAD.MOV.U32 R20, RZ, RZ, R19 ;  /* 0x000000ffff14a224 */ /* 0x004fc400078e0013 */
[----:B------:R-:W-:Y:S01]  /*2a100*/  @!P2 IMAD.MOV.U32 R21, RZ, RZ, R91 ;  /* 0x000000ffff15a224 */ /* 0x000fe200078e005b */
[----:B---3--:R0:W-:Y:S04]  /*2a110*/  STL [R1+0xe2c], R90 ;  /* 0x000e2c5a01007387 */ /* 0x0081e80000100800 */
[----:B------:R-:W2:Y:S04]  /*2a120*/  LDL R0, [R1+0x384] ;  /* 0x0003840001007983 */ /* 0x000ea80000100800 */
[----:B------:R2:W3:Y:S04]  /*2a130*/  @!P2 LDG.E.U16 R80, desc[UR24][R20.64] ;  /* 0x000000181450a981 */ /* 0x0004e8000c1e1500 */
[----:B0-----:R-:W3:Y:S04]  /*2a140*/  LDL R90, [R1+0x380] ;  /* 0x00038000015a7983 */ /* 0x001ee80000100800 */
[----:B------:R0:W-:Y:S04]  /*2a150*/  STL [R1+0xe30], R84 ;  /* 0x000e305401007387 */ /* 0x0001e80000100800 */
[----:B------:R-:W3:Y:S04]  /*2a160*/  LDL R47, [R1+0x39c] ;  /* 0x00039c00012f7983 */ /* 0x000ee80000100800 */
[----:B0-----:R-:W3:Y:S04]  /*2a170*/  LDL R84, [R1+0x398] ;  /* 0x0003980001547983 */ /* 0x001ee80000100800 */
[----:B----4-:R-:W-:Y:S04]  /*2a180*/  STL [R1+0xe34], R82 ;  /* 0x000e345201007387 */ /* 0x010fe80000100800 */
[----:B------:R-:W4:Y:S04]  /*2a190*/  LDL R45, [R1+0x3b0] ;  /* 0x0003b000012d7983 */ /* 0x000f280000100800 */
[----:B------:R-:W4:Y:S01]  /*2a1a0*/  LDL R19, [R1+0x3b4] ;  /* 0x0003b40001137983 */ /* 0x000f220000100800 */
[----:B------:R-:W-:-:S03]  /*2a1b0*/  PRMT R78, RZ, 0x7610, R78 ;  /* 0x00007610ff4e7816 */ /* 0x000fc6000000004e */
[----:B------:R0:W-:Y:S01]  /*2a1c0*/  STS.U16 [R46+UR10+0x23600], R44 ;  /* 0x0236002c2e007988 */ /* 0x0001e2000800040a */
[----:B------:R-:W-:Y:S02]  /*2a1d0*/  PRMT R76, RZ, 0x7610, R76 ;  /* 0x00007610ff4c7816 */ /* 0x000fe4000000004c */
[----:B------:R-:W-:Y:S01]  /*2a1e0*/  PRMT R74, RZ, 0x7610, R74 ;  /* 0x00007610ff4a7816 */ /* 0x000fe2000000004a */
[----:B--2---:R-:W-:Y:S01]  /*2a1f0*/  @!P2 IMAD.MOV.U32 R20, RZ, RZ, R0 ;  /* 0x000000ffff14a224 */ /* 0x004fe200078e0000 */
[----:B---3--:R-:W-:Y:S01]  /*2a200*/  STL [R1+0xe38], R80 ;  /* 0x000e385001007387 */ /* 0x008fe20000100800 */
[----:B------:R-:W-:-:S03]  /*2a210*/  @!P2 IMAD.MOV.U32 R21, RZ, RZ, R90 ;  /* 0x000000ffff15a224 */ /* 0x000fc600078e005a */
[----:B0-----:R-:W2:Y:S04]  /*2a220*/  LDL R44, [R1+0x3d0] ;  /* 0x0003d000012c7983 */ /* 0x001ea80000100800 */
[----:B------:R-:W3:Y:S04]  /*2a230*/  LDL R0, [R1+0x3d4] ;  /* 0x0003d40001007983 */ /* 0x000ee80000100800 */
[----:B------:R0:W3:Y:S02]  /*2a240*/  @!P2 LDG.E.U16 R78, desc[UR24][R20.64] ;  /* 0x00000018144ea981 */ /* 0x0000e4000c1e1500 */
[----:B0-----:R-:W-:-:S02]  /*2a250*/  @!P2 IMAD.MOV.U32 R20, RZ, RZ, R47 ;  /* 0x000000ffff14a224 */ /* 0x001fc400078e002f */
[----:B------:R-:W-:-:S05]  /*2a260*/  @!P2 IMAD.MOV.U32 R21, RZ, RZ, R84 ;  /* 0x000000ffff15a224 */ /* 0x000fca00078e0054 */
[----:B------:R4:W3:Y:S02]  /*2a270*/  @!P2 LDG.E.U16 R76, desc[UR24][R20.64] ;  /* 0x00000018144ca981 */ /* 0x0008e4000c1e1500 */
[----:B----4-:R-:W-:Y:S02]  /*2a280*/  @!P2 IMAD.MOV.U32 R20, RZ, RZ, R19 ;  /* 0x000000ffff14a224 */ /* 0x010fe400078e0013 */
[----:B------:R-:W-:-:S05]  /*2a290*/  @!P2 IMAD.MOV.U32 R21, RZ, RZ, R45 ;  /* 0x000000ffff15a224 */ /* 0x000fca00078e002d */
[----:B------:R2:W4:Y:S01]  /*2a2a0*/  @!P2 LDG.E.U16 R74, desc[UR24][R20.64] ;  /* 0x00000018144aa981 */ /* 0x000522000c1e1500 */
[----:B------:R-:W-:-:S03]  /*2a2b0*/  PRMT R72, RZ, 0x7610, R72 ;  /* 0x00007610ff487816 */ /* 0x000fc60000000048 */
[----:B------:R0:W-:Y:S01]  /*2a2c0*/  STS.U16 [R46+UR10+0x23a00], R43 ;  /* 0x023a002b2e007988 */ /* 0x0001e2000800040a */
[----:B--2---:R-:W-:Y:S02]  /*2a2d0*/  @!P2 IMAD.MOV.U32 R21, RZ, RZ, R44 ;  /* 0x000000ffff15a224 */ /* 0x004fe400078e002c */
[----:B---3--:R-:W-:Y:S01]  /*2a2e0*/  @!P2 IMAD.MOV.U32 R20, RZ, RZ, R0 ;  /* 0x000000ffff14a224 */ /* 0x008fe200078e0000 */
[----:B------:R1:W-:Y:S04]  /*2a2f0*/  STL [R1+0xe3c], R78 ;  /* 0x000e3c4e01007387 */ /* 0x0003e80000100800 */
[----:B0-----:R-:W2:Y:S04]  /*2a300*/  LDL R43, [R1+0x3f4] ;  /* 0x0003f400012b7983 */ /* 0x001ea80000100800 */
[----:B------:R2:W3:Y:S04]  /*2a310*/  @!P2 LDG.E.U16 R72, desc[UR24][R20.64] ;  /* 0x000000181448a981 */ /* 0x0004e8000c1e1500 */
[----:B-1----:R-:W3:Y:S04]  /*2a320*/  LDL R78, [R1+0x3f0] ;  /* 0x0003f000014e7983 */ /* 0x002ee80000100800 */
[----:B------:R-:W-:Y:S04]  /*2a330*/  STL [R1+0xe40], R76 ;  /* 0x000e404c01007387 */ /* 0x000fe80000100800 */
[----:B------:R-:W3:Y:S04]  /*2a340*/  LDL R47, [R1+0x410] ;  /* 0x00041000012f7983 */ /* 0x000ee80000100800 */
[----:B------:R-:W3:Y:S04]  /*2a350*/  LDL R45, [R1+0x414] ;  /* 0x00041400012d7983 */ /* 0x000ee80000100800 */
[----:B------:R-:W3:Y:S04]  /*2a360*/  LDL R19, [R1+0x434] ;  /* 0x0004340001137983 */ /* 0x000ee80000100800 */
[----:B----4-:R-:W-:Y:S04]  /*2a370*/  STL [R1+0xe44], R74 ;  /* 0x000e444a01007387 */ /* 0x010fe80000100800 */
[----:B------:R-:W4:Y:S04]  /*2a380*/  LDL R44, [R1+0x430] ;  /* 0x00043000012c7983 */ /* 0x000f280000100800 */
[----:B------:R0:W-:Y:S04]  /*2a390*/  STS.U16 [R46+UR10+0x23e00], R42 ;  /* 0x023e002a2e007988 */ /* 0x0001e8000800040a */
[----:B------:R-:W4:Y:S04]  /*2a3a0*/  LDL R0, [R1+0x454] ;  /* 0x0004540001007983 */ /* 0x000f280000100800 */
[----:B0-----:R-:W4:Y:S01]  /*2a3b0*/  LDL R46, [R1+0x450] ;  /* 0x00045000012e7983 */ /* 0x001f220000100800 */
[----:B------:R-:W-:-:S02]  /*2a3c0*/  LOP3.LUT R82, R2, 0x60, RZ, 0x3c, !PT ;  /* 0x0000006002527812 */ /* 0x000fc400078e3cff */
[----:B------:R-:W-:-:S03]  /*2a3d0*/  PRMT R70, RZ, 0x7610, R70 ;  /* 0x00007610ff467816 */ /* 0x000fc60000000046 */
[----:B------:R-:W-:Y:S04]  /*2a3e0*/  STS.U16 [R82+UR10+0x22300], R41 ;  /* 0x0223002952007988 */ /* 0x000fe8000800040a */
[----:B------:R-:W-:Y:S04]  /*2a3f0*/  STS.U16 [R82+UR10+0x22700], R40 ;  /* 0x0227002852007988 */ /* 0x000fe8000800040a */
[----:B------:R-:W-:Y:S04]  /*2a400*/  STS.U16 [R82+UR10+0x22b00], R39 ;  /* 0x022b002752007988 */ /* 0x000fe8000800040a */
[----:B------:R0:W-:Y:S01]  /*2a410*/  STS.U16 [R82+UR10+0x22f00], R18 ;  /* 0x022f001252007988 */ /* 0x0001e2000800040a */
[----:B--2---:R-:W-:-:S03]  /*2a420*/  @!P2 IMAD.MOV.U32 R20, RZ, RZ, R43 ;  /* 0x000000ffff14a224 */ /* 0x004fc600078e002b */
[----:B---3--:R1:W-:Y:S04]  /*2a430*/  STL [R1+0xe48], R72 ;  /* 0x000e484801007387 */ /* 0x0083e80000100800 */
[----:B------:R-:W2:Y:S04]  /*2a440*/  LDL R43, [R1+0x470] ;  /* 0x00047000012b7983 */ /* 0x000ea80000100800 */
[----:B------:R-:W3:Y:S01]  /*2a450*/  LDL R42, [R1+0x474] ;  /* 0x00047400012a7983 */ /* 0x000ee20000100800 */
[----:B------:R-:W-:Y:S02]  /*2a460*/  @!P2 IMAD.MOV.U32 R21, RZ, RZ, R78 ;  /* 0x000000ffff15a224 */ /* 0x000fe400078e004e */
[----:B0-----:R-:W-:-:S03]  /*2a470*/  @!P2 IMAD.MOV.U32 R18, RZ, RZ, R19 ;  /* 0x000000ffff12a224 */ /* 0x001fc600078e0013 */
[----:B------:R0:W3:Y:S01]  /*2a480*/  @!P2 LDG.E.U16 R70, desc[UR24][R20.64] ;  /* 0x000000181446a981 */ /* 0x0000e2000c1e1500 */
[----:B------:R-:W-:-:S03]  /*2a490*/  PRMT R39, RZ, 0x7610, R39 ;  /* 0x00007610ff277816 */ /* 0x000fc60000000027 */
[----:B------:R2:W-:Y:S01]  /*2a4a0*/  STS.U16 [R82+UR10+0x23300], R17 ;  /* 0x0233001152007988 */ /* 0x0005e2000800040a */
[----:B----4-:R-:W-:Y:S01]  /*2a4b0*/  @!P2 IMAD.MOV.U32 R19, RZ, RZ, R44 ;  /* 0x000000ffff13a224 */ /* 0x010fe200078e002c */
[----:B------:R-:W-:Y:S01]  /*2a4c0*/  PRMT R37, RZ, 0x7610, R37 ;  /* 0x00007610ff257816 */ /* 0x000fe20000000025 */
[----:B0-----:R-:W-:Y:S01]  /*2a4d0*/  @!P2 IMAD.MOV.U32 R20, RZ, RZ, R45 ;  /* 0x000000ffff14a224 */ /* 0x001fe200078e002d */
[----:B------:R-:W4:Y:S04]  /*2a4e0*/  LDL R44, [R1+0x494] ;  /* 0x00049400012c7983 */ /* 0x000f280000100800 */
[----:B------:R-:W4:Y:S04]  /*2a4f0*/  LDL R45, [R1+0x490] ;  /* 0x00049000012d7983 */ /* 0x000f280000100800 */
[----:B------:R0:W4:Y:S04]  /*2a500*/  @!P2 LDG.E.U16 R39, desc[UR24][R18.64] ;  /* 0x000000181227a981 */ /* 0x000128000c1e1500 */
[----:B------:R3:W-:Y:S01]  /*2a510*/  STS.U16 [R82+UR10+0x23700], R16 ;  /* 0x0237001052007988 */ /* 0x0007e2000800040a */
[----:B------:R-:W-:-:S03]  /*2a520*/  PRMT R33, RZ, 0x7610, R33 ;  /* 0x00007610ff217816 */ /* 0x000fc60000000021 */
[----:B-1----:R-:W4:Y:S01]  /*2a530*/  LDL R72, [R1+0x4d0] ;  /* 0x0004d00001487983 */ /* 0x002f220000100800 */
[----:B0-----:R-:W-:Y:S02]  /*2a540*/  @!P2 IMAD.MOV.U32 R18, RZ, RZ, R0 ;  /* 0x000000ffff12a224 */ /* 0x001fe400078e0000 */
[----:B------:R-:W-:Y:S01]  /*2a550*/  @!P2 IMAD.MOV.U32 R19, RZ, RZ, R46 ;  /* 0x000000ffff13a224 */ /* 0x000fe200078e002e */
[----:B------:R-:W4:Y:S04]  /*2a560*/  LDL R0, [R1+0x4b4] ;  /* 0x0004b40001007983 */ /* 0x000f280000100800 */
[----:B------:R-:W4:Y:S01]  /*2a570*/  LDL R46, [R1+0x4b0] ;  /* 0x0004b000012e7983 */ /* 0x000f220000100800 */
[----:B------:R-:W-:Y:S02]  /*2a580*/  PRMT R31, RZ, 0x7610, R31 ;  /* 0x00007610ff1f7816 */ /* 0x000fe4000000001f */
[----:B------:R-:W-:Y:S01]  /*2a590*/  PRMT R35, RZ, 0x7610, R35 ;  /* 0x00007610ff237816 */ /* 0x000fe20000000023 */
[----:B------:R-:W4:Y:S01]  /*2a5a0*/  LDL R76, [R1+0x880] ;  /* 0x00088000014c7983 */ /* 0x000f220000100800 */
[----:B------:R-:W-:-:S02]  /*2a5b0*/  PRMT R27, RZ, 0x7610, R27 ;  /* 0x00007610ff1b7816 */ /* 0x000fc4000000001b */
[----:B------:R-:W-:Y:S01]  /*2a5c0*/  PRMT R29, RZ, 0x7610, R29 ;  /* 0x00007610ff1d7816 */ /* 0x000fe2000000001d */
[----:B------:R-:W4:Y:S01]  /*2a5d0*/  LDL R74, [R1+0x884] ;  /* 0x00088400014a7983 */ /* 0x000f220000100800 */
[----:B--2---:R-:W-:-:S03]  /*2a5e0*/  @!P2 IMAD.MOV.U32 R17, RZ, RZ, R43 ;  /* 0x000000ffff11a224 */ /* 0x004fc600078e002b */
[----:B------:R-:W2:Y:S01]  /*2a5f0*/  LDL R43, [R1+0x4f0] ;  /* 0x0004f000012b7983 */ /* 0x000ea20000100800 */
[----:B---3--:R-:W-:-:S03]  /*2a600*/  @!P2 IMAD.MOV.U32 R16, RZ, RZ, R42 ;  /* 0x000000ffff10a224 */ /* 0x008fc600078e002a */
[----:B------:R-:W3:Y:S04]  /*2a610*/  LDL R42, [R1+0x4f4] ;  /* 0x0004f400012a7983 */ /* 0x000ee80000100800 */
[----:B------:R4:W3:Y:S02]  /*2a620*/  @!P2 LDG.E.U16 R37, desc[UR24][R16.64] ;  /* 0x000000181025a981 */ /* 0x0008e4000c1e1500 */
[----:B----4-:R-:W-:Y:S02]  /*2a630*/  @!P2 IMAD.MOV.U32 R16, RZ, RZ, R44 ;  /* 0x000000ffff10a224 */ /* 0x010fe400078e002c */
[----:B------:R-:W4:Y:S01]  /*2a640*/  LDL R44, [R1+0x514] ;  /* 0x00051400012c7983 */ /* 0x000f220000100800 */
[----:B------:R-:W-:-:S03]  /*2a650*/  @!P2 IMAD.MOV.U32 R17, RZ, RZ, R45 ;  /* 0x000000ffff11a224 */ /* 0x000fc600078e002d */
[----:B------:R-:W4:Y:S04]  /*2a660*/  LDL R45, [R1+0x510] ;  /* 0x00051000012d7983 */ /* 0x000f280000100800 */
[----:B------:R-:W-:Y:S04]  /*2a670*/  STS.U16 [R82+UR10+0x23b00], R15 ;  /* 0x023b000f52007988 */ /* 0x000fe8000800040a */
[----:B------:R0:W-:Y:S04]  /*2a680*/  STS.U16 [R82+UR10+0x23f00], R14 ;  /* 0x023f000e52007988 */ /* 0x0001e8000800040a */
[----:B------:R2:W-:Y:S01]  /*2a690*/  STS.U16 [R2+UR10+0x10000], R13 ;  /* 0x0100000d02007988 */ /* 0x0005e2000800040a */
[----:B0-----:R-:W-:-:S02]  /*2a6a0*/  @!P2 IMAD.MOV.U32 R14, RZ, RZ, R0 ;  /* 0x000000ffff0ea224 */ /* 0x001fc400078e0000 */
[----:B------:R-:W-:Y:S01]  /*2a6b0*/  @!P2 IMAD.MOV.U32 R15, RZ, RZ, R46 ;  /* 0x000000ffff0fa224 */ /* 0x000fe200078e002e */
[----:B------:R-:W4:Y:S04]  /*2a6c0*/  LDL R0, [R1+0x534] ;  /* 0x0005340001007983 */ /* 0x000f280000100800 */
[----:B------:R-:W4:Y:S04]  /*2a6d0*/  LDL R46, [R1+0x530] ;  /* 0x00053000012e7983 */ /* 0x000f280000100800 */
[----:B------:R3:W-:Y:S01]  /*2a6e0*/  STS.U16 [R2+UR10+0x10400], R12 ;  /* 0x0104000c02007988 */ /* 0x0007e2000800040a */
[----:B------:R-:W-:-:S03]  /*2a6f0*/  @!P2 IMAD.MOV.U32 R21, RZ, RZ, R47 ;  /* 0x000000ffff15a224 */ /* 0x000fc600078e002f */
[----:B------:R-:W4:Y:S04]  /*2a700*/  LDL R47, [R1+0x4d4] ;  /* 0x0004d400012f7983 */ /* 0x000f280000100800 */
[----:B------:R-:W-:Y:S04]  /*2a710*/  STS.U16 [R2+UR10+0x10800], R11 ;  /* 0x0108000b02007988 */ /* 0x000fe8000800040a */
[----:B------:R0:W-:Y:S04]  /*2a720*/  STS.U16 [R2+UR10+0x10c00], R10 ;  /* 0x010c000a02007988 */ /* 0x0001e8000800040a */
[----:B------:R-:W4:Y:S01]  /*2a730*/  @!P2 LDG.E.U16 R35, desc[UR24][R14.64] ;  /* 0x000000180e23a981 */ /* 0x000f22000c1e1500 */
        /* <DEDUP_REMOVED lines=8> */
[----:B------:R-:W4:Y:S01]  /*2a7c0*/  LDL R45, [R1+0x570] ;  /* 0x00057000012d7983 */ /* 0x000f220000100800 */
[----:B------:R-:W-:-:S03]  /*2a7d0*/  @!P2 IMAD.MOV.U32 R15, RZ, RZ, R72 ;  /* 0x000000ffff0fa224 */ /* 0x000fc600078e0048 */
[----:B------:R-:W4:Y:S01]  /*2a7e0*/  LDL R72, [R1+0x590] ;  /* 0x0005900001487983 */ /* 0x000f220000100800 */
[----:B0-----:R-:W-:-:S03]  /*2a7f0*/  @!P2 IMAD.MOV.U32 R10, RZ, RZ, R0 ;  /* 0x000000ffff0aa224 */ /* 0x001fc600078e0000 */
[----:B------:R-:W4:Y:S01]  /*2a800*/  LDL R0, [R1+0x5b4] ;  /* 0x0005b40001007983 */ /* 0x000f220000100800 */
[----:B------:R-:W-:-:S03]  /*2a810*/  @!P2 IMAD.MOV.U32 R11, RZ, RZ, R46 ;  /* 0x000000ffff0ba224 */ /* 0x000fc600078e002e */
[----:B------:R-:W4:Y:S04]  /*2a820*/  LDL R46, [R1+0x5b0] ;  /* 0x0005b000012e7983 */ /* 0x000f280000100800 */
[----:B------:R2:W4:Y:S01]  /*2a830*/  @!P2 LDG.E.U16 R31, desc[UR24][R10.64] ;  /* 0x000000180a1fa981 */ /* 0x000522000c1e1500 */
[----:B------:R-:W-:-:S03]  /*2a840*/  @!P2 IMAD.MOV.U32 R14, RZ, RZ, R47 ;  /* 0x000000ffff0ea224 */ /* 0x000fc600078e002f */
[----:B------:R-:W4:Y:S04]  /*2a850*/  LDL R47, [R1+0x594] ;  /* 0x00059400012f7983 */ /* 0x000f280000100800 */
[----:B------:R-:W-:Y:S04]  /*2a860*/  STS.U16 [R2+UR10+0x11000], R9 ;  /* 0x0110000902007988 */ /* 0x000fe8000800040a */
[----:B------:R4:W-:Y:S01]  /*2a870*/  STS.U16 [R2+UR10+0x11400], R8 ;  /* 0x0114000802007988 */ /* 0x0009e2000800040a */
[----:B--2---:R-:W-:-:S03]  /*2a880*/  @!P2 IMAD.MOV.U32 R11, RZ, RZ, R43 ;  /* 0x000000ffff0ba224 */ /* 0x004fc600078e002b */
[----:B------:R-:W2:Y:S01]  /*2a890*/  LDL R43, [R1+0x5d0] ;  /* 0x0005d000012b7983 */ /* 0x000ea20000100800 */
[----:B---3--:R-:W-:-:S03]  /*2a8a0*/  @!P2 IMAD.MOV.U32 R10, RZ, RZ, R42 ;  /* 0x000000ffff0aa224 */ /* 0x008fc600078e002a */
[----:B------:R-:W3:Y:S01]  /*2a8b0*/  LDL R42, [R1+0x5d4] ;  /* 0x0005d400012a7983 */ /* 0x000ee20000100800 */
[----:B----4-:R-:W-:-:S03]  /*2a8c0*/  @!P2 IMAD.MOV.U32 R8, RZ, RZ, R44 ;  /* 0x000000ffff08a224 */ /* 0x010fc600078e002c */
[----:B------:R-:W4:Y:S01]  /*2a8d0*/  LDL R44, [R1+0x5f4] ;  /* 0x0005f400012c7983 */ /* 0x000f220000100800 */
[----:B------:R-:W-:-:S03]  /*2a8e0*/  @!P2 IMAD.MOV.U32 R9, RZ, RZ, R45 ;  /* 0x000000ffff09a224 */ /* 0x000fc600078e002d */
[----:B------:R-:W4:Y:S04]  /*2a8f0*/  LDL R45, [R1+0x5f0] ;  /* 0x0005f000012d7983 */ /* 0x000f280000100800 */
[----:B------:R-:W-:Y:S04]  /*2a900*/  STS.U16 [R2+UR10+0x11800], R7 ;  /* 0x0118000702007988 */ /* 0x000fe8000800040a */
[----:B------:R0:W-:Y:S04]  /*2a910*/  STS.U16 [R2+UR10+0x11c00], R6 ;  /* 0x011c000602007988 */ /* 0x0001e8000800040a */
[----:B------:R1:W4:Y:S01]  /*2a920*/  @!P2 LDG.E.U16 R29, desc[UR24][R8.64] ;  /* 0x00000018081da981 */ /* 0x000322000c1e1500 */
[----:B0-----:R-:W-:-:S03]  /*2a930*/  @!P2 IMAD.MOV.U32 R6, RZ, RZ, R0 ;  /* 0x000000ffff06a224 */ /* 0x001fc600078e0000 */
[----:B------:R-:W4:Y:S01]  /*2a940*/  LDL R0, [R1+0x614] ;  /* 0x0006140001007983 */ /* 0x000f220000100800 */
[----:B------:R-:W-:-:S03]  /*2a950*/  @!P2 IMAD.MOV.U32 R7, RZ, RZ, R46 ;  /* 0x000000ffff07a224 */ /* 0x000fc600078e002e */
[----:B------:R-:W4:Y:S04]  /*2a960*/  LDL R46, [R1+0x610] ;  /* 0x00061000012e7983 */ /* 0x000f280000100800 */
[----:B------:R2:W4:Y:S01]  /*2a970*/  @!P2 LDG.E.U16 R27, desc[UR24][R6.64] ;  /* 0x00000018061ba981 */ /* 0x000522000c1e1500 */
[----:B-1----:R-:W-:Y:S02]  /*2a980*/  @!P2 IMAD.MOV.U32 R9, RZ, RZ, R72 ;  /* 0x000000ffff09a224 */ /* 0x002fe400078e0048 */
[----:B------:R-:W-:Y:S01]  /*2a990*/  @!P2 IMAD.MOV.U32 R8, RZ, RZ, R47 ;  /* 0x000000ffff08a224 */ /* 0x000fe200078e002f */
[----:B------:R-:W4:Y:S04]  /*2a9a0*/  LDL R72, [R1+0x650] ;  /* 0x0006500001487983 */ /* 0x000f280000100800 */
        /* <DEDUP_REMOVED lines=10> */
[----:B------:R-:W4:Y:S01]  /*2aa50*/  LDL R45, [R1+0x670] ;  /* 0x00067000012d7983 */ /* 0x000f220000100800 */
[----:B------:R-:W-:Y:S02]  /*2aa60*/  PRMT R25, RZ, 0x7610, R25 ;  /* 0x00007610ff197816 */ /* 0x000fe40000000019 */
[----:B------:R-:W-:-:S04]  /*2aa70*/  PRMT R24, RZ, 0x7610, R24 ;  /* 0x00007610ff187816 */ /* 0x000fc80000000018 */
[----:B------:R0:W4:Y:S01]  /*2aa80*/  @!P2 LDG.E.U16 R25, desc[UR24][R4.64] ;  /* 0x000000180419a981 */ /* 0x000122000c1e1500 */
[----:B------:R-:W-:Y:S01]  /*2aa90*/  PRMT R23, RZ, 0x7610, R23 ;  /* 0x00007610ff177816 */ /* 0x000fe20000000017 */
[----:B0-----:R-:W-:Y:S02]  /*2aaa0*/  @!P2 IMAD.MOV.U32 R4, RZ, RZ, R0 ;  /* 0x000000ffff04a224 */ /* 0x001fe400078e0000 */
[----:B------:R-:W4:Y:S01]  /*2aab0*/  LDL R0, [R1+0x694] ;  /* 0x0006940001007983 */ /* 0x000f220000100800 */
[----:B------:R-:W-:-:S03]  /*2aac0*/  @!P2 IMAD.MOV.U32 R5, RZ, RZ, R46 ;  /* 0x000000ffff05a224 */ /* 0x000fc600078e002e */
[----:B------:R-:W4:Y:S04]  /*2aad0*/  LDL R46, [R1+0x690] ;  /* 0x00069000012e7983 */ /* 0x000f280000100800 */
[----:B------:R2:W4:Y:S01]  /*2aae0*/  @!P2 LDG.E.U16 R24, desc[UR24][R4.64] ;  /* 0x000000180418a981 */ /* 0x000522000c1e1500 */
[----:B------:R-:W-:Y:S01]  /*2aaf0*/  PRMT R22, RZ, 0x7610, R22 ;  /* 0x00007610ff167816 */ /* 0x000fe20000000016 */
[----:B--2---:R-:W-:Y:S02]  /*2ab00*/  @!P2 IMAD.MOV.U32 R5, RZ, RZ, R43 ;  /* 0x000000ffff05a224 */ /* 0x004fe400078e002b */
[----:B------:R-:W2:Y:S01]  /*2ab10*/  LDL R43, [R1+0x6b0] ;  /* 0x0006b000012b7983 */ /* 0x000ea20000100800 */
[----:B---3--:R-:W-:-:S03]  /*2ab20*/  @!P2 IMAD.MOV.U32 R4, RZ, RZ, R42 ;  /* 0x000000ffff04a224 */ /* 0x008fc600078e002a */
[----:B------:R-:W3:Y:S04]  /*2ab30*/  LDL R42, [R1+0x6b4] ;  /* 0x0006b400012a7983 */ /* 0x000ee80000100800 */
[----:B------:R0:W3:Y:S02]  /*2ab40*/  @!P2 LDG.E.U16 R23, desc[UR24][R4.64] ;  /* 0x000000180417a981 */ /* 0x0000e4000c1e1500 */
[----:B0-----:R-:W-:Y:S02]  /*2ab50*/  @!P2 IMAD.MOV.U32 R4, RZ, RZ, R47 ;  /* 0x000000ffff04a224 */ /* 0x001fe400078e002f */
[----:B------:R-:W-:Y:S01]  /*2ab60*/  @!P2 IMAD.MOV.U32 R5, RZ, RZ, R72 ;  /* 0x000000ffff05a224 */ /* 0x000fe200078e0048 */
[----:B------:R-:W-:Y:S01]  /*2ab70*/  PRMT R40, RZ, 0x7610, R40 ;  /* 0x00007610ff287816 */ /* 0x000fe20000000028 */
[----:B------:R-:W3:Y:S04]  /*2ab80*/  LDL R72, [R1+0x710] ;  /* 0x0007100001487983 */ /* 0x000ee80000100800 */
[----:B------:R4:W3:Y:S04]  /*2ab90*/  @!P2 LDG.E.U16 R22, desc[UR24][R4.64] ;  /* 0x000000180416a981 */ /* 0x0008e8000c1e1500 */
[----:B------:R0:W3:Y:S01]  /*2aba0*/  @!P2 LDG.E.U16 R40, desc[UR24][R20.64] ;  /* 0x000000181428a981 */ /* 0x0000e2000c1e1500 */
[----:B------:R-:W-:-:S03]  /*2abb0*/  PRMT R38, RZ, 0x7610, R38 ;  /* 0x00007610ff267816 */ /* 0x000fc60000000026 */
[----:B------:R-:W3:Y:S01]  /*2abc0*/  LDL R47, [R1+0x714] ;  /* 0x00071400012f7983 */ /* 0x000ee20000100800 */
[----:B----4-:R-:W-:Y:S02]  /*2abd0*/  @!P2 IMAD.MOV.U32 R4, RZ, RZ, R44 ;  /* 0x000000ffff04a224 */ /* 0x010fe400078e002c */
[----:B------:R-:W-:Y:S01]  /*2abe0*/  @!P2 IMAD.MOV.U32 R5, RZ, RZ, R45 ;  /* 0x000000ffff05a224 */ /* 0x000fe200078e002d */
[----:B------:R-:W4:Y:S04]  /*2abf0*/  LDL R44, [R1+0x6d4] ;  /* 0x0006d400012c7983 */ /* 0x000f280000100800 */
[----:B------:R-:W4:Y:S01]  /*2ac00*/  LDL R45, [R1+0x6d0] ;  /* 0x0006d000012d7983 */ /* 0x000f220000100800 */
[----:B0-----:R-:W-:Y:S02]  /*2ac10*/  PRMT R21, RZ, 0x7610, R21 ;  /* 0x00007610ff157816 */ /* 0x001fe40000000015 */
[----:B------:R-:W-:Y:S01]  /*2ac20*/  PRMT R20, RZ, 0x7610, R20 ;  /* 0x00007610ff147816 */ /* 0x000fe20000000014 */
[----:B------:R-:W4:Y:S04]  /*2ac30*/  @!P2 LDG.E.U16 R38, desc[UR24][R18.64] ;  /* 0x000000181226a981 */ /* 0x000f28000c1e1500 */
[----:B------:R0:W4:Y:S02]  /*2ac40*/  @!P2 LDG.E.U16 R21, desc[UR24][R4.64] ;  /* 0x000000180415a981 */ /* 0x000124000c1e1500 */
[----:B0-----:R-:W-:-:S02]  /*2ac50*/  @!P2 IMAD.MOV.U32 R4, RZ, RZ, R0 ;  /* 0x000000ffff04a224 */ /* 0x001fc400078e0000 */
[----:B------:R-:W-:Y:S01]  /*2ac60*/  @!P2 IMAD.MOV.U32 R5, RZ, RZ, R46 ;  /* 0x000000ffff05a224 */ /* 0x000fe200078e002e */
[----:B------:R-:W4:Y:S04]  /*2ac70*/  LDL R0, [R1+0x6f4] ;  /* 0x0006f40001007983 */ /* 0x000f280000100800 */
[----:B------:R-:W4:Y:S01]  /*2ac80*/  LDL R46, [R1+0x6f0] ;  /* 0x0006f000012e7983 */ /* 0x000f220000100800 */
[----:B------:R-:W-:-:S03]  /*2ac90*/  PRMT R19, RZ, 0x7610, R19 ;  /* 0x00007610ff137816 */ /* 0x000fc60000000013 */
[----:B------:R2:W4:Y:S02]  /*2aca0*/  @!P2 LDG.E.U16 R20, desc[UR24][R4.64] ;  /* 0x000000180414a981 */ /* 0x000524000c1e1500 */
[----:B--2---:R-:W-:Y:S02]  /*2acb0*/  @!P2 IMAD.MOV.U32 R5, RZ, RZ, R43 ;  /* 0x000000ffff05a224 */ /* 0x004fe400078e002b */
        /* <DEDUP_REMOVED lines=8> */
[----:B------:R-:W-:Y:S02]  /*2ad40*/  PRMT R36, RZ, 0x7610, R36 ;  /* 0x00007610ff247816 */ /* 0x000fe40000000024 */
[----:B------:R-:W-:-:S04]  /*2ad50*/  PRMT R18, RZ, 0x7610, R18 ;  /* 0x00007610ff127816 */ /* 0x000fc80000000012 */
[----:B------:R0:W4:Y:S04]  /*2ad60*/  @!P2 LDG.E.U16 R36, desc[UR24][R16.64] ;  /* 0x000000181024a981 */ /* 0x000128000c1e1500 */
[----:B------:R1:W4:Y:S01]  /*2ad70*/  @!P2 LDG.E.U16 R18, desc[UR24][R4.64] ;  /* 0x000000180412a981 */ /* 0x000322000c1e1500 */
[----:B0-----:R-:W-:Y:S01]  /*2ad80*/  PRMT R17, RZ, 0x7610, R17 ;  /* 0x00007610ff117816 */ /* 0x001fe20000000011 */
[----:B-1----:R-:W-:Y:S02]  /*2ad90*/  @!P2 IMAD.MOV.U32 R4, RZ, RZ, R0 ;  /* 0x000000ffff04a224 */ /* 0x002fe400078e0000 */
[----:B------:R-:W-:Y:S01]  /*2ada0*/  @!P2 IMAD.MOV.U32 R5, RZ, RZ, R46 ;  /* 0x000000ffff05a224 */ /* 0x000fe200078e002e */
[----:B------:R-:W4:Y:S04]  /*2adb0*/  LDL R0, [R1+0x774] ;  /* 0x0007740001007983 */ /* 0x000f280000100800 */
[----:B------:R-:W4:Y:S01]  /*2adc0*/  LDL R46, [R1+0x770] ;  /* 0x00077000012e7983 */ /* 0x000f220000100800 */
[----:B------:R-:W-:-:S02]  /*2add0*/  PRMT R34, RZ, 0x7610, R34 ;  /* 0x00007610ff227816 */ /* 0x000fc40000000022 */
[----:B------:R-:W-:Y:S01]  /*2ade0*/  PRMT R16, RZ, 0x7610, R16 ;  /* 0x00007610ff107816 */ /* 0x000fe20000000010 */
[----:B------:R0:W4:Y:S04]  /*2adf0*/  @!P2 LDG.E.U16 R17, desc[UR24][R4.64] ;  /* 0x000000180411a981 */ /* 0x000128000c1e1500 */
[----:B------:R1:W4:Y:S01]  /*2ae00*/  @!P2 LDG.E.U16 R34, desc[UR24][R14.64] ;  /* 0x000000180e22a981 */ /* 0x000322000c1e1500 */
[----:B0-----:R-:W-:Y:S02]  /*2ae10*/  @!P2 IMAD.MOV.U32 R4, RZ, RZ, R47 ;  /* 0x000000ffff04a224 */ /* 0x001fe400078e002f */
[----:B------:R-:W-:Y:S01]  /*2ae20*/  @!P2 IMAD.MOV.U32 R5, RZ, RZ, R72 ;  /* 0x000000ffff05a224 */ /* 0x000fe200078e0048 */
[----:B------:R-:W4:Y:S01]  /*2ae30*/  LDL R47, [R1+0x7d4] ;  /* 0x0007d400012f7983 */ /* 0x000f220000100800 */
[----:B-1----:R-:W-:-:S03]  /*2ae40*/  PRMT R15, RZ, 0x7610, R15 ;  /* 0x00007610ff0f7816 */ /* 0x002fc6000000000f */
[----:B------:R2:W4:Y:S01]  /*2ae50*/  @!P2 LDG.E.U16 R16, desc[UR24][R4.64] ;  /* 0x000000180410a981 */ /* 0x000522000c1e1500 */
[----:B------:R-:W-:-:S03]  /*2ae60*/  PRMT R14, RZ, 0x7610, R14 ;  /* 0x00007610ff0e7816 */ /* 0x000fc6000000000e */
        /* <DEDUP_REMOVED lines=10> */
[----:B------:R-:W-:-:S03]  /*2af10*/  PRMT R32, RZ, 0x7610, R32 ;  /* 0x00007610ff207816 */ /* 0x000fc60000000020 */
[----:B------:R0:W4:Y:S04]  /*2af20*/  @!P2 LDG.E.U16 R14, desc[UR24][R4.64] ;  /* 0x00000018040ea981 */ /* 0x000128000c1e1500 */
[----:B------:R1:W4:Y:S01]  /*2af30*/  @!P2 LDG.E.U16 R32, desc[UR24][R12.64] ;  /* 0x000000180c20a981 */ /* 0x000322000c1e1500 */
[----:B0-----:R-:W-:-:S03]  /*2af40*/  @!P2 IMAD.MOV.U32 R4, RZ, RZ, R0 ;  /* 0x000000ffff04a224 */ /* 0x001fc600078e0000 */
[----:B------:R-:W4:Y:S01]  /*2af50*/  LDL R0, [R1+0x7f4] ;  /* 0x0007f40001007983 */ /* 0x000f220000100800 */
[----:B------:R-:W-:-:S03]  /*2af60*/  @!P2 IMAD.MOV.U32 R5, RZ, RZ, R46 ;  /* 0x000000ffff05a224 */ /* 0x000fc600078e002e */
[----:B------:R-:W4:Y:S01]  /*2af70*/  LDL R46, [R1+0x7f0] ;  /* 0x0007f000012e7983 */ /* 0x000f220000100800 */
[----:B-1----:R-:W-:Y:S02]  /*2af80*/  PRMT R13, RZ, 0x7610, R13 ;  /* 0x00007610ff0d7816 */ /* 0x002fe4000000000d */
[----:B------:R-:W-:-:S04]  /*2af90*/  PRMT R12, RZ, 0x7610, R12 ;  /* 0x00007610ff0c7816 */ /* 0x000fc8000000000c */
        /* <DEDUP_REMOVED lines=10> */
[----:B------:R-:W-:-:S06]  /*2b040*/  PRMT R30, RZ, 0x7610, R30 ;  /* 0x00007610ff1e7816 */ /* 0x000fcc000000001e */
[----:B------:R0:W4:Y:S02]  /*2b050*/  @!P2 LDG.E.U16 R30, desc[UR24][R10.64] ;  /* 0x000000180a1ea981 */ /* 0x000124000c1e1500 */
[----:B0-----:R-:W-:Y:S02]  /*2b060*/  PRMT R11, RZ, 0x7610, R11 ;  /* 0x00007610ff0b7816 */ /* 0x001fe4000000000b */
[----:B------:R-:W-:-:S04]  /*2b070*/  PRMT R10, RZ, 0x7610, R10 ;  /* 0x00007610ff0a7816 */ /* 0x000fc8000000000a */
[----:B------:R0:W4:Y:S01]  /*2b080*/  @!P2 LDG.E.U16 R11, desc[UR24][R4.64] ;  /* 0x00000018040ba981 */ /* 0x000122000c1e1500 */
[----:B------:R-:W-:-:S06]  /*2b090*/  PRMT R28, RZ, 0x7610, R28 ;  /* 0x00007610ff1c7816 */ /* 0x000fcc000000001c */
[----:B------:R1:W4:Y:S01]  /*2b0a0*/  @!P2 LDG.E.U16 R28, desc[UR24][R8.64] ;  /* 0x00000018081ca981 */ /* 0x000322000c1e1500 */
[----:B0-----:R-:W-:Y:S02]  /*2b0b0*/  @!P2 IMAD.MOV.U32 R4, RZ, RZ, R47 ;  /* 0x000000ffff04a224 */ /* 0x001fe400078e002f */
[----:B------:R-:W-:Y:S01]  /*2b0c0*/  @!P2 IMAD.MOV.U32 R5, RZ, RZ, R72 ;  /* 0x000000ffff05a224 */ /* 0x000fe200078e0048 */
[----:B------:R-:W-:Y:S01]  /*2b0d0*/  PRMT R26, RZ, 0x7610, R26 ;  /* 0x00007610ff1a7816 */ /* 0x000fe2000000001a */
[----:B------:R-:W4:Y:S04]  /*2b0e0*/  LDL R72, [R1+0xdc] ;  /* 0x0000dc0001487983 */ /* 0x000f280000100800 */
[----:B------:R0:W4:Y:S01]  /*2b0f0*/  @!P2 LDG.E.U16 R10, desc[UR24][R4.64] ;  /* 0x00000018040aa981 */ /* 0x000122000c1e1500 */
[----:B-1----:R-:W-:-:S02]  /*2b100*/  PRMT R9, RZ, 0x7610, R9 ;  /* 0x00007610ff097816 */ /* 0x002fc40000000009 */
[----:B------:R-:W-:Y:S01]  /*2b110*/  PRMT R8, RZ, 0x7610, R8 ;  /* 0x00007610ff087816 */ /* 0x000fe20000000008 */
[----:B------:R-:W4:Y:S04]  /*2b120*/  @!P2 LDG.E.U16 R26, desc[UR24][R6.64] ;  /* 0x00000018061aa981 */ /* 0x000f28000c1e1500 */
[----:B------:R-:W4:Y:S01]  /*2b130*/  LDL R47, [R1+0xfc] ;  /* 0x0000fc00012f7983 */ /* 0x000f220000100800 */
[----:B0-----:R-:W-:Y:S02]  /*2b140*/  @!P2 IMAD.MOV.U32 R4, RZ, RZ, R0 ;  /* 0x000000ffff04a224 */ /* 0x001fe400078e0000 */
[----:B------:R-:W-:Y:S01]  /*2b150*/  @!P2 IMAD.MOV.U32 R5, RZ, RZ, R46 ;  /* 0x000000ffff05a224 */ /* 0x000fe200078e002e */
[----:B------:R-:W4:Y:S04]  /*2b160*/  LDL R0, [R1+0x854] ;  /* 0x0008540001007983 */ /* 0x000f280000100800 */
[----:B------:R-:W4:Y:S04]  /*2b170*/  LDL R46, [R1+0x850] ;  /* 0x00085000012e7983 */ /* 0x000f280000100800 */
[----:B------:R2:W4:Y:S02]  /*2b180*/  @!P2 LDG.E.U16 R9, desc[UR24][R4.64] ;  /* 0x000000180409a981 */ /* 0x000524000c1e1500 */
[----:B--2---:R-:W-:-:S02]  /*2b190*/  @!P2 IMAD.MOV.U32 R5, RZ, RZ, R43 ;  /* 0x000000ffff05a224 */ /* 0x004fc400078e002b */
[----:B------:R-:W2:Y:S01]  /*2b1a0*/  LDL R43, [R1+0x868] ;  /* 0x00086800012b7983 */ /* 0x000ea20000100800 */
[----:B---3--:R-:W-:-:S03]  /*2b1b0*/  @!P2 IMAD.MOV.U32 R4, RZ, RZ, R42 ;  /* 0x000000ffff04a224 */ /* 0x008fc600078e002a */
[----:B------:R-:W2:Y:S04]  /*2b1c0*/  LDL R42, [R1+0x86c] ;  /* 0x00086c00012a7983 */ /* 0x000ea80000100800 */
[----:B------:R4:W3:Y:S02]  /*2b1d0*/  @!P2 LDG.E.U16 R8, desc[UR24][R4.64] ;  /* 0x000000180408a981 */ /* 0x0008e4000c1e1500 */
[----:B----4-:R-:W-:Y:S02]  /*2b1e0*/  @!P2 IMAD.MOV.U32 R4, RZ, RZ, R44 ;  /* 0x000000ffff04a224 */ /* 0x010fe400078e002c */
[----:B------:R-:W4:Y:S01]  /*2b1f0*/  LDL R44, [R1+0x89c] ;  /* 0x00089c00012c7983 */ /* 0x000f220000100800 */
[----:B------:R-:W-:-:S03]  /*2b200*/  @!P2 IMAD.MOV.U32 R5, RZ, RZ, R45 ;  /* 0x000000ffff05a224 */ /* 0x000fc600078e002d */
[----:B------:R-:W3:Y:S01]  /*2b210*/  LDL R45, [R1+0x898] ;  /* 0x00089800012d7983 */ /* 0x000ee20000100800 */
[----:B------:R-:W-:Y:S02]  /*2b220*/  PRMT R7, RZ, 0x7610, R7 ;  /* 0x00007610ff077816 */ /* 0x000fe40000000007 */
[----:B------:R-:W-:-:S04]  /*2b230*/  PRMT R6, RZ, 0x7610, R6 ;  /* 0x00007610ff067816 */ /* 0x000fc80000000006 */
[----:B------:R0:W3:Y:S04]  /*2b240*/  @!P2 LDG.E.U16 R7, desc[UR24][R4.64] ;  /* 0x000000180407a981 */ /* 0x0000e8000c1e1500 */
[----:B------:R1:W-:Y:S02]  /*2b250*/  STS.U16 [R2+UR10+0x12800], R3 ;  /* 0x0128000302007988 */ /* 0x0003e4000800040a */
[----:B-1----:R-:W-:Y:S01]  /*2b260*/  PRMT R3, RZ, 0x7610, R3 ;  /* 0x00007610ff037816 */ /* 0x002fe20000000003 */
[----:B0-----:R-:W-:Y:S02]  /*2b270*/  @!P2 IMAD.MOV.U32 R4, RZ, RZ, R0 ;  /* 0x000000ffff04a224 */ /* 0x001fe400078e0000 */
[----:B------:R-:W3:Y:S01]  /*2b280*/  LDL R0, [R1+0xe0] ;  /* 0x0000e00001007983 */ /* 0x000ee20000100800 */
[----:B------:R-:W-:-:S03]  /*2b290*/  @!P2 IMAD.MOV.U32 R5, RZ, RZ, R46 ;  /* 0x000000ffff05a224 */ /* 0x000fc600078e002e */
[----:B------:R-:W3:Y:S04]  /*2b2a0*/  LDL R46, [R1+0x100] ;  /* 0x00010000012e7983 */ /* 0x000ee80000100800 */
[----:B------:R0:W3:Y:S02]  /*2b2b0*/  @!P2 LDG.E.U16 R6, desc[UR24][R4.64] ;  /* 0x000000180406a981 */ /* 0x0000e4000c1e1500 */
[----:B0-----:R-:W-:Y:S02]  /*2b2c0*/  PRMT R5, RZ, 0x7610, R5 ;  /* 0x00007610ff057816 */ /* 0x001fe40000000005 */
[----:B------:R-:W-:-:S04]  /*2b2d0*/  PRMT R4, RZ, 0x7610, R4 ;  /* 0x00007610ff047816 */ /* 0x000fc80000000004 */
[----:B--2---:R0:W2:Y:S02]  /*2b2e0*/  @!P2 LDG.E.U16 R5, desc[UR24][R42.64] ;  /* 0x000000182a05a981 */ /* 0x0040a4000c1e1500 */
[----:B0-----:R-:W-:Y:S02]  /*2b2f0*/  @!P2 IMAD.MOV.U32 R42, RZ, RZ, R74 ;  /* 0x000000ffff2aa224 */ /* 0x001fe400078e004a */
[----:B------:R-:W-:Y:S01]  /*2b300*/  @!P2 IMAD.MOV.U32 R43, RZ, RZ, R76 ;  /* 0x000000ffff2ba224 */ /* 0x000fe200078e004c */
[----:B------:R0:W-:Y:S04]  /*2b310*/  STS.U16 [R2+UR10+0x17c00], R68 ;  /* 0x017c004402007988 */ /* 0x0001e8000800040a */
[----:B------:R4:W2:Y:S04]  /*2b320*/  @!P2 LDG.E.U16 R4, desc[UR24][R42.64] ;  /* 0x000000182a04a981 */ /* 0x0008a8000c1e1500 */
[----:B------:R-:W2:Y:S04]  /*2b330*/  LDL R76, [R1+0x15c] ;  /* 0x00015c00014c7983 */ /* 0x000ea80000100800 */
[----:B------:R-:W2:Y:S01]  /*2b340*/  LDL R74, [R1+0x160] ;  /* 0x00016000014a7983 */ /* 0x000ea20000100800 */
[----:B----4-:R-:W-:-:S03]  /*2b350*/  @!P2 IMAD.MOV.U32 R42, RZ, RZ, R44 ;  /* 0x000000ffff2aa224 */ /* 0x010fc600078e002c */
[----:B------:R-:W4:Y:S01]  /*2b360*/  LDL R44, [R1+0x120] ;  /* 0x00012000012c7983 */ /* 0x000f220000100800 */
[----:B---3--:R-:W-:-:S03]  /*2b370*/  @!P2 IMAD.MOV.U32 R43, RZ, RZ, R45 ;  /* 0x000000ffff2ba224 */ /* 0x008fc600078e002d */
[----:B------:R-:W3:Y:S04]  /*2b380*/  LDL R45, [R1+0x11c] ;  /* 0x00011c00012d7983 */ /* 0x000ee80000100800 */
[----:B------:R1:W2:Y:S02]  /*2b390*/  @!P2 LDG.E.U16 R3, desc[UR24][R42.64] ;  /* 0x000000182a03a981 */ /* 0x0002a4000c1e1500 */
[----:B-1----:R-:W-:Y:S02]  /*2b3a0*/  @!P2 IMAD.MOV.U32 R43, RZ, RZ, R72 ;  /* 0x000000ffff2ba224 */ /* 0x002fe400078e0048 */
[----:B------:R-:W2:Y:S01]  /*2b3b0*/  LDL R72, [R1+0x13c] ;  /* 0x00013c0001487983 */ /* 0x000ea20000100800 */
[----:B0-----:R-:W-:-:S03]  /*2b3c0*/  PRMT R68, RZ, 0x7610, R68 ;  /* 0x00007610ff447816 */ /* 0x001fc60000000044 */
[----:B------:R0:W-:Y:S04]  /*2b3d0*/  STS.U16 [R2+UR10+0x17400], R66 ;  /* 0x0174004202007988 */ /* 0x0001e8000800040a */
[----:B------:R1:W-:Y:S01]  /*2b3e0*/  STS.U16 [R2+UR10+0x12c00], R64 ;  /* 0x012c004002007988 */ /* 0x0003e2000800040a */
[----:B0-----:R-:W-:Y:S02]  /*2b3f0*/  PRMT R66, RZ, 0x7610, R66 ;  /* 0x00007610ff427816 */ /* 0x001fe40000000042 */
[----:B-1----:R-:W-:Y:S01]  /*2b400*/  PRMT R64, RZ, 0x7610, R64 ;  /* 0x00007610ff407816 */ /* 0x002fe20000000040 */
[----:B------:R-:W-:Y:S02]  /*2b410*/  @!P2 IMAD.MOV.U32 R42, RZ, RZ, R0 ;  /* 0x000000ffff2aa224 */ /* 0x000fe400078e0000 */
[----:B------:R-:W2:Y:S04]  /*2b420*/  LDL R0, [R1+0x140] ;  /* 0x0001400001007983 */ /* 0x000ea80000100800 */
[----:B------:R0:W2:Y:S02]  /*2b430*/  @!P2 LDG.E.U16 R68, desc[UR24][R42.64] ;  /* 0x000000182a44a981 */ /* 0x0000a4000c1e1500 */
[----:B0-----:R-:W-:-:S02]  /*2b440*/  @!P2 IMAD.MOV.U32 R42, RZ, RZ, R46 ;  /* 0x000000ffff2aa224 */ /* 0x001fc400078e002e */
[----:B------:R-:W-:Y:S01]  /*2b450*/  @!P2 IMAD.MOV.U32 R43, RZ, RZ, R47 ;  /* 0x000000ffff2ba224 */ /* 0x000fe200078e002f */
[----:B------:R-:W2:Y:S04]  /*2b460*/  LDL R46, [R1+0x180] ;  /* 0x00018000012e7983 */ /* 0x000ea80000100800 */
[----:B------:R-:W2:Y:S04]  /*2b470*/  LDL R47, [R1+0x17c] ;  /* 0x00017c00012f7983 */ /* 0x000ea80000100800 */
[----:B------:R4:W2:Y:S02]  /*2b480*/  @!P2 LDG.E.U16 R66, desc[UR24][R42.64] ;  /* 0x000000182a42a981 */ /* 0x0008a4000c1e1500 */
[----:B----4-:R-:W-:-:S02]  /*2b490*/  @!P2 IMAD.MOV.U32 R42, RZ, RZ, R44 ;  /* 0x000000ffff2aa224 */ /* 0x010fc400078e002c */
[----:B------:R-:W4:Y:S01]  /*2b4a0*/  LDL R44, [R1+0x1a0] ;  /* 0x0001a000012c7983 */ /* 0x000f220000100800 */
[----:B---3--:R-:W-:-:S03]  /*2b4b0*/  @!P2 IMAD.MOV.U32 R43, RZ, RZ, R45 ;  /* 0x000000ffff2ba224 */ /* 0x008fc600078e002d */
[----:B------:R-:W3:Y:S04]  /*2b4c0*/  LDL R45, [R1+0x19c] ;  /* 0x00019c00012d7983 */ /* 0x000ee80000100800 */
[----:B------:R2:W3:Y:S02]  /*2b4d0*/  @!P2 LDG.E.U16 R64, desc[UR24][R42.64] ;  /* 0x000000182a40a981 */ /* 0x0004e4000c1e1500 */
[----:B--2---:R-:W-:Y:S02]  /*2b4e0*/  @!P2 IMAD.MOV.U32 R43, RZ, RZ, R72 ;  /* 0x000000ffff2ba224 */ /* 0x004fe400078e0048 */
[----:B------:R-:W2:Y:S04]  /*2b4f0*/  LDL R72, [R1+0x1bc] ;  /* 0x0001bc0001487983 */ /* 0x000ea80000100800 */
[----:B------:R0:W-:Y:S04]  /*2b500*/  STS.U16 [R2+UR10+0x13400], R62 ;  /* 0x0134003e02007988 */ /* 0x0001e8000800040a */
[----:B------:R1:W-:Y:S01]  /*2b510*/  STS.U16 [R2+UR10+0x13c00], R60 ;  /* 0x013c003c02007988 */ /* 0x0003e2000800040a */
[----:B0-----:R-:W-:-:S02]  /*2b520*/  PRMT R62, RZ, 0x7610, R62 ;  /* 0x00007610ff3e7816 */ /* 0x001fc4000000003e */
[----:B-1----:R-:W-:Y:S01]  /*2b530*/  PRMT R60, RZ, 0x7610, R60 ;  /* 0x00007610ff3c7816 */ /* 0x002fe2000000003c */
[----:B------:R0:W-:Y:S01]  /*2b540*/  STS.U16 [R2+UR10+0x14400], R58 ;  /* 0x0144003a02007988 */ /* 0x0001e2000800040a */
[----:B------:R-:W-:-:S03]  /*2b550*/  @!P2 IMAD.MOV.U32 R42, RZ, RZ, R0 ;  /* 0x000000ffff2aa224 */ /* 0x000fc600078e0000 */
[----:B------:R-:W2:Y:S04]  /*2b560*/  LDL R0, [R1+0x1c0] ;  /* 0x0001c00001007983 */ /* 0x000ea80000100800 */
[----:B------:R1:W2:Y:S01]  /*2b570*/  @!P2 LDG.E.U16 R62, desc[UR24][R42.64] ;  /* 0x000000182a3ea981 */ /* 0x0002a2000c1e1500 */
[----:B0-----:R-:W-:Y:S01]  /*2b580*/  PRMT R58, RZ, 0x7610, R58 ;  /* 0x00007610ff3a7816 */ /* 0x001fe2000000003a */
[----:B-1----:R-:W-:Y:S02]  /*2b590*/  @!P2 IMAD.MOV.U32 R42, RZ, RZ, R74 ;  /* 0x000000ffff2aa224 */ /* 0x002fe400078e004a */
[----:B------:R-:W-:Y:S01]  /*2b5a0*/  @!P2 IMAD.MOV.U32 R43, RZ, RZ, R76 ;  /* 0x000000ffff2ba224 */ /* 0x000fe200078e004c */
[----:B------:R0:W-:Y:S04]  /*2b5b0*/  STS.U16 [R2+UR10+0x14c00], R56 ;  /* 0x014c003802007988 */ /* 0x0001e8000800040a */
[----:B------:R1:W2:Y:S04]  /*2b5c0*/  @!P2 LDG.E.U16 R60, desc[UR24][R42.64] ;  /* 0x000000182a3ca981 */ /* 0x0002a8000c1e1500 */
[----:B------:R-:W2:Y:S01]  /*2b5d0*/  LDL R74, [R1+0x23c] ;  /* 0x00023c00014a7983 */ /* 0x000ea20000100800 */
[----:B-1----:R-:W-:-:S02]  /*2b5e0*/  @!P2 IMAD.MOV.U32 R42, RZ, RZ, R46 ;  /* 0x000000ffff2aa224 */ /* 0x002fc400078e002e */
[----:B------:R-:W-:Y:S01]  /*2b5f0*/  @!P2 IMAD.MOV.U32 R43, RZ, RZ, R47 ;  /* 0x000000ffff2ba224 */ /* 0x000fe200078e002f */
[----:B------:R-:W2:Y:S04]  /*2b600*/  LDL R46, [R1+0x200] ;  /* 0x00020000012e7983 */ /* 0x000ea80000100800 */
[----:B------:R-:W2:Y:S01]  /*2b610*/  LDL R47, [R1+0x1dc] ;  /* 0x0001dc00012f7983 */ /* 0x000ea20000100800 */
[----:B0-----:R-:W-:-:S03]  /*2b620*/  PRMT R56, RZ, 0x7610, R56 ;  /* 0x00007610ff387816 */ /* 0x001fc60000000038 */
[----:B------:R4:W2:Y:S02]  /*2b630*/  @!P2 LDG.E.U16 R58, desc[UR24][R42.64] ;  /* 0x000000182a3aa981 */ /* 0x0008a4000c1e1500 */
[----:B----4-:R-:W-:Y:S02]  /*2b640*/  @!P2 IMAD.MOV.U32 R42, RZ, RZ, R44 ;  /* 0x000000ffff2aa224 */ /* 0x010fe400078e002c */
        /* <DEDUP_REMOVED lines=12> */
[----:B------:R-:W2:Y:S04]  /*2b710*/  LDL.LU R0, [R1+0xc] ;  /* 0x00000c0001007983 */ /* 0x000ea80000300800 */
[----:B------:R1:W2:Y:S04]  /*2b720*/  @!P2 LDG.E.U16 R54, desc[UR24][R42.64] ;  /* 0x000000182a36a981 */ /* 0x0002a8000c1e1500 */
[----:B------:R-:W2:Y:S01]  /*2b730*/  LDL.LU R92, [R1+0x14] ;  /* 0x00001400015c7983 */ /* 0x000ea20000300800 */
[----:B0-----:R-:W-:Y:S01]  /*2b740*/  PRMT R50, RZ, 0x7610, R50 ;  /* 0x00007610ff327816 */ /* 0x001fe20000000032 */
[----:B-1----:R-:W-:-:S02]  /*2b750*/  @!P2 IMAD.MOV.U32 R42, RZ, RZ, R46 ;  /* 0x000000ffff2aa224 */ /* 0x002fc400078e002e */
[----:B------:R-:W2:Y:S01]  /*2b760*/  LDL R46, [R1+0x260] ;  /* 0x00026000012e7983 */ /* 0x000ea20000100800 */
[----:B------:R-:W-:-:S03]  /*2b770*/  @!P2 IMAD.MOV.U32 R43, RZ, RZ, R47 ;  /* 0x000000ffff2ba224 */ /* 0x000fc600078e002f */
[----:B------:R-:W2:Y:S04]  /*2b780*/  LDL R47, [R1+0x25c] ;  /* 0x00025c00012f7983 */ /* 0x000ea80000100800 */
[----:B------:R4:W2:Y:S02]  /*2b790*/  @!P2 LDG.E.U16 R52, desc[UR24][R42.64] ;  /* 0x000000182a34a981 */ /* 0x0008a4000c1e1500 */
[----:B----4-:R-:W-:Y:S02]  /*2b7a0*/  @!P2 IMAD.MOV.U32 R42, RZ, RZ, R44 ;  /* 0x000000ffff2aa224 */ /* 0x010fe400078e002c */
[----:B------:R-:W4:Y:S01]  /*2b7b0*/  LDL R44, [R1+0x280] ;  /* 0x00028000012c7983 */ /* 0x000f220000100800 */
[----:B---3--:R-:W-:-:S03]  /*2b7c0*/  @!P2 IMAD.MOV.U32 R43, RZ, RZ, R45 ;  /* 0x000000ffff2ba224 */ /* 0x008fc600078e002d */
[----:B------:R-:W4:Y:S04]  /*2b7d0*/  LDL R45, [R1+0x27c] ;  /* 0x00027c00012d7983 */ /* 0x000f280000100800 */
[----:B------:R2:W3:Y:S04]  /*2b7e0*/  @!P2 LDG.E.U16 R50, desc[UR24][R42.64] ;  /* 0x000000182a32a981 */ /* 0x0004e8000c1e1500 */
[----:B------:R-:W3:Y:S01]  /*2b7f0*/  LDL.LU R93, [R1+0x18] ;  /* 0x00001800015d7983 */ /* 0x000ee20000300800 */
[----:B--2---:R-:W-:Y:S02]  /*2b800*/  @!P2 IMAD.MOV.U32 R42, RZ, RZ, R72 ;  /* 0x000000ffff2aa224 */ /* 0x004fe400078e0048 */
[----:B------:R-:W-:Y:S01]  /*2b810*/  @!P2 IMAD.MOV.U32 R43, RZ, RZ, R74 ;  /* 0x000000ffff2ba224 */ /* 0x000fe200078e004a */
[----:B------:R-:W2:Y:S04]  /*2b820*/  LDL R72, [R1+0x2a0] ;  /* 0x0002a00001487983 */ /* 0x000ea80000100800 */
[----:B------:R-:W3:Y:S04]  /*2b830*/  LDL R74, [R1+0x29c] ;  /* 0x00029c00014a7983 */ /* 0x000ee80000100800 */
[----:B------:R0:W-:Y:S01]  /*2b840*/  STS.U16 [R2+UR10+0x16c00], R48 ;  /* 0x016c003002007988 */ /* 0x0001e2000800040a */
[----:B------:R-:W-:-:S03]  /*2b850*/  PRMT R41, RZ, 0x7610, R41 ;  /* 0x00007610ff297816 */ /* 0x000fc60000000029 */
[----:B------:R-:W3:Y:S01]  /*2b860*/  LDL.LU R90, [R1+0x1c] ;  /* 0x00001c00015a7983 */ /* 0x000ee20000300800 */
[----:B0-----:R-:W-:-:S06]  /*2b870*/  PRMT R48, RZ, 0x7610, R48 ;  /* 0x00007610ff307816 */ /* 0x001fcc0000000030 */
[----:B------:R0:W3:Y:S04]  /*2b880*/  @!P2 LDG.E.U16 R48, desc[UR24][R42.64] ;  /* 0x000000182a30a981 */ /* 0x0000e8000c1e1500 */
[----:B------:R1:W-:Y:S01]  /*2b890*/  STS.U16 [R2+UR10+0x1b400], R0 ;  /* 0x01b4000002007988 */ /* 0x0003e2000800040a */
[----:B0-----:R-:W-:-:S03]  /*2b8a0*/  @!P2 IMAD.MOV.U32 R42, RZ, RZ, R46 ;  /* 0x000000ffff2aa224 */ /* 0x001fc600078e002e */
[----:B------:R-:W3:Y:S01]  /*2b8b0*/  LDL R46, [R1+0x2c0] ;  /* 0x0002c000012e7983 */ /* 0x000ee20000100800 */
[----:B------:R-:W-:-:S03]  /*2b8c0*/  @!P2 IMAD.MOV.U32 R43, RZ, RZ, R47 ;  /* 0x000000ffff2ba224 */ /* 0x000fc600078e002f */
[----:B------:R-:W3:Y:S04]  /*2b8d0*/  LDL R47, [R1+0x2bc] ;  /* 0x0002bc00012f7983 */ /* 0x000ee80000100800 */
[----:B------:R0:W3:Y:S04]  /*2b8e0*/  @!P2 LDG.E.U16 R41, desc[UR24][R42.64] ;  /* 0x000000182a29a981 */ /* 0x0000e8000c1e1500 */
[----:B------:R-:W3:Y:S04]  /*2b8f0*/  LDL.LU R82, [R1+0x24] ;  /* 0x0000240001527983 */ /* 0x000ee80000300800 */
[----:B------:R-:W3:Y:S01]  /*2b900*/  LDL.LU R91, [R1+0x28] ;  /* 0x00002800015b7983 */ /* 0x000ee20000300800 */
[----:B0-----:R-:W-:-:S03]  /*2b910*/  PRMT R42, RZ, 0x7610, R42 ;  /* 0x00007610ff2a7816 */ /* 0x001fc6000000002a */
[----:B------:R-:W3:Y:S04]  /*2b920*/  LDL R78, [R1+0x2dc] ;  /* 0x0002dc00014e7983 */ /* 0x000ee80000100800 */
[----:B-1----:R-:W3:Y:S04]  /*2b930*/  LDL R0, [R1+0x2e0] ;  /* 0x0002e00001007983 */ /* 0x002ee80000100800 */
[----:B----4-:R2:W4:Y:S02]  /*2b940*/  @!P2 LDG.E.U16 R42, desc[UR24][R44.64] ;  /* 0x000000182c2aa981 */ /* 0x010524000c1e1500 */
[----:B--2---:R-:W-:-:S02]  /*2b950*/  @!P2 IMAD.MOV.U32 R44, RZ, RZ, R72 ;  /* 0x000000ffff2ca224 */ /* 0x004fc400078e0048 */
[----:B------:R-:W2:Y:S01]  /*2b960*/  LDL R72, [R1+0x300] ;  /* 0x0003000001487983 */ /* 0x000ea20000100800 */
[----:B---3--:R-:W-:-:S03]  /*2b970*/  @!P2 IMAD.MOV.U32 R45, RZ, RZ, R74 ;  /* 0x000000ffff2da224 */ /* 0x008fc600078e004a */
[----:B------:R-:W3:Y:S01]  /*2b980*/  LDL R74, [R1+0x2fc] ;  /* 0x0002fc00014a7983 */ /* 0x000ee20000100800 */
[----:B------:R-:W-:-:S03]  /*2b990*/  PRMT R43, RZ, 0x7610, R43 ;  /* 0x00007610ff2b7816 */ /* 0x000fc6000000002b */
[----:B------:R0:W-:Y:S04]  /*2b9a0*/  STS.U16 [R2+UR10+0x1b800], R92 ;  /* 0x01b8005c02007988 */ /* 0x0001e8000800040a */
[----:B------:R1:W4:Y:S04]  /*2b9b0*/  @!P2 LDG.E.U16 R43, desc[UR24][R44.64] ;  /* 0x000000182c2ba981 */ /* 0x000328000c1e1500 */
[----:B------:R-:W4:Y:S04]  /*2b9c0*/  LDL.LU R84, [R1+0x2c] ;  /* 0x00002c0001547983 */ /* 0x000f280000300800 */
[----:B0-----:R-:W4:Y:S01]  /*2b9d0*/  LDL.LU R92, [R1+0x34] ;  /* 0x00003400015c7983 */ /* 0x001f220000300800 */
[----:B-1----:R-:W-:-:S03]  /*2b9e0*/  PRMT R44, RZ, 0x7610, R44 ;  /* 0x00007610ff2c7816 */ /* 0x002fc6000000002c */
[----:B------:R-:W4:Y:S04]  /*2b9f0*/  LDL R80, [R1+0x318] ;  /* 0x0003180001507983 */ /* 0x000f280000100800 */
[----:B------:R-:W4:Y:S01]  /*2ba00*/  LDL R76, [R1+0x31c] ;  /* 0x00031c00014c7983 */ /* 0x000f220000100800 */
[----:B------:R-:W-:-:S03]  /*2ba10*/  PRMT R45, RZ, 0x7610, R45 ;  /* 0x00007610ff2d7816 */ /* 0x000fc6000000002d */
[----:B------:R0:W-:Y:S04]  /*2ba20*/  STS.U16 [R2+UR10+0x1bc00], R93 ;  /* 0x01bc005d02007988 */ /* 0x0001e8000800040a */
[----:B------:R1:W-:Y:S04]  /*2ba30*/  STS.U16 [R2+UR10+0x1c000], R90 ;  /* 0x01c0005a02007988 */ /* 0x0003e8000800040a */
[----:B0-----:R-:W4:Y:S04]  /*2ba40*/  LDL.LU R93, [R1+0x38] ;  /* 0x00003800015d7983 */ /* 0x001f280000300800 */
[----:B------:R0:W4:Y:S02]  /*2ba50*/  @!P2 LDG.E.U16 R44, desc[UR24][R46.64] ;  /* 0x000000182e2ca981 */ /* 0x000124000c1e1500 */
[----:B0-----:R-:W-:-:S02]  /*2ba60*/  @!P2 IMAD.MOV.U32 R47, RZ, RZ, R78 ;  /* 0x000000ffff2fa224 */ /* 0x001fc400078e004e */
[----:B------:R-:W4:Y:S01]  /*2ba70*/  LDL R78, [R1+0x338] ;  /* 0x00033800014e7983 */ /* 0x000f220000100800 */
[----:B------:R-:W-:-:S03]  /*2ba80*/  @!P2 IMAD.MOV.U32 R46, RZ, RZ, R0 ;  /* 0x000000ffff2ea224 */ /* 0x000fc600078e0000 */
[----:B------:R-:W4:Y:S04]  /*2ba90*/  LDL R0, [R1+0x33c] ;  /* 0x00033c0001007983 */ /* 0x000f280000100800 */
[----:B------:R2:W4:Y:S04]  /*2baa0*/  @!P2 LDG.E.U16 R45, desc[UR24][R46.64] ;  /* 0x000000182e2da981 */ /* 0x000528000c1e1500 */
[----:B-1----:R-:W4:Y:S01]  /*2bab0*/  LDL.LU R90, [R1+0x3c] ;  /* 0x00003c00015a7983 */ /* 0x002f220000300800 */
[----:B--2---:R-:W-:-:S03]  /*2bac0*/  @!P2 IMAD.MOV.U32 R46, RZ, RZ, R72 ;  /* 0x000000ffff2ea224 */ /* 0x004fc600078e0048 */
[----:B------:R-:W2:Y:S01]  /*2bad0*/  LDL R72, [R1+0x354] ;  /* 0x0003540001487983 */ /* 0x000ea20000100800 */
[----:B---3--:R-:W-:-:S03]  /*2bae0*/  @!P2 IMAD.MOV.U32 R47, RZ, RZ, R74 ;  /* 0x000000ffff2fa224 */ /* 0x008fc600078e004a */
[----:B------:R-:W3:Y:S04]  /*2baf0*/  LDL R74, [R1+0x350] ;  /* 0x00035000014a7983 */ /* 0x000ee80000100800 */
[----:B------:R0:W-:Y:S04]  /*2bb00*/  STS.U16 [R2+UR10+0x16800], R49 ;  /* 0x0168003102007988 */ /* 0x0001e8000800040a */
[----:B------:R1:W-:Y:S01]  /*2bb10*/  STS.U16 [R2+UR10+0x16000], R51 ;  /* 0x0160003302007988 */ /* 0x0003e2000800040a */
[----:B0-----:R-:W-:-:S03]  /*2bb20*/  PRMT R49, RZ, 0x7610, R49 ;  /* 0x00007610ff317816 */ /* 0x001fc60000000031 */
[----:B------:R0:W-:Y:S01]  /*2bb30*/  STS.U16 [R2+UR10+0x1c400], R82 ;  /* 0x01c4005202007988 */ /* 0x0001e2000800040a */
[----:B-1----:R-:W-:-:S03]  /*2bb40*/  PRMT R51, RZ, 0x7610, R51 ;  /* 0x00007610ff337816 */ /* 0x002fc60000000033 */
[----:B------:R4:W3:Y:S04]  /*2bb50*/  @!P2 LDG.E.U16 R49, desc[UR24][R46.64] ;  /* 0x000000182e31a981 */ /* 0x0008e8000c1e1500 */
[----:B0-----:R-:W3:Y:S01]  /*2bb60*/  LDL R82, [R1+0x368] ;  /* 0x0003680001527983 */ /* 0x001ee20000100800 */
[----:B----4-:R-:W-:Y:S02]  /*2bb70*/  @!P2 IMAD.MOV.U32 R46, RZ, RZ, R76 ;  /* 0x000000ffff2ea224 */ /* 0x010fe400078e004c */
[----:B------:R-:W-:Y:S01]  /*2bb80*/  @!P2 IMAD.MOV.U32 R47, RZ, RZ, R80 ;  /* 0x000000ffff2fa224 */ /* 0x000fe200078e0050 */
[----:B------:R-:W4:Y:S04]  /*2bb90*/  LDL R76, [R1+0x36c] ;  /* 0x00036c00014c7983 */ /* 0x000f280000100800 */
[----:B------:R0:W-:Y:S04]  /*2bba0*/  STS.U16 [R2+UR10+0x15800], R53 ;  /* 0x0158003502007988 */ /* 0x0001e8000800040a */
[----:B------:R1:W4:Y:S04]  /*2bbb0*/  @!P2 LDG.E.U16 R51, desc[UR24][R46.64] ;  /* 0x000000182e33a981 */ /* 0x000328000c1e1500 */
[----:B------:R1:W-:Y:S01]  /*2bbc0*/  STS.U16 [R2+UR10+0x1c800], R91 ;  /* 0x01c8005b02007988 */ /* 0x0003e2000800040a */
[----:B0-----:R-:W-:-:S03]  /*2bbd0*/  PRMT R53, RZ, 0x7610, R53 ;  /* 0x00007610ff357816 */ /* 0x001fc60000000035 */
[----:B-1----:R-:W4:Y:S04]  /*2bbe0*/  LDL.LU R91, [R1+0x44] ;  /* 0x00004400015b7983 */ /* 0x002f280000300800 */
[----:B------:R-:W4:Y:S01]  /*2bbf0*/  LDL R80, [R1+0x388] ;  /* 0x0003880001507983 */ /* 0x000f220000100800 */
[----:B------:R-:W-:-:S03]  /*2bc00*/  @!P2 IMAD.MOV.U32 R47, RZ, RZ, R78 ;  /* 0x000000ffff2fa224 */ /* 0x000fc600078e004e */
[----:B------:R-:W4:Y:S01]  /*2bc10*/  LDL R78, [R1+0x38c] ;  /* 0x00038c00014e7983 */ /* 0x000f220000100800 */
[----:B------:R-:W-:-:S03]  /*2bc20*/  @!P2 IMAD.MOV.U32 R46, RZ, RZ, R0 ;  /* 0x000000ffff2ea224 */ /* 0x000fc600078e0000 */
[----:B------:R-:W4:Y:S04]  /*2bc30*/  LDL.LU R0, [R1+0x48] ;  /* 0x0000480001007983 */ /* 0x000f280000300800 */
[----:B------:R2:W4:Y:S02]  /*2bc40*/  @!P2 LDG.E.U16 R53, desc[UR24][R46.64] ;  /* 0x000000182e35a981 */ /* 0x000524000c1e1500 */
[----:B--2---:R-:W-:Y:S02]  /*2bc50*/  @!P2 IMAD.MOV.U32 R46, RZ, RZ, R72 ;  /* 0x000000ffff2ea224 */ /* 0x004fe400078e0048 */
        /* <DEDUP_REMOVED lines=9> */
[----:B0-----:R-:W3:Y:S01]  /*2bcf0*/  LDL.LU R92, [R1+0x4c] ;  /* 0x00004c00015c7983 */ /* 0x001ee20000300800 */
[----:B-1----:R-:W-:Y:S02]  /*2bd00*/  @!P2 IMAD.MOV.U32 R47, RZ, RZ, R82 ;  /* 0x000000ffff2fa224 */ /* 0x002fe400078e0052 */
[----:B----4-:R-:W-:Y:S01]  /*2bd10*/  @!P2 IMAD.MOV.U32 R46, RZ, RZ, R76 ;  /* 0x000000ffff2ea224 */ /* 0x010fe200078e004c */
[----:B------:R-:W4:Y:S04]  /*2bd20*/  LDL R82, [R1+0x3b8] ;  /* 0x0003b80001527983 */ /* 0x000f280000100800 */
[----:B------:R-:W4:Y:S04]  /*2bd30*/  LDL R76, [R1+0x3bc] ;  /* 0x0003bc00014c7983 */ /* 0x000f280000100800 */
[----:B------:R0:W-:Y:S04]  /*2bd40*/  STS.U16 [R2+UR10+0x14000], R59 ;  /* 0x0140003b02007988 */ /* 0x0001e8000800040a */
[----:B------:R1:W4:Y:S04]  /*2bd50*/  @!P2 LDG.E.U16 R57, desc[UR24][R46.64] ;  /* 0x000000182e39a981 */ /* 0x000328000c1e1500 */
[----:B------:R1:W-:Y:S01]  /*2bd60*/  STS.U16 [R2+UR10+0x1d400], R93 ;  /* 0x01d4005d02007988 */ /* 0x0003e2000800040a */
[----:B0-----:R-:W-:-:S03]  /*2bd70*/  PRMT R59, RZ, 0x7610, R59 ;  /* 0x00007610ff3b7816 */ /* 0x001fc6000000003b */
[----:B------:R0:W-:Y:S01]  /*2bd80*/  STS.U16 [R2+UR10+0x1cc00], R84 ;  /* 0x01cc005402007988 */ /* 0x0001e2000800040a */
[----:B-1----:R-:W-:-:S03]  /*2bd90*/  @!P2 IMAD.MOV.U32 R47, RZ, RZ, R80 ;  /* 0x000000ffff2fa224 */ /* 0x002fc600078e0050 */
[----:B------:R-:W4:Y:S04]  /*2bda0*/  LDL.LU R93, [R1+0x54] ;  /* 0x00005400015d7983 */ /* 0x000f280000300800 */
[----:B------:R-:W4:Y:S04]  /*2bdb0*/  LDL R80, [R1+0x3d8] ;  /* 0x0003d80001507983 */ /* 0x000f280000100800 */
[----:B------:R1:W-:Y:S04]  /*2bdc0*/  STS.U16 [R2+UR10+0x1d800], R90 ;  /* 0x01d8005a02007988 */ /* 0x0003e8000800040a */
[----:B------:R0:W-:Y:S01]  /*2bdd0*/  STS.U16 [R2+UR10+0x1dc00], R91 ;  /* 0x01dc005b02007988 */ /* 0x0001e2000800040a */
[----:B------:R-:W-:-:S03]  /*2bde0*/  @!P2 IMAD.MOV.U32 R46, RZ, RZ, R78 ;  /* 0x000000ffff2ea224 */ /* 0x000fc600078e004e */
[----:B------:R-:W4:Y:S04]  /*2bdf0*/  LDL R78, [R1+0x3dc] ;  /* 0x0003dc00014e7983 */ /* 0x000f280000100800 */
[----:B------:R2:W4:Y:S04]  /*2be00*/  @!P2 LDG.E.U16 R59, desc[UR24][R46.64] ;  /* 0x000000182e3ba981 */ /* 0x000528000c1e1500 */
[----:B0-----:R-:W4:Y:S04]  /*2be10*/  LDL.LU R84, [R1+0x58] ;  /* 0x0000580001547983 */ /* 0x001f280000300800 */
[----:B-1----:R-:W4:Y:S04]  /*2be20*/  LDL.LU R90, [R1+0x5c] ;  /* 0x00005c00015a7983 */ /* 0x002f280000300800 */
[----:B------:R0:W-:Y:S01]  /*2be30*/  STS.U16 [R2+UR10+0x1e000], R0 ;  /* 0x01e0000002007988 */ /* 0x0001e2000800040a */
[----:B--2---:R-:W-:-:S03]  /*2be40*/  @!P2 IMAD.MOV.U32 R46, RZ, RZ, R72 ;  /* 0x000000ffff2ea224 */ /* 0x004fc600078e0048 */
[----:B------:R-:W2:Y:S01]  /*2be50*/  LDL R72, [R1+0x3fc] ;  /* 0x0003fc0001487983 */ /* 0x000ea20000100800 */
[----:B---3--:R-:W-:-:S03]  /*2be60*/  @!P2 IMAD.MOV.U32 R47, RZ, RZ, R74 ;  /* 0x000000ffff2fa224 */ /* 0x008fc600078e004a */
[----:B------:R-:W3:Y:S04]  /*2be70*/  LDL R74, [R1+0x3f8] ;  /* 0x0003f800014a7983 */ /* 0x000ee80000100800 */
[----:B------:R-:W3:Y:S04]  /*2be80*/  LDL.LU R91, [R1+0x64] ;  /* 0x00006400015b7983 */ /* 0x000ee80000300800 */
[----:B0-----:R-:W3:Y:S04]  /*2be90*/  LDL R0, [R1+0x41c] ;  /* 0x00041c0001007983 */ /* 0x001ee80000100800 */
[----:B------:R0:W-:Y:S04]  /*2bea0*/  STS.U16 [R2+UR10+0x13800], R61 ;  /* 0x0138003d02007988 */ /* 0x0001e8000800040a */
[----:B------:R1:W-:Y:S01]  /*2beb0*/  STS.U16 [R2+UR10+0x13000], R63 ;  /* 0x0130003f02007988 */ /* 0x0003e2000800040a */
[----:B0-----:R-:W-:-:S02]  /*2bec0*/  PRMT R61, RZ, 0x7610, R61 ;  /* 0x00007610ff3d7816 */ /* 0x001fc4000000003d */
[----:B-1----:R-:W-:-:S04]  /*2bed0*/  PRMT R63, RZ, 0x7610, R63 ;  /* 0x00007610ff3f7816 */ /* 0x002fc8000000003f */
[----:B------:R4:W3:Y:S04]  /*2bee0*/  @!P2 LDG.E.U16 R61, desc[UR24][R46.64] ;  /* 0x000000182e3da981 */ /* 0x0008e8000c1e1500 */
[----:B------:R0:W-:Y:S01]  /*2bef0*/  STS.U16 [R2+UR10+0x17000], R65 ;  /* 0x0170004102007988 */ /* 0x0001e2000800040a */
[----:B----4-:R-:W-:Y:S02]  /*2bf00*/  @!P2 IMAD.MOV.U32 R46, RZ, RZ, R76 ;  /* 0x000000ffff2ea224 */ /* 0x010fe400078e004c */
[----:B------:R-:W-:Y:S01]  /*2bf10*/  @!P2 IMAD.MOV.U32 R47, RZ, RZ, R82 ;  /* 0x000000ffff2fa224 */ /* 0x000fe200078e0052 */
[----:B------:R-:W4:Y:S01]  /*2bf20*/  LDL R76, [R1+0x418] ;  /* 0x00041800014c7983 */ /* 0x000f220000100800 */
[----:B0-----:R-:W-:-:S03]  /*2bf30*/  PRMT R65, RZ, 0x7610, R65 ;  /* 0x00007610ff417816 */ /* 0x001fc60000000041 */
[----:B------:R0:W4:Y:S04]  /*2bf40*/  @!P2 LDG.E.U16 R63, desc[UR24][R46.64] ;  /* 0x000000182e3fa981 */ /* 0x000128000c1e1500 */
[----:B------:R1:W-:Y:S01]  /*2bf50*/  STS.U16 [R2+UR10+0x17800], R67 ;  /* 0x0178004302007988 */ /* 0x0003e2000800040a */
[----:B0-----:R-:W-:-:S03]  /*2bf60*/  @!P2 IMAD.MOV.U32 R47, RZ, RZ, R80 ;  /* 0x000000ffff2fa224 */ /* 0x001fc600078e0050 */
[----:B------:R-:W4:Y:S01]  /*2bf70*/  LDL R80, [R1+0x438] ;  /* 0x0004380001507983 */ /* 0x000f220000100800 */
[----:B-1----:R-:W-:-:S03]  /*2bf80*/  PRMT R67, RZ, 0x7610, R67 ;  /* 0x00007610ff437816 */ /* 0x002fc60000000043 */
[----:B------:R0:W-:Y:S04]  /*2bf90*/  STS.U16 [R2+UR10+0x1e400], R92 ;  /* 0x01e4005c02007988 */ /* 0x0001e8000800040a */
[----:B------:R1:W-:Y:S01]  /*2bfa0*/  STS.U16 [R2+UR10+0x1e800], R93 ;  /* 0x01e8005d02007988 */ /* 0x0003e2000800040a */
[----:B------:R-:W-:-:S03]  /*2bfb0*/  @!P2 IMAD.MOV.U32 R46, RZ, RZ, R78 ;  /* 0x000000ffff2ea224 */ /* 0x000fc600078e004e */
[----:B------:R-:W4:Y:S04]  /*2bfc0*/  LDL R78, [R1+0x43c] ;  /* 0x00043c00014e7983 */ /* 0x000f280000100800 */
[----:B------:R2:W4:Y:S04]  /*2bfd0*/  @!P2 LDG.E.U16 R65, desc[UR24][R46.64] ;  /* 0x000000182e41a981 */ /* 0x000528000c1e1500 */
[----:B------:R-:W4:Y:S01]  /*2bfe0*/  LDL.LU R82, [R1+0x68] ;  /* 0x0000680001527983 */ /* 0x000f220000300800 */
[----:B--2---:R-:W-:-:S03]  /*2bff0*/  @!P2 IMAD.MOV.U32 R46, RZ, RZ, R72 ;  /* 0x000000ffff2ea224 */ /* 0x004fc600078e0048 */
[----:B------:R-:W2:Y:S01]  /*2c000*/  LDL R72, [R1+0x45c] ;  /* 0x00045c0001487983 */ /* 0x000ea20000100800 */
[----:B---3--:R-:W-:-:S03]  /*2c010*/  @!P2 IMAD.MOV.U32 R47, RZ, RZ, R74 ;  /* 0x000000ffff2fa224 */ /* 0x008fc600078e004a */
[----:B------:R-:W3:Y:S04]  /*2c020*/  LDL R74, [R1+0x458] ;  /* 0x00045800014a7983 */ /* 0x000ee80000100800 */
[----:B0-----:R-:W3:Y:S04]  /*2c030*/  LDL.LU R92, [R1+0x6c] ;  /* 0x00006c00015c7983 */ /* 0x001ee80000300800 */
[----:B------:R0:W3:Y:S04]  /*2c040*/  @!P2 LDG.E.U16 R67, desc[UR24][R46.64] ;  /* 0x000000182e43a981 */ /* 0x0000e8000c1e1500 */
[----:B-1----:R-:W3:Y:S01]  /*2c050*/  LDL.LU R93, [R1+0x8c] ;  /* 0x00008c00015d7983 */ /* 0x002ee20000300800 */
[----:B0-----:R-:W-:-:S03]  /*2c060*/  @!P2 IMAD.MOV.U32 R46, RZ, RZ, R0 ;  /* 0x000000ffff2ea224 */ /* 0x001fc600078e0000 */
[----:B------:R-:W3:Y:S04]  /*2c070*/  LDL R0, [R1+0x47c] ;  /* 0x00047c0001007983 */ /* 0x000ee80000100800 */
[----:B------:R0:W-:Y:S04]  /*2c080*/  STS.U16 [R2+UR10+0x18000], R69 ;  /* 0x0180004502007988 */ /* 0x0001e8000800040a */
[----:B------:R1:W-:Y:S01]  /*2c090*/  STS.U16 [R2+UR10+0x18400], R71 ;  /* 0x0184004702007988 */ /* 0x0003e2000800040a */
[----:B0-----:R-:W-:Y:S01]  /*2c0a0*/  PRMT R69, RZ, 0x7610, R69 ;  /* 0x00007610ff457816 */ /* 0x001fe20000000045 */
[----:B----4-:R-:W-:-:S02]  /*2c0b0*/  @!P2 IMAD.MOV.U32 R47, RZ, RZ, R76 ;  /* 0x000000ffff2fa224 */ /* 0x010fc400078e004c */
[----:B------:R-:W4:Y:S01]  /*2c0c0*/  LDL R76, [R1+0x478] ;  /* 0x00047800014c7983 */ /* 0x000f220000100800 */
[----:B-1----:R-:W-:-:S03]  /*2c0d0*/  PRMT R71, RZ, 0x7610, R71 ;  /* 0x00007610ff477816 */ /* 0x002fc60000000047 */
[----:B------:R0:W4:Y:S04]  /*2c0e0*/  @!P2 LDG.E.U16 R69, desc[UR24][R46.64] ;  /* 0x000000182e45a981 */ /* 0x000128000c1e1500 */
[----:B------:R1:W-:Y:S04]  /*2c0f0*/  STS.U16 [R2+UR10+0x18800], R73 ;  /* 0x0188004902007988 */ /* 0x0003e8000800040a */
[----:B------:R-:W-:Y:S01]  /*2c100*/  STS.U16 [R2+UR10+0x1ec00], R84 ;  /* 0x01ec005402007988 */ /* 0x000fe2000800040a */
[----:B0-----:R-:W-:-:S03]  /*2c110*/  @!P2 IMAD.MOV.U32 R47, RZ, RZ, R80 ;  /* 0x000000ffff2fa224 */ /* 0x001fc600078e0050 */
[----:B------:R-:W4:Y:S01]  /*2c120*/  LDL R80, [R1+0x498] ;  /* 0x0004980001507983 */ /* 0x000f220000100800 */
[----:B-1----:R-:W-:-:S03]  /*2c130*/  PRMT R73, RZ, 0x7610, R73 ;  /* 0x00007610ff497816 */ /* 0x002fc60000000049 */
[----:B------:R0:W-:Y:S04]  /*2c140*/  STS.U16 [R2+UR10+0x1f400], R91 ;  /* 0x01f4005b02007988 */ /* 0x0001e8000800040a */
[----:B------:R1:W-:Y:S01]  /*2c150*/  STS.U16 [R2+UR10+0x1f000], R90 ;  /* 0x01f0005a02007988 */ /* 0x0003e2000800040a */
[----:B------:R-:W-:-:S03]  /*2c160*/  @!P2 IMAD.MOV.U32 R46, RZ, RZ, R78 ;  /* 0x000000ffff2ea224 */ /* 0x000fc600078e004e */
[----:B------:R-:W4:Y:S04]  /*2c170*/  LDL R78, [R1+0x49c] ;  /* 0x00049c00014e7983 */ /* 0x000f280000100800 */
[----:B------:R2:W4:Y:S02]  /*2c180*/  @!P2 LDG.E.U16 R71, desc[UR24][R46.64] ;  /* 0x000000182e47a981 */ /* 0x000524000c1e1500 */
[----:B--2---:R-:W-:Y:S02]  /*2c190*/  @!P2 IMAD.MOV.U32 R46, RZ, RZ, R72 ;  /* 0x000000ffff2ea224 */ /* 0x004fe400078e0048 */
[----:B------:R-:W2:Y:S01]  /*2c1a0*/  LDL.LU R72, [R1+0x88] ;  /* 0x0000880001487983 */ /* 0x000ea20000300800 */
[----:B---3--:R-:W-:-:S03]  /*2c1b0*/  @!P2 IMAD.MOV.U32 R47, RZ, RZ, R74 ;  /* 0x000000ffff2fa224 */ /* 0x008fc600078e004a */
[----:B0-----:R-:W3:Y:S04]  /*2c1c0*/  LDL R91, [R1+0x4b8] ;  /* 0x0004b800015b7983 */ /* 0x001ee80000100800 */
[----:B------:R-:W2:Y:S04]  /*2c1d0*/  LDL R84, [R1+0x4bc] ;  /* 0x0004bc0001547983 */ /* 0x000ea80000100800 */
[----:B------:R0:W2:Y:S04]  /*2c1e0*/  @!P2 LDG.E.U16 R73, desc[UR24][R46.64] ;  /* 0x000000182e49a981 */ /* 0x0000a8000c1e1500 */
[----:B------:R-:W2:Y:S04]  /*2c1f0*/  LDL.LU R74, [R1+0x84] ;  /* 0x00008400014a7983 */ /* 0x000ea80000300800 */
[----:B-1----:R-:W2:Y:S01]  /*2c200*/  LDL R90, [R1+0x4d8] ;  /* 0x0004d800015a7983 */ /* 0x002ea20000100800 */
[----:B0-----:R-:W-:-:S03]  /*2c210*/  @!P2 IMAD.MOV.U32 R46, RZ, RZ, R0 ;  /* 0x000000ffff2ea224 */ /* 0x001fc600078e0000 */
[----:B------:R-:W2:Y:S04]  /*2c220*/  LDL R0, [R1+0x4dc] ;  /* 0x0004dc0001007983 */ /* 0x000ea80000100800 */
[----:B------:R0:W-:Y:S04]  /*2c230*/  STS.U16 [R2+UR10+0x18c00], R75 ;  /* 0x018c004b02007988 */ /* 0x0001e8000800040a */
[----:B------:R1:W-:Y:S01]  /*2c240*/  STS.U16 [R2+UR10+0x19000], R77 ;  /* 0x0190004d02007988 */ /* 0x0003e2000800040a */
[----:B0-----:R-:W-:Y:S01]  /*2c250*/  PRMT R75, RZ, 0x7610, R75 ;  /* 0x00007610ff4b7816 */ /* 0x001fe2000000004b */
[----:B----4-:R-:W-:Y:S01]  /*2c260*/  @!P2 IMAD.MOV.U32 R47, RZ, RZ, R76 ;  /* 0x000000ffff2fa224 */ /* 0x010fe200078e004c */
[----:B-1----:R-:W-:Y:S01]  /*2c270*/  PRMT R77, RZ, 0x7610, R77 ;  /* 0x00007610ff4d7816 */ /* 0x002fe2000000004d */
[----:B------:R0:W-:Y:S04]  /*2c280*/  STS.U16 [R2+UR10+0x19400], R79 ;  /* 0x0194004f02007988 */ /* 0x0001e8000800040a */
[----:B------:R1:W4:Y:S04]  /*2c290*/  @!P2 LDG.E.U16 R75, desc[UR24][R46.64] ;  /* 0x000000182e4ba981 */ /* 0x000328000c1e1500 */
[----:B------:R1:W-:Y:S01]  /*2c2a0*/  STS.U16 [R2+UR10+0x1f800], R82 ;  /* 0x01f8005202007988 */ /* 0x0003e2000800040a */
[----:B0-----:R-:W-:-:S03]  /*2c2b0*/  PRMT R79, RZ, 0x7610, R79 ;  /* 0x00007610ff4f7816 */ /* 0x001fc6000000004f */
[----:B------:R-:W4:Y:S01]  /*2c2c0*/  LDL.LU R76, [R1+0x80] ;  /* 0x00008000014c7983 */ /* 0x000f220000300800 */
[----:B-1----:R-:W-:-:S03]  /*2c2d0*/  @!P2 IMAD.MOV.U32 R47, RZ, RZ, R80 ;  /* 0x000000ffff2fa224 */ /* 0x002fc600078e0050 */
[----:B------:R0:W-:Y:S01]  /*2c2e0*/  STS.U16 [R2+UR10+0x19800], R81 ;  /* 0x0198005102007988 */ /* 0x0001e2000800040a */
[----:B------:R-:W-:-:S03]  /*2c2f0*/  LOP3.LUT R82, R2, 0x20, RZ, 0x3c, !PT ;  /* 0x0000002002527812 */ /* 0x000fc600078e3cff */
[----:B------:R-:W-:Y:S01]  /*2c300*/  STS.U16 [R2+UR10+0x19c00], R83 ;  /* 0x019c005302007988 */ /* 0x000fe2000800040a */
[----:B0-----:R-:W-:Y:S01]  /*2c310*/  PRMT R81, RZ, 0x7610, R81 ;  /* 0x00007610ff517816 */ /* 0x001fe20000000051 */
[----:B------:R-:W-:Y:S02]  /*2c320*/  @!P2 IMAD.MOV.U32 R46, RZ, RZ, R78 ;  /* 0x000000ffff2ea224 */ /* 0x000fe400078e004e */
[----:B------:R-:W4:Y:S04]  /*2c330*/  LDL.LU R78, [R1+0x7c] ;  /* 0x00007c00014e7983 */ /* 0x000f280000300800 */
[----:B------:R3:W4:Y:S04]  /*2c340*/  @!P2 LDG.E.U16 R77, desc[UR24][R46.64] ;  /* 0x000000182e4da981 */ /* 0x000728000c1e1500 */
[----:B------:R-:W4:Y:S04]  /*2c350*/  LDL.LU R80, [R1+0x78] ;  /* 0x0000780001507983 */ /* 0x000f280000300800 */
[----:B------:R-:W-:Y:S04]  /*2c360*/  STS.U16 [R2+UR10+0x1a000], R85 ;  /* 0x01a0005502007988 */ /* 0x000fe8000800040a */
[----:B------:R-:W-:Y:S04]  /*2c370*/  STS.U16 [R2+UR10+0x1a400], R86 ;  /* 0x01a4005602007988 */ /* 0x000fe8000800040a */
[----:B------:R-:W-:Y:S04]  /*2c380*/  STS.U16 [R2+UR10+0x1a800], R87 ;  /* 0x01a8005702007988 */ /* 0x000fe8000800040a */
[----:B------:R-:W-:Y:S04]  /*2c390*/  STS.U16 [R2+UR10+0x1ac00], R88 ;  /* 0x01ac005802007988 */ /* 0x000fe8000800040a */
[----:B------:R-:W-:Y:S04]  /*2c3a0*/  STS.U16 [R2+UR10+0x1b000], R89 ;  /* 0x01b0005902007988 */ /* 0x000fe8000800040a */
[----:B------:R0:W-:Y:S04]  /*2c3b0*/  STS.U16 [R2+UR10+0x1fc00], R92 ;  /* 0x01fc005c02007988 */ /* 0x0001e8000800040a */
[----:B------:R1:W-:Y:S01]  /*2c3c0*/  STS.U16 [R82+UR10+0x10100], R93 ;  /* 0x0101005d52007988 */ /* 0x0003e2000800040a */
[----:B---3--:R-:W-:-:S02]  /*2c3d0*/  @!P2 IMAD.MOV.U32 R47, RZ, RZ, R91 ;  /* 0x000000ffff2fa224 */ /* 0x008fc400078e005b */
[----:B--2---:R-:W-:Y:S02]  /*2c3e0*/  @!P2 IMAD.MOV.U32 R46, RZ, RZ, R84 ;  /* 0x000000ffff2ea224 */ /* 0x004fe400078e0054 */
[----:B------:R-:W2:Y:S04]  /*2c3f0*/  LDL.LU R84, [R1+0x74] ;  /* 0x0000740001547983 */ /* 0x000ea80000300800 */
[----:B------:R3:W2:Y:S02]  /*2c400*/  @!P2 LDG.E.U16 R79, desc[UR24][R46.64] ;  /* 0x000000182e4fa981 */ /* 0x0006a4000c1e1500 */
[----:B---3--:R-:W-:Y:S02]  /*2c410*/  @!P2 IMAD.MOV.U32 R46, RZ, RZ, R0 ;  /* 0x000000ffff2ea224 */ /* 0x008fe400078e0000 */
[----:B------:R-:W-:-:S02]  /*2c420*/  @!P2 IMAD.MOV.U32 R47, RZ, RZ, R90 ;  /* 0x000000ffff2fa224 */ /* 0x000fc400078e005a */
[----:B------:R-:W3:Y:S04]  /*2c430*/  LDL.LU R90, [R1+0x70] ;  /* 0x00007000015a7983 */ /* 0x000ee80000300800 */
[----:B------:R-:W2:Y:S04]  /*2c440*/  LDL.LU R91, [R1+0x60] ;  /* 0x00006000015b7983 */ /* 0x000ea80000300800 */
[----:B0-----:R-:W2:Y:S04]  /*2c450*/  LDL.LU R92, [R1+0x50] ;  /* 0x00005000015c7983 */ /* 0x001ea80000300800 */
[----:B-1----:R-:W2:Y:S04]  /*2c460*/  LDL.LU R93, [R1+0x40] ;  /* 0x00004000015d7983 */ /* 0x002ea80000300800 */
[----:B------:R-:W2:Y:S04]  /*2c470*/  LDL.LU R0, [R1+0x30] ;  /* 0x0000300001007983 */ /* 0x000ea80000300800 */
[----:B------:R0:W2:Y:S04]  /*2c480*/  @!P2 LDG.E.U16 R81, desc[UR24][R46.64] ;  /* 0x000000182e51a981 */ /* 0x0000a8000c1e1500 */
[----:B------:R-:W0:Y:S04]  /*2c490*/  LDL R46, [R1+0x4f8] ;  /* 0x0004f800012e7983 */ /* 0x000e280000100800 */
[----:B------:R-:W0:Y:S01]  /*2c4a0*/  LDL R47, [R1+0x4fc] ;  /* 0x0004fc00012f7983 */ /* 0x000e220000100800 */
[----:B------:R-:W-:-:S03]  /*2c4b0*/  PRMT R83, RZ, 0x7610, R83 ;  /* 0x00007610ff537816 */ /* 0x000fc60000000053 */
[----:B------:R1:W-:Y:S04]  /*2c4c0*/  STS.U16 [R82+UR10+0x10500], R72 ;  /* 0x0105004852007988 */ /* 0x0003e8000800040a */
[----:B-1----:R-:W2:Y:S01]  /*2c4d0*/  LDL.LU R72, [R1+0xe48] ;  /* 0x000e480001487983 */ /* 0x002ea20000300800 */
[----:B0-----:R-:W-:-:S04]  /*2c4e0*/  @!P2 LOP3.LUT R47, R47, R46, RZ, 0x3c, !PT ;  /* 0x0000002e2f2fa212 */ /* 0x001fc800078e3cff */
[----:B------:R-:W-:-:S04]  /*2c4f0*/  @!P2 LOP3.LUT R46, R47, R46, RZ, 0x3c, !PT ;  /* 0x0000002e2f2ea212 */ /* 0x000fc800078e3cff */
[----:B------:R-:W-:-:S05]  /*2c500*/  @!P2 LOP3.LUT R47, R47, R46, RZ, 0x3c, !PT ;  /* 0x0000002e2f2fa212 */ /* 0x000fca00078e3cff */
        /* <DEDUP_REMOVED lines=13> */
[----:B----4-:R1:W-:Y:S04]  /*2c5e0*/  STS.U16 [R82+UR10+0x10d00], R76 ;  /* 0x010d004c52007988 */ /* 0x0103e8000800040a */
[----:B-1----:R-:W4:Y:S01]  /*2c5f0*/  LDL.LU R76, [R1+0xe40] ;  /* 0x000e4000014c7983 */ /* 0x002f220000300800 */
        /* <DEDUP_REMOVED lines=21> */
[----:B------:R0:W3:Y:S04]  /*2c750*/  @!P2 LDG.E.U16 R88, desc[UR24][R46.64] ;  /* 0x000000182e58a981 */ /* 0x0000e8000c1e1500 */
[----:B------:R-:W0:Y:S04]  /*2c760*/  LDL R46, [R1+0x598] ;  /* 0x00059800012e7983 */ /* 0x000e280000100800 */
[----:B------:R-:W0:Y:S01]  /*2c770*/  LDL R47, [R1+0x59c] ;  /* 0x00059c00012f7983 */ /* 0x000e220000100800 */
[----:B------:R-:W-:-:S03]  /*2c780*/  PRMT R89, RZ, 0x7610, R89 ;  /* 0x00007610ff597816 */ /* 0x000fc60000000059 */
[----:B--2---:R1:W-:Y:S04]  /*2c790*/  STS.U16 [R82+UR10+0x11900], R84 ;  /* 0x0119005452007988 */ /* 0x0043e8000800040a */
[----:B-1----:R-:W2:Y:S04]  /*2c7a0*/  LDL.LU R82, [R1+0xe34] ;  /* 0x000e340001527983 */ /* 0x002ea80000300800 */
[----:B------:R-:W2:Y:S01]  /*2c7b0*/  LDL.LU R84, [R1+0xe30] ;  /* 0x000e300001547983 */ /* 0x000ea20000300800 */
[----:B0-----:R-:W-:-:S04]  /*2c7c0*/  @!P2 LOP3.LUT R47, R47, R46, RZ, 0x3c, !PT ;  /* 0x0000002e2f2fa212 */ /* 0x001fc800078e3cff */
[----:B------:R-:W-:-:S04]  /*2c7d0*/  @!P2 LOP3.LUT R46, R47, R46, RZ, 0x3c, !PT ;  /* 0x0000002e2f2ea212 */ /* 0x000fc800078e3cff */
[----:B------:R-:W-:-:S05]  /*2c7e0*/  @!P2 LOP3.LUT R47, R47, R46, RZ, 0x3c, !PT ;  /* 0x0000002e2f2fa212 */ /* 0x000fca00078e3cff */
[----:B------:R0:W2:Y:S02]  /*2c7f0*/  @!P2 LDG.E.U16 R89, desc[UR24][R46.64] ;  /* 0x000000182e59a981 */ /* 0x0000a4000c1e1500 */
[----:B0-----:R-:W-:Y:S02]  /*2c800*/  LOP3.LUT R47, R2, 0x20, RZ, 0x3c, !PT ;  /* 0x00000020022f7812 */ /* 0x001fe400078e3cff */
[----:B------:R-:W2:Y:S04]  /*2c810*/  LDL.LU R46, [R1+0x20] ;  /* 0x00002000012e7983 */ /* 0x000ea80000300800 */
[----:B---3--:R0:W-:Y:S04]  /*2c820*/  STS.U16 [R47+UR10+0x11d00], R90 ;  /* 0x011d005a2f007988 */ /* 0x0081e8000800040a */
[----:B------:R1:W-:Y:S04]  /*2c830*/  STS.U16 [R47+UR10+0x12100], R91 ;  /* 0x0121005b2f007988 */ /* 0x0003e8000800040a */
[----:B------:R3:W-:Y:S04]  /*2c840*/  STS.U16 [R47+UR10+0x12500], R92 ;  /* 0x0125005c2f007988 */ /* 0x0007e8000800040a */
[----:B0-----:R-:W4:Y:S04]  /*2c850*/  LDL.LU R90, [R1+0xe2c] ;  /* 0x000e2c00015a7983 */ /* 0x001f280000300800 */
[----:B-1----:R-:W4:Y:S04]  /*2c860*/  LDL.LU R91, [R1+0xe28] ;  /* 0x000e2800015b7983 */ /* 0x002f280000300800 */
[----:B---3--:R-:W3:Y:S04]  /*2c870*/  LDL.LU R92, [R1+0xe24] ;  /* 0x000e2400015c7983 */ /* 0x008ee80000300800 */
[----:B------:R0:W-:Y:S04]  /*2c880*/  STS.U16 [R47+UR10+0x12900], R93 ;  /* 0x0129005d2f007988 */ /* 0x0001e8000800040a */
[----:B------:R1:W-:Y:S04]  /*2c890*/  STS.U16 [R47+UR10+0x12d00], R0 ;  /* 0x012d00002f007988 */ /* 0x0003e8000800040a */
[----:B0-----:R-:W3:Y:S04]  /*2c8a0*/  LDL.LU R93, [R1+0xe20] ;  /* 0x000e2000015d7983 */ /* 0x001ee80000300800 */
[----:B-1----:R-:W3:Y:S04]  /*2c8b0*/  LDL.LU R0, [R1+0xe1c] ;  /* 0x000e1c0001007983 */ /* 0x002ee80000300800 */
[----:B--2---:R-:W-:Y:S04]  /*2c8c0*/  STS.U16 [R47+UR10+0x13100], R46 ;  /* 0x0131002e2f007988 */ /* 0x004fe8000800040a */
[----:B---3--:R0:W-:Y:S04]  /*2c8d0*/  STS.U16 [R47+UR10+0x13500], R0 ;  /* 0x013500002f007988 */ /* 0x0081e8000800040a */
[----:B------:R-:W-:Y:S04]  /*2c8e0*/  STS.U16 [R47+UR10+0x13900], R93 ;  /* 0x0139005d2f007988 */ /* 0x000fe8000800040a */
[----:B------:R-:W-:Y:S04]  /*2c8f0*/  STS.U16 [R47+UR10+0x13d00], R92 ;  /* 0x013d005c2f007988 */ /* 0x000fe8000800040a */
        /* <DEDUP_REMOVED lines=46> */
[----:B0-----:R-:W5:Y:S04]  /*2cbe0*/  LDL.LU R0, [R1+0xe18] ;  /* 0x000e180001007983 */ /* 0x001f680000300800 */
[----:B------:R0:W-:Y:S04]  /*2cbf0*/  STS.U16 [R47+UR10+0x1f900], R4 ;  /* 0x01f900042f007988 */ /* 0x0001e8000800040a */
[----:B-1----:R-:W2:Y:S04]  /*2cc00*/  LDL R5, [R1+0xe4] ;  /* 0x0000e40001057983 */ /* 0x002ea80000100800 */
[----:B------:R-:W3:Y:S04]  /*2cc10*/  LDL R13, [R1+0x104] ;  /* 0x00010400010d7983 */ /* 0x000ee80000100800 */
[----:B0-----:R-:W2:Y:S04]  /*2cc20*/  LDL R4, [R1+0xe8] ;  /* 0x0000e80001047983 */ /* 0x001ea80000100800 */
[----:B------:R-:W4:Y:S04]  /*2cc30*/  LDL R12, [R1+0x108] ;  /* 0x00010800010c7983 */ /* 0x000f280000100800 */
[----:B------:R-:W3:Y:S04]  /*2cc40*/  LDL R7, [R1+0x124] ;  /* 0x0001240001077983 */ /* 0x000ee80000100800 */
        /* <DEDUP_REMOVED lines=8> */
[----:B------:R-:W3:Y:S01]  /*2ccd0*/  LDL R10, [R1+0x1a8] ;  /* 0x0001a800010a7983 */ /* 0x000ee20000100800 */
[----:B------:R-:W-:-:S03]  /*2cce0*/  PRMT R92, RZ, 0x7610, R92 ;  /* 0x00007610ff5c7816 */ /* 0x000fc6000000005c */
[----:B------:R-:W3:Y:S04]  /*2ccf0*/  LDL R19, [R1+0x1c4] ;  /* 0x0001c40001137983 */ /* 0x000ee80000100800 */
[----:B------:R-:W3:Y:S04]  /*2cd00*/  LDL R18, [R1+0x1c8] ;  /* 0x0001c80001127983 */ /* 0x000ee80000100800 */
[----:B------:R0:W-:Y:S01]  /*2cd10*/  STS.U16 [R47+UR10+0x1fd00], R3 ;  /* 0x01fd00032f007988 */ /* 0x0001e2000800040a */
[----:B------:R-:W-:Y:S02]  /*2cd20*/  PRMT R90, RZ, 0x7610, R90 ;  /* 0x00007610ff5a7816 */ /* 0x000fe4000000005a */
[----:B------:R-:W-:Y:S01]  /*2cd30*/  PRMT R84, RZ, 0x7610, R84 ;  /* 0x00007610ff547816 */ /* 0x000fe20000000054 */
[----:B------:R-:W3:Y:S01]  /*2cd40*/  LDL R25, [R1+0x4a0] ;  /* 0x0004a00001197983 */ /* 0x000ee20000100800 */
[----:B------:R-:W-:-:S02]  /*2cd50*/  PRMT R82, RZ, 0x7610, R82 ;  /* 0x00007610ff527816 */ /* 0x000fc40000000052 */
[----:B------:R-:W-:Y:S01]  /*2cd60*/  PRMT R80, RZ, 0x7610, R80 ;  /* 0x00007610ff507816 */ /* 0x000fe20000000050 */
[----:B------:R-:W3:Y:S01]  /*2cd70*/  LDL R24, [R1+0x4a4] ;  /* 0x0004a40001187983 */ /* 0x000ee20000100800 */
[----:B0-----:R-:W-:Y:S02]  /*2cd80*/  LOP3.LUT R47, R2, 0x40, RZ, 0x3c, !PT ;  /* 0x00000040022f7812 */ /* 0x001fe400078e3cff */
[----:B------:R-:W-:Y:S01]  /*2cd90*/  PRMT R78, RZ, 0x7610, R78 ;  /* 0x00007610ff4e7816 */ /* 0x000fe2000000004e */
[----:B------:R-:W3:Y:S04]  /*2cda0*/  LDL R21, [R1+0x4e0] ;  /* 0x0004e00001157983 */ /* 0x000ee80000100800 */
[----:B------:R0:W-:Y:S01]  /*2cdb0*/  STS.U16 [R47+UR10+0x10200], R68 ;  /* 0x010200442f007988 */ /* 0x0001e2000800040a */
[----:B------:R-:W-:-:S02]  /*2cdc0*/  PRMT R76, RZ, 0x7610, R76 ;  /* 0x00007610ff4c7816 */ /* 0x000fc4000000004c */
[----:B------:R-:W-:Y:S01]  /*2cdd0*/  PRMT R74, RZ, 0x7610, R74 ;  /* 0x00007610ff4a7816 */ /* 0x000fe2000000004a */
[----:B------:R-:W3:Y:S01]  /*2cde0*/  LDL R20, [R1+0x4e4] ;  /* 0x0004e40001147983 */ /* 0x000ee20000100800 */
[----:B------:R-:W-:Y:S02]  /*2cdf0*/  PRMT R72, RZ, 0x7610, R72 ;  /* 0x00007610ff487816 */ /* 0x000fe40000000048 */
[----:B------:R-:W-:Y:S01]  /*2ce00*/  PRMT R70, RZ, 0x7610, R70 ;  /* 0x00007610ff467816 */ /* 0x000fe20000000046 */
        /* <DEDUP_REMOVED lines=18> */
[----:B--2---:R4:W2:Y:S02]  /*2cf30*/  @!P2 LDG.E.U16 R92, desc[UR24][R4.64] ;  /* 0x00000018045ca981 */ /* 0x0048a4000c1e1500 */
[----:B----4-:R-:W-:-:S02]  /*2cf40*/  @!P2 IMAD.MOV.U32 R4, RZ, RZ, R12 ;  /* 0x000000ffff04a224 */ /* 0x010fc400078e000c */
[----:B---3--:R-:W-:Y:S01]  /*2cf50*/  @!P2 IMAD.MOV.U32 R5, RZ, RZ, R13 ;  /* 0x000000ffff05a224 */ /* 0x008fe200078e000d */
[----:B------:R-:W3:Y:S04]  /*2cf60*/  LDL R12, [R1+0x208] ;  /* 0x00020800010c7983 */ /* 0x000ee80000100800 */
[----:B------:R-:W4:Y:S04]  /*2cf70*/  LDL R13, [R1+0x204] ;  /* 0x00020400010d7983 */ /* 0x000f280000100800 */
        /* <DEDUP_REMOVED lines=37> */
[----:B------:R1:W2:Y:S01]  /*2d1d0*/  @!P2 LDG.E.U16 R90, desc[UR24][R4.64] ;  /* 0x00000018045aa981 */ /* 0x0002a2000c1e1500 */
[----:B0-----:R-:W-:-:S02]  /*2d1e0*/  PRMT R68, RZ, 0x7610, R68 ;  /* 0x00007610ff447816 */ /* 0x001fc40000000044 */
[----:B-1----:R-:W-:Y:S01]  /*2d1f0*/  PRMT R66, RZ, 0x7610, R66 ;  /* 0x00007610ff427816 */ /* 0x002fe20000000042 */
[----:B------:R-:W2:Y:S01]  /*2d200*/  LDL R41, [R1+0x698] ;  /* 0x0006980001297983 */ /* 0x000ea20000100800 */
[----:B------:R-:W-:Y:S02]  /*2d210*/  PRMT R88, RZ, 0x7610, R88 ;  /* 0x00007610ff587816 */ /* 0x000fe40000000058 */
[----:B------:R-:W-:Y:S01]  /*2d220*/  PRMT R64, RZ, 0x7610, R64 ;  /* 0x00007610ff407816 */ /* 0x000fe20000000040 */
[----:B------:R-:W2:Y:S01]  /*2d230*/  LDL R43, [R1+0x6b8] ;  /* 0x0006b800012b7983 */ /* 0x000ea20000100800 */
[----:B------:R-:W-:Y:S02]  /*2d240*/  @!P2 IMAD.MOV.U32 R4, RZ, RZ, R6 ;  /* 0x000000ffff04a224 */ /* 0x000fe400078e0006 */
[----:B------:R-:W-:Y:S01]  /*2d250*/  @!P2 IMAD.MOV.U32 R5, RZ, RZ, R7 ;  /* 0x000000ffff05a224 */ /* 0x000fe200078e0007 */
[----:B------:R-:W2:Y:S04]  /*2d260*/  LDL R6, [R1+0x228] ;  /* 0x0002280001067983 */ /* 0x000ea80000100800 */
[----:B------:R-:W2:Y:S01]  /*2d270*/  LDL R7, [R1+0x224] ;  /* 0x0002240001077983 */ /* 0x000ea20000100800 */
[----:B------:R-:W-:-:S03]  /*2d280*/  PRMT R86, RZ, 0x7610, R86 ;  /* 0x00007610ff567816 */ /* 0x000fc60000000056 */
[----:B------:R0:W2:Y:S01]  /*2d290*/  @!P2 LDG.E.U16 R88, desc[UR24][R4.64] ;  /* 0x000000180458a981 */ /* 0x0000a2000c1e1500 */
[----:B------:R-:W-:Y:S02]  /*2d2a0*/  PRMT R62, RZ, 0x7610, R62 ;  /* 0x00007610ff3e7816 */ /* 0x000fe4000000003e */
[----:B------:R-:W-:Y:S01]  /*2d2b0*/  PRMT R60, RZ, 0x7610, R60 ;  /* 0x00007610ff3c7816 */ /* 0x000fe2000000003c */
[----:B------:R-:W2:Y:S01]  /*2d2c0*/  LDL R42, [R1+0x6bc] ;  /* 0x0006bc00012a7983 */ /* 0x000ea20000100800 */
[----:B------:R-:W-:Y:S02]  /*2d2d0*/  PRMT R58, RZ, 0x7610, R58 ;  /* 0x00007610ff3a7816 */ /* 0x000fe4000000003a */
[----:B------:R-:W-:Y:S01]  /*2d2e0*/  PRMT R56, RZ, 0x7610, R56 ;  /* 0x00007610ff387816 */ /* 0x000fe20000000038 */
[----:B------:R-:W2:Y:S01]  /*2d2f0*/  LDL R45, [R1+0x6d8] ;  /* 0x0006d800012d7983 */ /* 0x000ea20000100800 */
[----:B0-----:R-:W-:Y:S02]  /*2d300*/  @!P2 IMAD.MOV.U32 R4, RZ, RZ, R14 ;  /* 0x000000ffff04a224 */ /* 0x001fe400078e000e */
[----:B------:R-:W-:Y:S01]  /*2d310*/  @!P2 IMAD.MOV.U32 R5, RZ, RZ, R15 ;  /* 0x000000ffff05a224 */ /* 0x000fe200078e000f */
[----:B------:R-:W2:Y:S04]  /*2d320*/  LDL R14, [R1+0x248] ;  /* 0x00024800010e7983 */ /* 0x000ea80000100800 */
[----:B------:R-:W2:Y:S04]  /*2d330*/  LDL R15, [R1+0x244] ;  /* 0x00024400010f7983 */ /* 0x000ea80000100800 */
[----:B------:R0:W2:Y:S01]  /*2d340*/  @!P2 LDG.E.U16 R86, desc[UR24][R4.64] ;  /* 0x000000180456a981 */ /* 0x0000a2000c1e1500 */
[----:B------:R-:W-:-:S02]  /*2d350*/  PRMT R54, RZ, 0x7610, R54 ;  /* 0x00007610ff367816 */ /* 0x000fc40000000036 */
[----:B------:R-:W-:Y:S01]  /*2d360*/  PRMT R52, RZ, 0x7610, R52 ;  /* 0x00007610ff347816 */ /* 0x000fe20000000034 */
[----:B------:R-:W2:Y:S01]  /*2d370*/  LDL R44, [R1+0x6dc] ;  /* 0x0006dc00012c7983 */ /* 0x000ea20000100800 */
[----:B0-----:R-:W-:Y:S02]  /*2d380*/  @!P2 IMAD.MOV.U32 R4, RZ, RZ, R8 ;  /* 0x000000ffff04a224 */ /* 0x001fe400078e0008 */
[----:B------:R-:W-:Y:S01]  /*2d390*/  @!P2 IMAD.MOV.U32 R5, RZ, RZ, R9 ;  /* 0x000000ffff05a224 */ /* 0x000fe200078e0009 */
[----:B------:R-:W2:Y:S04]  /*2d3a0*/  LDL R8, [R1+0x268] ;  /* 0x0002680001087983 */ /* 0x000ea80000100800 */
[----:B------:R-:W2:Y:S04]  /*2d3b0*/  LDL R9, [R1+0x264] ;  /* 0x0002640001097983 */ /* 0x000ea80000100800 */
[----:B------:R0:W2:Y:S02]  /*2d3c0*/  @!P2 LDG.E.U16 R84, desc[UR24][R4.64] ;  /* 0x000000180454a981 */ /* 0x0000a4000c1e1500 */
[----:B0-----:R-:W-:-:S02]  /*2d3d0*/  @!P2 IMAD.MOV.U32 R4, RZ, RZ, R16 ;  /* 0x000000ffff04a224 */ /* 0x001fc400078e0010 */
        /* <DEDUP_REMOVED lines=14> */
[----:B---3--:R-:W-:-:S02]  /*2d4c0*/  @!P2 IMAD.MOV.U32 R4, RZ, RZ, R12 ;  /* 0x000000ffff04a224 */ /* 0x008fc400078e000c */
[----:B------:R-:W3:Y:S01]  /*2d4d0*/  LDL R12, [R1+0x2e8] ;  /* 0x0002e800010c7983 */ /* 0x000ee20000100800 */
[----:B----4-:R-:W-:-:S03]  /*2d4e0*/  @!P2 IMAD.MOV.U32 R5, RZ, RZ, R13 ;  /* 0x000000ffff05a224 */ /* 0x010fc600078e000d */
[----:B------:R-:W4:Y:S04]  /*2d4f0*/  LDL R13, [R1+0x2e4] ;  /* 0x0002e400010d7983 */ /* 0x000f280000100800 */
[----:B------:R2:W4:Y:S02]  /*2d500*/  @!P2 LDG.E.U16 R76, desc[UR24][R4.64] ;  /* 0x00000018044ca981 */ /* 0x000524000c1e1500 */
[----:B--2---:R-:W-:Y:S02]  /*2d510*/  @!P2 IMAD.MOV.U32 R4, RZ, RZ, R6 ;  /* 0x000000ffff04a224 */ /* 0x004fe400078e0006 */
[----:B------:R-:W2:Y:S01]  /*2d520*/  LDL R6, [R1+0x308] ;  /* 0x0003080001067983 */ /* 0x000ea20000100800 */
[----:B------:R-:W-:-:S03]  /*2d530*/  @!P2 IMAD.MOV.U32 R5, RZ, RZ, R7 ;  /* 0x000000ffff05a224 */ /* 0x000fc600078e0007 */
[----:B------:R-:W2:Y:S04]  /*2d540*/  LDL R7, [R1+0x304] ;  /* 0x0003040001077983 */ /* 0x000ea80000100800 */
[----:B------:R0:W2:Y:S02]  /*2d550*/  @!P2 LDG.E.U16 R74, desc[UR24][R4.64] ;  /* 0x00000018044aa981 */ /* 0x0000a4000c1e1500 */
[----:B0-----:R-:W-:Y:S02]  /*2d560*/  @!P2 IMAD.MOV.U32 R4, RZ, RZ, R14 ;  /* 0x000000ffff04a224 */ /* 0x001fe400078e000e */
        /* <DEDUP_REMOVED lines=24> */
[----:B---3--:R-:W-:Y:S02]  /*2d6f0*/  @!P2 IMAD.MOV.U32 R4, RZ, RZ, R12 ;  /* 0x000000ffff04a224 */ /* 0x008fe400078e000c */
[----:B------:R-:W3:Y:S01]  /*2d700*/  LDL R12, [R1+0x3ac] ;  /* 0x0003ac00010c7983 */ /* 0x000ee20000100800 */
[----:B----4-:R-:W-:-:S03]  /*2d710*/  @!P2 IMAD.MOV.U32 R5, RZ, RZ, R13 ;  /* 0x000000ffff05a224 */ /* 0x010fc600078e000d */
[----:B------:R-:W4:Y:S04]  /*2d720*/  LDL R13, [R1+0x3a8] ;  /* 0x0003a800010d7983 */ /* 0x000f280000100800 */
[----:B------:R2:W4:Y:S01]  /*2d730*/  @!P2 LDG.E.U16 R62, desc[UR24][R4.64] ;  /* 0x00000018043ea981 */ /* 0x000522000c1e1500 */
[----:B------:R-:W-:Y:S01]  /*2d740*/  PRMT R50, RZ, 0x7610, R50 ;  /* 0x00007610ff327816 */ /* 0x000fe20000000032 */
        /* <DEDUP_REMOVED lines=33> */
[----:B------:R-:W3:Y:S01]  /*2d960*/  LDL R13, [R1+0x480] ;  /* 0x00048000010d7983 */ /* 0x000ee20000100800 */
[----:B------:R-:W-:Y:S02]  /*2d970*/  PRMT R3, RZ, 0x7610, R3 ;  /* 0x00007610ff037816 */ /* 0x000fe40000000003 */
[----:B------:R-:W-:-:S06]  /*2d980*/  PRMT R48, RZ, 0x7610, R48 ;  /* 0x00007610ff307816 */ /* 0x000fcc0000000030 */
[----:B------:R0:W4:Y:S02]  /*2d990*/  @!P2 LDG.E.U16 R48, desc[UR24][R4.64] ;  /* 0x000000180430a981 */ /* 0x000124000c1e1500 */
[----:B0-----:R-:W-:Y:S02]  /*2d9a0*/  PRMT R4, RZ, 0x7610, R4 ;  /* 0x00007610ff047816 */ /* 0x001fe40000000004 */
[----:B------:R-:W-:Y:S01]  /*2d9b0*/  PRMT R5, RZ, 0x7610, R5 ;  /* 0x00007610ff057816 */ /* 0x000fe20000000005 */
[----:B--2---:R0:W2:Y:S02]  /*2d9c0*/  @!P2 LDG.E.U16 R3, desc[UR24][R6.64] ;  /* 0x000000180603a981 */ /* 0x0040a4000c1e1500 */
[----:B0-----:R-:W-:Y:S02]  /*2d9d0*/  @!P2 IMAD.MOV.U32 R6, RZ, RZ, R14 ;  /* 0x000000ffff06a224 */ /* 0x001fe400078e000e */
[----:B------:R-:W2:Y:S01]  /*2d9e0*/  LDL R14, [R1+0x4c4] ;  /* 0x0004c400010e7983 */ /* 0x000ea20000100800 */
[----:B------:R-:W-:-:S03]  /*2d9f0*/  @!P2 IMAD.MOV.U32 R7, RZ, RZ, R15 ;  /* 0x000000ffff07a224 */ /* 0x000fc600078e000f */
[----:B------:R-:W2:Y:S04]  /*2da00*/  LDL R15, [R1+0x4c0] ;  /* 0x0004c000010f7983 */ /* 0x000ea80000100800 */
[----:B------:R0:W4:Y:S02]  /*2da10*/  @!P2 LDG.E.U16 R4, desc[UR24][R6.64] ;  /* 0x000000180604a981 */ /* 0x000124000c1e1500 */
[----:B0-----:R-:W-:Y:S02]  /*2da20*/  PRMT R6, RZ, 0x7610, R6 ;  /* 0x00007610ff067816 */ /* 0x001fe40000000006 */
[----:B------:R-:W-:Y:S01]  /*2da30*/  PRMT R7, RZ, 0x7610, R7 ;  /* 0x00007610ff077816 */ /* 0x000fe20000000007 */
[----:B------:R0:W4:Y:S02]  /*2da40*/  @!P2 LDG.E.U16 R5, desc[UR24][R8.64] ;  /* 0x000000180805a981 */ /* 0x000124000c1e1500 */
[----:B0-----:R-:W-:-:S02]  /*2da50*/  @!P2 IMAD.MOV.U32 R8, RZ, RZ, R16 ;  /* 0x000000ffff08a224 */ /* 0x001fc400078e0010 */
[----:B------:R-:W4:Y:S01]  /*2da60*/  LDL R16, [R1+0x504] ;  /* 0x0005040001107983 */ /* 0x000f220000100800 */
[----:B------:R-:W-:-:S03]  /*2da70*/  @!P2 IMAD.MOV.U32 R9, RZ, RZ, R17 ;  /* 0x000000ffff09a224 */ /* 0x000fc600078e0011 */
[----:B------:R-:W4:Y:S04]  /*2da80*/  LDL R17, [R1+0x500] ;  /* 0x0005000001117983 */ /* 0x000f280000100800 */
[----:B------:R0:W4:Y:S02]  /*2da90*/  @!P2 LDG.E.U16 R6, desc[UR24][R8.64] ;  /* 0x000000180806a981 */ /* 0x000124000c1e1500 */
[----:B0-----:R-:W-:Y:S02]  /*2daa0*/  PRMT R9, RZ, 0x7610, R9 ;  /* 0x00007610ff097816 */ /* 0x001fe40000000009 */
[----:B------:R0:W4:Y:S02]  /*2dab0*/  @!P2 LDG.E.U16 R7, desc[UR24][R10.64] ;  /* 0x000000180a07a981 */ /* 0x000124000c1e1500 */
[----:B0-----:R-:W-:-:S02]  /*2dac0*/  @!P2 IMAD.MOV.U32 R10, RZ, RZ, R18 ;  /* 0x000000ffff0aa224 */ /* 0x001fc400078e0012 */
[----:B------:R-:W4:Y:S01]  /*2dad0*/  LDL R18, [R1+0x544] ;  /* 0x0005440001127983 */ /* 0x000f220000100800 */
[----:B------:R-:W-:-:S03]  /*2dae0*/  @!P2 IMAD.MOV.U32 R11, RZ, RZ, R19 ;  /* 0x000000ffff0ba224 */ /* 0x000fc600078e0013 */
[----:B------:R-:W4:Y:S04]  /*2daf0*/  LDL R19, [R1+0x540] ;  /* 0x0005400001137983 */ /* 0x000f280000100800 */
[----:B---3--:R0:W3:Y:S02]  /*2db00*/  @!P2 LDG.E.U16 R9, desc[UR24][R12.64] ;  /* 0x000000180c09a981 */ /* 0x0080e4000c1e1500 */
[----:B0-----:R-:W-:Y:S02]  /*2db10*/  @!P2 IMAD.MOV.U32 R12, RZ, RZ, R24 ;  /* 0x000000ffff0ca224 */ /* 0x001fe400078e0018 */
[----:B------:R-:W-:Y:S01]  /*2db20*/  @!P2 IMAD.MOV.U32 R13, RZ, RZ, R25 ;  /* 0x000000ffff0da224 */ /* 0x000fe200078e0019 */
[----:B------:R-:W3:Y:S04]  /*2db30*/  LDL R24, [R1+0x584] ;  /* 0x0005840001187983 */ /* 0x000ee80000100800 */
[----:B------:R-:W3:Y:S01]  /*2db40*/  LDL R25, [R1+0x580] ;  /* 0x0005800001197983 */ /* 0x000ee20000100800 */
[----:B------:R-:W-:-:S06]  /*2db50*/  PRMT R8, RZ, 0x7610, R8 ;  /* 0x00007610ff087816 */ /* 0x000fcc0000000008 */
[----:B------:R0:W3:Y:S02]  /*2db60*/  @!P2 LDG.E.U16 R8, desc[UR24][R10.64] ;  /* 0x000000180a08a981 */ /* 0x0000e4000c1e1500 */
[----:B0-----:R-:W-:Y:S02]  /*2db70*/  PRMT R11, RZ, 0x7610, R11 ;  /* 0x00007610ff0b7816 */ /* 0x001fe4000000000b */
[----:B------:R-:W-:-:S06]  /*2db80*/  PRMT R10, RZ, 0x7610, R10 ;  /* 0x00007610ff0a7816 */ /* 0x000fcc000000000a */
[----:B------:R0:W3:Y:S02]  /*2db90*/  @!P2 LDG.E.U16 R10, desc[UR24][R12.64] ;  /* 0x000000180c0aa981 */ /* 0x0000e4000c1e1500 */
[----:B0-----:R-:W-:Y:S02]  /*2dba0*/  PRMT R12, RZ, 0x7610, R12 ;  /* 0x00007610ff0c7816 */ /* 0x001fe4000000000c */
[----:B------:R-:W-:Y:S01]  /*2dbb0*/  PRMT R13, RZ, 0x7610, R13 ;  /* 0x00007610ff0d7816 */ /* 0x000fe2000000000d */
[----:B--2---:R0:W2:Y:S02]  /*2dbc0*/  @!P2 LDG.E.U16 R11, desc[UR24][R14.64] ;  /* 0x000000180e0ba981 */ /* 0x0040a4000c1e1500 */
[----:B0-----:R-:W-:Y:S02]  /*2dbd0*/  @!P2 IMAD.MOV.U32 R14, RZ, RZ, R20 ;  /* 0x000000ffff0ea224 */ /* 0x001fe400078e0014 */
[----:B------:R-:W-:Y:S01]  /*2dbe0*/  @!P2 IMAD.MOV.U32 R15, RZ, RZ, R21 ;  /* 0x000000ffff0fa224 */ /* 0x000fe200078e0015 */
[----:B------:R-:W2:Y:S04]  /*2dbf0*/  LDL R20, [R1+0x5a4] ;  /* 0x0005a40001147983 */ /* 0x000ea80000100800 */
[----:B------:R-:W2:Y:S04]  /*2dc00*/  LDL R21, [R1+0x5a0] ;  /* 0x0005a00001157983 */ /* 0x000ea80000100800 */
[----:B------:R0:W2:Y:S02]  /*2dc10*/  @!P2 LDG.E.U16 R12, desc[UR24][R14.64] ;  /* 0x000000180e0ca981 */ /* 0x0000a4000c1e1500 */
[----:B0-----:R-:W-:-:S02]  /*2dc20*/  PRMT R14, RZ, 0x7610, R14 ;  /* 0x00007610ff0e7816 */ /* 0x001fc4000000000e */
[----:B------:R-:W-:Y:S01]  /*2dc30*/  PRMT R15, RZ, 0x7610, R15 ;  /* 0x00007610ff0f7816 */ /* 0x000fe2000000000f */
[----:B----4-:R0:W4:Y:S02]  /*2dc40*/  @!P2 LDG.E.U16 R13, desc[UR24][R16.64] ;  /* 0x00000018100da981 */ /* 0x010124000c1e1500 */
[----:B0-----:R-:W-:Y:S02]  /*2dc50*/  @!P2 IMAD.MOV.U32 R16, RZ, RZ, R22 ;  /* 0x000000ffff10a224 */ /* 0x001fe400078e0016 */
[----:B------:R-:W-:Y:S01]  /*2dc60*/  @!P2 IMAD.MOV.U32 R17, RZ, RZ, R23 ;  /* 0x000000ffff11a224 */ /* 0x000fe200078e0017 */
[----:B------:R-:W4:Y:S04]  /*2dc70*/  LDL R22, [R1+0x5c4] ;  /* 0x0005c40001167983 */ /* 0x000f280000100800 */
[----:B------:R-:W4:Y:S04]  /*2dc80*/  LDL R23, [R1+0x5c0] ;  /* 0x0005c00001177983 */ /* 0x000f280000100800 */
[----:B------:R0:W4:Y:S02]  /*2dc90*/  @!P2 LDG.E.U16 R14, desc[UR24][R16.64] ;  /* 0x00000018100ea981 */ /* 0x000124000c1e1500 */
[----:B0-----:R-:W-:-:S02]  /*2dca0*/  PRMT R16, RZ, 0x7610, R16 ;  /* 0x00007610ff107816 */ /* 0x001fc40000000010 */
[----:B------:R0:W4:Y:S02]  /*2dcb0*/  @!P2 LDG.E.U16 R15, desc[UR24][R18.64] ;  /* 0x00000018120fa981 */ /* 0x000124000c1e1500 */
[----:B0-----:R-:W-:Y:S02]  /*2dcc0*/  @!P2 IMAD.MOV.U32 R18, RZ, RZ, R28 ;  /* 0x000000ffff12a224 */ /* 0x001fe400078e001c */
[----:B------:R-:W-:Y:S01]  /*2dcd0*/  @!P2 IMAD.MOV.U32 R19, RZ, RZ, R29 ;  /* 0x000000ffff13a224 */ /* 0x000fe200078e001d */
[----:B------:R-:W4:Y:S04]  /*2dce0*/  LDL R28, [R1+0x5fc] ;  /* 0x0005fc00011c7983 */ /* 0x000f280000100800 */
[----:B------:R3:W4:Y:S04]  /*2dcf0*/  @!P2 LDG.E.U16 R16, desc[UR24][R18.64] ;  /* 0x000000181210a981 */ /* 0x000728000c1e1500 */
[----:B------:R-:W4:Y:S01]  /*2dd00*/  LDL R29, [R1+0x5f8] ;  /* 0x0005f800011d7983 */ /* 0x000f220000100800 */
[----:B---3--:R-:W-:-:S03]  /*2dd10*/  @!P2 IMAD.MOV.U32 R18, RZ, RZ, R24 ;  /* 0x000000ffff12a224 */ /* 0x008fc600078e0018 */
[----:B------:R-:W3:Y:S01]  /*2dd20*/  LDL R24, [R1+0x5e4] ;  /* 0x0005e40001187983 */ /* 0x000ee20000100800 */
[----:B------:R-:W-:-:S03]  /*2dd30*/  @!P2 IMAD.MOV.U32 R19, RZ, RZ, R25 ;  /* 0x000000ffff13a224 */ /* 0x000fc600078e0019 */
[----:B------:R-:W3:Y:S01]  /*2dd40*/  LDL R25, [R1+0x5e0] ;  /* 0x0005e00001197983 */ /* 0x000ee20000100800 */
[----:B------:R-:W-:-:S06]  /*2dd50*/  PRMT R17, RZ, 0x7610, R17 ;  /* 0x00007610ff117816 */ /* 0x000fcc0000000011 */
[----:B------:R0:W3:Y:S02]  /*2dd60*/  @!P2 LDG.E.U16 R17, desc[UR24][R18.64] ;  /* 0x000000181211a981 */ /* 0x0000e4000c1e1500 */
[----:B0-----:R-:W-:Y:S02]  /*2dd70*/  PRMT R18, RZ, 0x7610, R18 ;  /* 0x00007610ff127816 */ /* 0x001fe40000000012 */
[----:B------:R-:W-:-:S04]  /*2dd80*/  PRMT R19, RZ, 0x7610, R19 ;  /* 0x00007610ff137816 */ /* 0x000fc80000000013 */
[----:B--2---:R0:W2:Y:S02]  /*2dd90*/  @!P2 LDG.E.U16 R18, desc[UR24][R20.64] ;  /* 0x000000181412a981 */ /* 0x0040a4000c1e1500 */
[----:B0-----:R-:W-:Y:S02]  /*2dda0*/  @!P2 IMAD.MOV.U32 R20, RZ, RZ, R26 ;  /* 0x000000ffff14a224 */ /* 0x001fe400078e001a */
[----:B------:R-:W-:Y:S01]  /*2ddb0*/  @!P2 IMAD.MOV.U32 R21, RZ, RZ, R27 ;  /* 0x000000ffff15a224 */ /* 0x000fe200078e001b */
[----:B------:R-:W2:Y:S04]  /*2ddc0*/  LDL R26, [R1+0x604] ;  /* 0x00060400011a7983 */ /* 0x000ea80000100800 */
[----:B------:R-:W2:Y:S04]  /*2ddd0*/  LDL R27, [R1+0x600] ;  /* 0x00060000011b7983 */ /* 0x000ea80000100800 */
[----:B------:R0:W2:Y:S02]  /*2dde0*/  @!P2 LDG.E.U16 R19, desc[UR24][R20.64] ;  /* 0x000000181413a981 */ /* 0x0000a4000c1e1500 */
[----:B0-----:R-:W-:-:S02]  /*2ddf0*/  PRMT R20, RZ, 0x7610, R20 ;  /* 0x00007610ff147816 */ /* 0x001fc40000000014 */
[----:B------:R-:W-:-:S04]  /*2de00*/  PRMT R21, RZ, 0x7610, R21 ;  /* 0x00007610ff157816 */ /* 0x000fc80000000015 */
[----:B----4-:R0:W4:Y:S02]  /*2de10*/  @!P2 LDG.E.U16 R20, desc[UR24][R22.64] ;  /* 0x000000181614a981 */ /* 0x010124000c1e1500 */
[----:B0-----:R-:W-:Y:S02]  /*2de20*/  @!P2 IMAD.MOV.U32 R22, RZ, RZ, R30 ;  /* 0x000000ffff16a224 */ /* 0x001fe400078e001e */
[----:B------:R-:W-:Y:S01]  /*2de30*/  @!P2 IMAD.MOV.U32 R23, RZ, RZ, R31 ;  /* 0x000000ffff17a224 */ /* 0x000fe200078e001f */
[----:B------:R-:W4:Y:S04]  /*2de40*/  LDL R30, [R1+0x644] ;  /* 0x00064400011e7983 */ /* 0x000f280000100800 */
[----:B------:R0:W4:Y:S04]  /*2de50*/  @!P2 LDG.E.U16 R21, desc[UR24][R22.64] ;  /* 0x000000181615a981 */ /* 0x000128000c1e1500 */
[----:B------:R-:W4:Y:S01]  /*2de60*/  LDL R31, [R1+0x640] ;  /* 0x00064000011f7983 */ /* 0x000f220000100800 */
[----:B0-----:R-:W-:-:S06]  /*2de70*/  PRMT R22, RZ, 0x7610, R22 ;  /* 0x00007610ff167816 */ /* 0x001fcc0000000016 */
[----:B---3--:R0:W3:Y:S02]  /*2de80*/  @!P2 LDG.E.U16 R22, desc[UR24][R24.64] ;  /* 0x000000181816a981 */ /* 0x0080e4000c1e1500 */
[----:B0-----:R-:W-:Y:S02]  /*2de90*/  @!P2 IMAD.MOV.U32 R24, RZ, RZ, R28 ;  /* 0x000000ffff18a224 */ /* 0x001fe400078e001c */
[----:B------:R-:W-:Y:S01]  /*2dea0*/  @!P2 IMAD.MOV.U32 R25, RZ, RZ, R29 ;  /* 0x000000ffff19a224 */ /* 0x000fe200078e001d */
[----:B------:R-:W3:Y:S04]  /*2deb0*/  LDL R28, [R1+0x624] ;  /* 0x00062400011c7983 */ /* 0x000ee80000100800 */
[----:B------:R-:W3:Y:S01]  /*2dec0*/  LDL R29, [R1+0x620] ;  /* 0x00062000011d7983 */ /* 0x000ee20000100800 */
[----:B------:R-:W-:-:S06]  /*2ded0*/  PRMT R23, RZ, 0x7610, R23 ;  /* 0x00007610ff177816 */ /* 0x000fcc0000000017 */
[----:B------:R0:W4:Y:S02]  /*2dee0*/  @!P2 LDG.E.U16 R23, desc[UR24][R24.64] ;  /* 0x000000181817a981 */ /* 0x000124000c1e1500 */
        /* <DEDUP_REMOVED lines=8> */
[----:B0-----:R-:W-:-:S06]  /*2df70*/  PRMT R26, RZ, 0x7610, R26 ;  /* 0x00007610ff1a7816 */ /* 0x001fcc000000001a */
        /* <DEDUP_REMOVED lines=8> */
[----:B------:R-:W-:-:S04]  /*2e000*/  PRMT R29, RZ, 0x7610, R29 ;  /* 0x00007610ff1d7816 */ /* 0x000fc8000000001d */
[----:B----4-:R0:W4:Y:S02]  /*2e010*/  @!P2 LDG.E.U16 R28, desc[UR24][R30.64] ;  /* 0x000000181e1ca981 */ /* 0x010124000c1e1500 */
[----:B0-----:R-:W-:Y:S02]  /*2e020*/  @!P2 IMAD.MOV.U32 R30, RZ, RZ, R38 ;  /* 0x000000ffff1ea224 */ /* 0x001fe400078e0026 */
[----:B------:R-:W-:Y:S01]  /*2e030*/  @!P2 IMAD.MOV.U32 R31, RZ, RZ, R39 ;  /* 0x000000ffff1fa224 */ /* 0x000fe200078e0027 */
[----:B------:R-:W4:Y:S04]  /*2e040*/  LDL R38, [R1+0x6c4] ;  /* 0x0006c40001267983 */ /* 0x000f280000100800 */
[----:B------:R0:W4:Y:S04]  /*2e050*/  @!P2 LDG.E.U16 R29, desc[UR24][R30.64] ;  /* 0x000000181e1da981 */ /* 0x000128000c1e1500 */
[----:B------:R-:W4:Y:S01]  /*2e060*/  LDL R39, [R1+0x6c0] ;  /* 0x0006c00001277983 */ /* 0x000f220000100800 */
[----:B0-----:R-:W-:-:S02]  /*2e070*/  PRMT R30, RZ, 0x7610, R30 ;  /* 0x00007610ff1e7816 */ /* 0x001fc4000000001e */
[----:B------:R-:W-:-:S04]  /*2e080*/  PRMT R31, RZ, 0x7610, R31 ;  /* 0x00007610ff1f7816 */ /* 0x000fc8000000001f */
[----:B--2---:R0:W2:Y:S02]  /*2e090*/  @!P2 LDG.E.U16 R30, desc[UR24][R32.64] ;  /* 0x00000018201ea981 */ /* 0x0040a4000c1e1500 */
[----:B0-----:R-:W-:Y:S02]  /*2e0a0*/  @!P2 IMAD.MOV.U32 R32, RZ, RZ, R36 ;  /* 0x000000ffff20a224 */ /* 0x001fe400078e0024 */
[----:B------:R-:W-:Y:S01]  /*2e0b0*/  @!P2 IMAD.MOV.U32 R33, RZ, RZ, R37 ;  /* 0x000000ffff21a224 */ /* 0x000fe200078e0025 */
[----:B------:R-:W2:Y:S04]  /*2e0c0*/  LDL R36, [R1+0x6a4] ;  /* 0x0006a40001247983 */ /* 0x000ea80000100800 */
[----:B------:R-:W2:Y:S04]  /*2e0d0*/  LDL R37, [R1+0x6a0] ;  /* 0x0006a00001257983 */ /* 0x000ea80000100800 */
[----:B------:R0:W4:Y:S02]  /*2e0e0*/  @!P2 LDG.E.U16 R31, desc[UR24][R32.64] ;  /* 0x00000018201fa981 */ /* 0x000124000c1e1500 */
        /* <DEDUP_REMOVED lines=14> */
[----:B------:R0:W2:Y:S04]  /*2e1d0*/  @!P2 LDG.E.U16 R35, desc[UR24][R36.64] ;  /* 0x000000182423a981 */ /* 0x0000a8000c1e1500 */
[----:B------:R-:W2:Y:S01]  /*2e1e0*/  LDL R43, [R1+0x700] ;  /* 0x00070000012b7983 */ /* 0x000ea20000100800 */
[----:B0-----:R-:W-:-:S02]  /*2e1f0*/  PRMT R36, RZ, 0x7610, R36 ;  /* 0x00007610ff247816 */ /* 0x001fc40000000024 */
[----:B------:R-:W-:-:S04]  /*2e200*/  PRMT R37, RZ, 0x7610, R37 ;  /* 0x00007610ff257816 */ /* 0x000fc80000000025 */
[----:B----4-:R0:W4:Y:S02]  /*2e210*/  @!P2 LDG.E.U16 R36, desc[UR24][R38.64] ;  /* 0x000000182624a981 */ /* 0x010124000c1e1500 */
[----:B0-----:R-:W-:Y:S02]  /*2e220*/  @!P2 IMAD.MOV.U32 R38, RZ, RZ, R44 ;  /* 0x000000ffff26a224 */ /* 0x001fe400078e002c */
[----:B------:R-:W-:Y:S01]  /*2e230*/  @!P2 IMAD.MOV.U32 R39, RZ, RZ, R45 ;  /* 0x000000ffff27a224 */ /* 0x000fe200078e002d */
[----:B------:R-:W2:Y:S04]  /*2e240*/  LDL R44, [R1+0x724] ;  /* 0x00072400012c7983 */ /* 0x000ea80000100800 */
[----:B------:R0:W2:Y:S04]  /*2e250*/  @!P2 LDG.E.U16 R37, desc[UR24][R38.64] ;  /* 0x000000182625a981 */ /* 0x0000a8000c1e1500 */
[----:B------:R-:W2:Y:S01]  /*2e260*/  LDL R45, [R1+0x720] ;  /* 0x00072000012d7983 */ /* 0x000ea20000100800 */
[----:B0-----:R-:W-:-:S06]  /*2e270*/  PRMT R38, RZ, 0x7610, R38 ;  /* 0x00007610ff267816 */ /* 0x001fcc0000000026 */
[----:B---3--:R0:W3:Y:S04]  /*2e280*/  @!P2 LDG.E.U16 R38, desc[UR24][R40.64] ;  /* 0x000000182826a981 */ /* 0x0080e8000c1e1500 */
        /* <DEDUP_REMOVED lines=11> */
[----:B------:R-:W-:-:S03]  /*2e340*/  PRMT R41, RZ, 0x7610, R41 ;  /* 0x00007610ff297816 */ /* 0x000fc60000000029 */
[----:B------:R1:W-:Y:S04]  /*2e350*/  STS.U16 [R47+UR10+0x19a00], R89 ;  /* 0x019a00592f007988 */ /* 0x0003e8000800040a */
[----:B-1----:R-:W2:Y:S01]  /*2e360*/  LDL R47, [R1+0x740] ;  /* 0x00074000012f7983 */ /* 0x002ea20000100800 */
[----:B0-----:R-:W-:-:S04]  /*2e370*/  @!P2 LOP3.LUT R43, R43, R42, RZ, 0x3c, !PT ;  /* 0x0000002a2b2ba212 */ /* 0x001fc800078e3cff */
[----:B------:R-:W-:-:S04]  /*2e380*/  @!P2 LOP3.LUT R42, R43, R42, RZ, 0x3c, !PT ;  /* 0x0000002a2b2aa212 */ /* 0x000fc800078e3cff */
[----:B------:R-:W-:-:S05]  /*2e390*/  @!P2 LOP3.LUT R43, R43, R42, RZ, 0x3c, !PT ;  /* 0x0000002a2b2ba212 */ /* 0x000fca00078e3cff */
[----:B------:R0:W2:Y:S02]  /*2e3a0*/  @!P2 LDG.E.U16 R41, desc[UR24][R42.64] ;  /* 0x000000182a29a981 */ /* 0x0000a4000c1e1500 */
[----:B0-----:R-:W-:-:S06]  /*2e3b0*/  PRMT R42, RZ, 0x7610, R42 ;  /* 0x00007610ff2a7816 */ /* 0x001fcc000000002a */
        /* <DEDUP_REMOVED lines=177> */
[----:B------:R0:W4:Y:S02]  /*2eed0*/  @!P2 LDG.E.U16 R93, desc[UR24][R46.64] ;  /* 0x000000182e5da981 */ /* 0x000124000c1e1500 */
[----:B0-----:R-:W-:-:S05]  /*2eee0*/  LOP3.LUT R46, R2, 0x40, RZ, 0x3c, !PT ;  /* 0x00000040022e7812 */ /* 0x001fca00078e3cff */
        /* <DEDUP_REMOVED lines=13> */
[----:B--2---:R0:W-:Y:S04]  /*2efc0*/  STS.U16 [R46+UR10+0x1d200], R45 ;  /* 0x01d2002d2e007988 */ /* 0x0041e8000800040a */
[----:B------:R0:W-:Y:S04]  /*2efd0*/  STS.U16 [R46+UR10+0x1d600], R51 ;  /* 0x01d600332e007988 */ /* 0x0001e8000800040a */
[----:B------:R0:W-:Y:S04]  /*2efe0*/  STS.U16 [R46+UR10+0x1da00], R53 ;  /* 0x01da00352e007988 */ /* 0x0001e8000800040a */
        /* <DEDUP_REMOVED lines=57> */
[----:B----4-:R0:W-:Y:S04]  /*2f380*/  STS.U16 [R47+UR10+0x1bf00], R36 ;  /* 0x01bf00242f007988 */ /* 0x0101e8000800040a */
        /* <DEDUP_REMOVED lines=17> */
[----:B-1----:R-:W1:Y:S01]  /*2f4a0*/  FENCE.VIEW.ASYNC.S ;  /* 0x00000000000073c6 */ /* 0x002e620000000000 */
[----:B------:R-:W-:-:S04]  /*2f4b0*/  ULEA UR14, UR26, UR10, 0x3 ;  /* 0x0000000a1a0e7291 */ /* 0x000fc8000f8e18ff */
[----:B------:R-:W-:Y:S01]  /*2f4c0*/  UIADD3 UR14, UPT, UPT, UR14, 0x24000, URZ ;  /* 0x000240000e0e7890 */ /* 0x000fe2000fffe0ff */
[----:B-1----:R-:W-:Y:S06]  /*2f4d0*/  BAR.SYNC.DEFER_BLOCKING 0x0 ;  /* 0x0000000000007b1d */ /* 0x002fec0000010000 */
[----:B0-----:R-:W-:Y:S05]  /*2f4e0*/  BRA.U UP1, `(.L_x_9) ;  /* 0x0000000101887547 */ /* 0x001fea000b800000 */
[----:B------:R-:W-:Y:S02]  /*2f4f0*/  UIADD3 UR63, UPT, UPT, UR9, 0x100000, URZ ;  /* 0x00100000093f7890 */ /* 0x000fe4000fffe0ff */
[----:B------:R-:W-:Y:S02]  /*2f500*/  UIADD3 UR64, UPT, UPT, UR9, 0x100000, URZ ;  /* 0x0010000009407890 */ /* 0x000fe4000fffe0ff */
[----:B------:R-:W-:Y:S01]  /*2f510*/  UIADD3 UR65, UPT, UPT, UR9, 0x100000, URZ ;  /* 0x0010000009417890 */ /* 0x000fe2000fffe0ff */
[----:B------:R-:W-:Y:S01]  /*2f520*/  UMOV UR22, 0x0 ;  /* 0x0000000000167882 */ /* 0x000fe20000000000 */
[----:B------:R-:W-:Y:S01]  /*2f530*/  UMOV UR23, 0x4408010 ;  /* 0x0440801000177882 */ /* 0x000fe20000000000 */
[----:B------:R-:W-:Y:S01]  /*2f540*/  UMOV UR19, 0x40004040 ;  /* 0x4000404000137882 */ /* 0x000fe20000000000 */
[----:B------:R-:W-:Y:S02]  /*2f550*/  UIADD3 UR66, UPT, UPT, UR9, 0x100000, URZ ;  /* 0x0010000009427890 */ /* 0x000fe4000fffe0ff */
[----:B------:R0:W-:Y:S01]  /*2f560*/  UTCHMMA gdesc[UR20], gdesc[UR18], tmem[UR9], tmem[UR22], idesc[UR23], UPT ;  /* 0x00ff1612140075ea */ /* 0x0001e2000b800009 */
[----:B------:R-:W-:Y:S01]  /*2f570*/  UMOV UR46, 0x0 ;  /* 0x00000000002e7882 */ /* 0x000fe20000000000 */
[----:B------:R-:W-:Y:S01]  /*2f580*/  UMOV UR47, 0x4408010 ;  /* 0x04408010002f7882 */ /* 0x000fe20000000000 */
[----:B------:R-:W-:Y:S01]  /*2f590*/  UMOV UR48, 0x0 ;  /* 0x0000000000307882 */ /* 0x000fe20000000000 */
[----:B------:R-:W-:Y:S01]  /*2f5a0*/  UMOV UR49, 0x4408010 ;  /* 0x0440801000317882 */ /* 0x000fe20000000000 */
        /* <DEDUP_REMOVED lines=13> */
[----:B------:R0:W-:Y:S01]  /*2f680*/  UTCHMMA gdesc[UR20], gdesc[UR36], tmem[UR63], tmem[UR52], idesc[UR53], UPT ;  /* 0x00ff3424140075ea */ /* 0x0001e2000b80003f */
        /* <DEDUP_REMOVED lines=8> */
.L_x_9:
[----:B------:R-:W-:-:S04]  /*2f710*/  UIADD3 UR26, UPT, UPT, UR26, 0x1, URZ ;  /* 0x000000011a1a7890 */ /* 0x000fc8000fffe0ff */
[----:B------:R-:W-:-:S04]  /*2f720*/  UISETP.GT.AND UP2, UPT, UR26, 0x1, UPT ;  /* 0x000000011a00788c */ /* 0x000fc8000bf44270 */
[----:B0-----:R-:W-:Y:S02]  /*2f730*/  USEL UR5, URZ, 0x1, !UP2 ;  /* 0x00000001ff057887 */ /* 0x001fe4000d000000 */
[----:B------:R-:W-:Y:S02]  /*2f740*/  USEL UR26, UR26, URZ, !UP2 ;  /* 0x000000ff1a1a7287 */ /* 0x000fe4000d000000 */
[----:B------:R-:W-:Y:S02]  /*2f750*/  UISETP.NE.U32.AND UP2, UPT, UR4, UR15, UPT ;  /* 0x0000000f0400728c */ /* 0x000fe4000bf45070 */
[----:B------:R-:W-:-:S03]  /*2f760*/  ULOP3.LUT UR6, UR8, UR5, URZ, 0x3c, !UPT ;  /* 0x0000000508067292 */ /* 0x000fc6000f8e3cff */
[----:B------:R-:W-:-:S04]  /*2f770*/  UMOV UR5, UR8 ;  /* 0x0000000800057c82 */ /* 0x000fc80008000000 */
[----:B------:R-:W-:Y:S01]  /*2f780*/  UMOV UR8, UR6 ;  /* 0x0000000600087c82 */ /* 0x000fe20008000000 */
[----:B------:R-:W-:Y:S05]  /*2f790*/  BRA.U UP2, `(.L_x_10) ;  /* 0xfffffef902d47547 */ /* 0x000fea000b83ffff */
.L_x_7:
[----:B------:R-:W-:Y:S01]  /*2f7a0*/  UISETP.GE.AND UP1, UPT, UR28, 0x40, UPT ;  /* 0x000000401c00788c */ /* 0x000fe2000bf26270 */
[----:B------:R-:W1:Y:S08]  /*2f7b0*/  LDCU.128 UR16, c[0x0][0x390] ;  /* 0x00007200ff1077ac */ /* 0x000e700008000c00 */
[----:B------:R-:W-:Y:S05]  /*2f7c0*/  BRA.U !UP1, `(.L_x_11) ;  /* 0x0000000109107547 */ /* 0x000fea000b800000 */
[----:B------:R-:W-:-:S06]  /*2f7d0*/  USHF.L.U32 UR5, UR5, 0x1f, URZ ;  /* 0x0000001f05057899 */ /* 0x000fcc00080006ff */
[----:B------:R-:W-:-:S04]  /*2f7e0*/  IMAD.U32 R2, RZ, RZ, UR5 ;  /* 0x00000005ff027e24 */ /* 0x000fc8000f8e00ff */
[----:B------:R-:W2:Y:S02]  /*2f7f0*/  SYNCS.PHASECHK.TRANS64.TRYWAIT P0, [UR14], R2 ;  /* 0x00000002ff0075a7 */ /* 0x000ea4000800110e */
[----:B--2---:R-:W-:Y:S05]  /*2f800*/  @!P0 BRA `(.L_x_12) ;  /* 0x000000a800908947 */ /* 0x004fea0003800000 */
.L_x_11:
[----:B0-----:R-:W2:Y:S01]  /*2f810*/  LDL.LU R68, [R1+0xa0c] ;  /* 0x000a0c0001447983 */ /* 0x001ea20000300800 */
[----:B------:R-:W2:Y:S03]  /*2f820*/  LDCU UR4, c[0x0][0x39c] ;  /* 0x00007380ff0477ac */ /* 0x000ea60008000800 */
[----:B-----5:R0:W-:Y:S01]  /*2f830*/  STL [R1+0xef8], R0 ;  /* 0x000ef80001007387 */ /* 0x0201e20000100800 */
[----:B------:R-:W3:Y:S01]  /*2f840*/  LDCU UR5, c[0x0][0x39c] ;  /* 0x00007380ff0577ac */ /* 0x000ee20008000800 */
[----:B------:R-:W-:Y:S06]  /*2f850*/  BAR.SYNC.DEFER_BLOCKING 0x0 ;  /* 0x0000000000007b1d */ /* 0x000fec0000010000 */
[----:B------:R-:W4:Y:S01]  /*2f860*/  LDCU UR6, c[0x0][0x39c] ;  /* 0x00007380ff0677ac */ /* 0x000f220008000800 */
[----:B0-----:R-:W2:Y:S01]  /*2f870*/  LDL.LU R0, [R1+0xa50] ;  /* 0x000a500001007983 */ /* 0x001ea20000300800 */
[----:B------:R-:W0:Y:S01]  /*2f880*/  LDCU UR7, c[0x0][0x39c] ;  /* 0x00007380ff0777ac */ /* 0x000e220008000800 */
[----:B------:R-:W1:Y:S01]  /*2f890*/  S2R R3, SR_TID.X ;  /* 0x0000000000037919 */ /* 0x000e620000002100 */
[----:B------:R-:W0:Y:S01]  /*2f8a0*/  LDCU UR8, c[0x0][0x39c] ;  /* 0x00007380ff0877ac */ /* 0x000e220008000800 */
[----:B------:R-:W0:Y:S02]  /*2f8b0*/  @!P5 SYNCS.CCTL.IV [UR10+0x24000] ;  /* 0x02400000ff00d9b1 */ /* 0x000e24000800000a */
[----:B0-----:R-:W-:Y:S06]  /*2f8c0*/  BAR.SYNC.DEFER_BLOCKING 0x0 ;  /* 0x0000000000007b1d */ /* 0x001fec0000010000 */
[----:B------:R-:W0:Y:S01]  /*2f8d0*/  LDTM.x64 R4, tmem[UR11] ;  /* 0x0000000b000479ee */ /* 0x000e220008340000 */
[----:B-1----:R-:W-:-:S02]  /*2f8e0*/  IMAD.SHL.U32 R92, R3, 0x80, RZ ;  /* 0x00000080035c7824 */ /* 0x002fc400078e00ff */
[C---:B------:R-:W-:Y:S02]  /*2f8f0*/  IMAD.SHL.U32 R93, R3.reuse, 0x10, RZ ;  /* 0x00000010035d7824 */ /* 0x040fe400078e00ff */
[----:B------:R-:W-:Y:S01]  /*2f900*/  IMAD.SHL.U32 R3, R3, 0x8, RZ ;  /* 0x0000000803037824 */ /* 0x000fe200078e00ff */
[----:B------:R-:W-:Y:S01]  /*2f910*/  LOP3.LUT R92, R92, 0x800, RZ, 0xc0, !PT ;  /* 0x000008005c5c7812 */ /* 0x000fe200078ec0ff */
[----:B------:R-:W1:Y:S01]  /*2f920*/  @!P5 SYNCS.CCTL.IV [UR10+0x24008] ;  /* 0x02400800ff00d9b1 */ /* 0x000e62000800000a */
[----:B------:R-:W-:-:S04]  /*2f930*/  LOP3.LUT R2, R93, 0xf0, RZ, 0xc0, !PT ;  /* 0x000000f05d027812 */ /* 0x000fc800078ec0ff */
[----:B------:R-:W-:Y:S02]  /*2f940*/  IADD3 R92, PT, PT, R2, UR10, R92 ;  /* 0x0000000a025c7c10 */ /* 0x000fe4000fffe05c */
[----:B------:R-:W-:Y:S02]  /*2f950*/  LOP3.LUT R2, R3, 0x300, RZ, 0xc0, !PT ;  /* 0x0000030003027812 */ /* 0x000fe400078ec0ff */
[----:B0-----:R-:W-:Y:S02]  /*2f960*/  F2FP.F16.F32.PACK_AB R82, R7, R5 ;  /* 0x000000050752723e */ /* 0x001fe400000000ff */
[----:B------:R-:W-:Y:S01]  /*2f970*/  F2FP.F16.F32.PACK_AB R93, R10, R8 ;  /* 0x000000080a5d723e */ /* 0x000fe200000000ff */
[----:B------:R-:W-:Y:S01]  /*2f980*/  IMAD.IADD R92, R2, 0x1, R92 ;  /* 0x00000001025c7824 */ /* 0x000fe200078e025c */
[----:B------:R-:W-:Y:S02]  /*2f990*/  F2FP.F16.F32.PACK_AB R81, R11, R9 ;  /* 0x000000090b51723e */ /* 0x000fe400000000ff */
[----:B------:R-:W-:-:S02]  /*2f9a0*/  F2FP.F16.F32.PACK_AB R83, R14, R12 ;  /* 0x0000000c0e53723e */ /* 0x000fc400000000ff */
[----:B------:R-:W-:Y:S02]  /*2f9b0*/  F2FP.F16.F32.PACK_AB R78, R15, R13 ;  /* 0x0000000d0f4e723e */ /* 0x000fe400000000ff */
[----:B------:R-:W-:Y:S02]  /*2f9c0*/  F2FP.F16.F32.PACK_AB R79, R18, R16 ;  /* 0x00000010124f723e */ /* 0x000fe400000000ff */
[----:B------:R-:W-:Y:S02]  /*2f9d0*/  F2FP.F16.F32.PACK_AB R77, R19, R17 ;  /* 0x00000011134d723e */ /* 0x000fe400000000ff */
[----:B--2---:R-:W-:Y:S01]  /*2f9e0*/  ISETP.GE.AND P0, PT, R0, UR18, PT ;  /* 0x0000001200007c0c */ /* 0x004fe2000bf06270 */
[----:B------:R0:W-:Y:S03]  /*2f9f0*/  STL [R1+0xf00], R0 ;  /* 0x000f000001007387 */ /* 0x0001e60000100800 */
[----:B------:R-:W-:Y:S01]  /*2fa00*/  ISETP.LT.AND P1, PT, R68, UR4, !P0 ;  /* 0x0000000444007c0c */ /* 0x000fe2000c721270 */
[----:B------:R-:W-:Y:S01]  /*2fa10*/  STL [R1+0xec4], R92 ;  /* 0x000ec45c01007387 */ /* 0x000fe20000100800 */
[----:B------:R-:W2:Y:S03]  /*2fa20*/  LDCU UR4, c[0x0][0x3b4] ;  /* 0x00007680ff0477ac */ /* 0x000ea60008000800 */
[----:B------:R-:W-:Y:S01]  /*2fa30*/  STL [R1+0xec8], R82 ;  /* 0x000ec85201007387 */ /* 0x000fe20000100800 */
[----:B0-----:R-:W-:-:S05]  /*2fa40*/  F2FP.F16.F32.PACK_AB R0, R6, R4 ;  /* 0x000000040600723e */ /* 0x001fca00000000ff */
[----:B------:R0:W-:Y:S04]  /*2fa50*/  STL [R1+0x1e0], R0 ;  /* 0x0001e00001007387 */ /* 0x0001e80000100800 */
[----:B------:R-:W-:Y:S04]  /*2fa60*/  STL [R1+0xecc], R93 ;  /* 0x000ecc5d01007387 */ /* 0x000fe80000100800 */
[----:B------:R-:W-:Y:S01]  /*2fa70*/  STL [R1+0xed0], R81 ;  /* 0x000ed05101007387 */ /* 0x000fe20000100800 */
[----:B0-----:R-:W-:-:S03]  /*2fa80*/  F2FP.F16.F32.PACK_AB R0, R22, R20 ;  /* 0x000000141600723e */ /* 0x001fc600000000ff */
[----:B------:R-:W-:Y:S04]  /*2fa90*/  STL [R1+0xed4], R83 ;  /* 0x000ed45301007387 */ /* 0x000fe80000100800 */
[----:B------:R-:W-:Y:S04]  /*2faa0*/  STL [R1+0xed8], R78 ;  /* 0x000ed84e01007387 */ /* 0x000fe80000100800 */
[----:B------:R-:W-:Y:S04]  /*2fab0*/  STL [R1+0xedc], R79 ;  /* 0x000edc4f01007387 */ /* 0x000fe80000100800 */
[----:B------:R-:W-:Y:S04]  /*2fac0*/  STL [R1+0xee0], R77 ;  /* 0x000ee04d01007387 */ /* 0x000fe80000100800 */
[----:B------:R-:W-:Y:S04]  /*2fad0*/  STL.64 [R1+0x1038], R66 ;  /* 0x0010384201007387 */ /* 0x000fe80000100a00 */
[----:B------:R-:W-:Y:S04]  /*2fae0*/  STL.64 [R1+0x1030], R64 ;  /* 0x0010304001007387 */ /* 0x000fe80000100a00 */
[----:B------:R-:W-:Y:S04]  /*2faf0*/  STL [R1+0x1c0], R0 ;  /* 0x0001c00001007387 */ /* 0x000fe80000100800 */
[----:B------:R-:W-:Y:S04]  /*2fb00*/  STL.64 [R1+0x1028], R62 ;  /* 0x0010283e01007387 */ /* 0x000fe80000100a00 */
        /* <DEDUP_REMOVED lines=19> */
[----:B------:R-:W-:Y:S04]  /*2fc40*/  STL [R1+0xf88], R23 ;  /* 0x000f881701007387 */ /* 0x000fe80000100800 */
[----:B------:R0:W-:Y:S02]  /*2fc50*/  STL [R1+0xf84], R21 ;  /* 0x000f841501007387 */ /* 0x0001e40000100800 */
[----:B0-----:R-:W0:Y:S02]  /*2fc60*/  LDTM.x64 R4, tmem[UR11+0x40] ;  /* 0x0000400b000479ee */ /* 0x001e240008340000 */
[----:B0-----:R-:W-:Y:S01]  /*2fc70*/  STL.64 [R1+0x20], R12 ;  /* 0x0000200c01007387 */ /* 0x001fe20000100a00 */
[----:B------:R-:W-:-:S02]  /*2fc80*/  IMAD.MOV.U32 R2, RZ, RZ, R23 ;  /* 0x000000ffff027224 */ /* 0x000fc400078e0017 */
[----:B------:R-:W-:Y:S01]  /*2fc90*/  IMAD.MOV.U32 R84, RZ, RZ, R21 ;  /* 0x000000ffff547224 */ /* 0x000fe200078e0015 */
[----:B------:R-:W-:Y:S01]  /*2fca0*/  STL [R1+0x2c], R15 ;  /* 0x00002c0f01007387 */ /* 0x000fe20000100800 */
[----:B------:R-:W-:Y:S02]  /*2fcb0*/  IMAD.MOV.U32 R69, RZ, RZ, R11 ;  /* 0x000000ffff457224 */ /* 0x000fe400078e000b */
[----:B------:R-:W-:Y:S01]  /*2fcc0*/  IMAD.MOV.U32 R71, RZ, RZ, R10 ;  /* 0x000000ffff477224 */ /* 0x000fe200078e000a */
[----:B------:R-:W-:Y:S01]  /*2fcd0*/  STL.64 [R1+0x30], R16 ;  /* 0x0000301001007387 */ /* 0x000fe20000100a00 */
[----:B------:R-:W-:Y:S02]  /*2fce0*/  IMAD.MOV.U32 R68, RZ, RZ, R9 ;  /* 0x000000ffff447224 */ /* 0x000fe400078e0009 */
[----:B------:R-:W-:Y:S01]  /*2fcf0*/  IMAD.MOV.U32 R70, RZ, RZ, R8 ;  /* 0x000000ffff467224 */ /* 0x000fe200078e0008 */
[----:B------:R-:W-:Y:S01]  /*2fd00*/  STL.64 [R1+0x38], R18 ;  /* 0x0000381201007387 */ /* 0x000fe20000100a00 */
[----:B------:R-:W-:-:S02]  /*2fd10*/  IMAD.MOV.U32 R73, RZ, RZ, R7 ;  /* 0x000000ffff497224 */ /* 0x000fc400078e0007 */
[----:B------:R-:W-:Y:S01]  /*2fd20*/  IMAD.MOV.U32 R75, RZ, RZ, R6 ;  /* 0x000000ffff4b7224 */ /* 0x000fe200078e0006 */
[----:B------:R-:W-:Y:S01]  /*2fd30*/  STL [R1+0x40], R20 ;  /* 0x0000401401007387 */ /* 0x000fe20000100800 */
[----:B------:R-:W-:Y:S02]  /*2fd40*/  IMAD.MOV.U32 R72, RZ, RZ, R5 ;  /* 0x000000ffff487224 */ /* 0x000fe400078e0005 */
[----:B------:R-:W-:Y:S01]  /*2fd50*/  IMAD.MOV.U32 R74, RZ, RZ, R4 ;  /* 0x000000ffff4a7224 */ /* 0x000fe200078e0004 */
[----:B------:R0:W-:Y:S04]  /*2fd60*/  STL [R1+0x48], R22 ;  /* 0x0000481601007387 */ /* 0x0001e80000100800 */
[----:B------:R-:W-:Y:S04]  /*2fd70*/  STL.64 [R1+0x50], R24 ;  /* 0x0000501801007387 */ /* 0x000fe80000100a00 */
[----:B------:R-:W-:Y:S01]  /*2fd80*/  STL.64 [R1+0x58], R26 ;  /* 0x0000581a01007387 */ /* 0x000fe20000100a00 */
[----:B0-----:R-:W-:-:S03]  /*2fd90*/  IMAD.MOV.U32 R22, RZ, RZ, R14 ;  /* 0x000000ffff167224 */ /* 0x001fc600078e000e */
        /* <DEDUP_REMOVED lines=19> */
[----:B------:R0:W-:Y:S04]  /*2fed0*/  STL.64 [R1+0xf8], R66 ;  /* 0x0000f84201007387 */ /* 0x0001e80000100a00 */
[----:B0-----:R-:W2:Y:S04]  /*2fee0*/  LDL.LU.64 R66, [R1+0x1038] ;  /* 0x0010380001427983 */ /* 0x001ea80000300a00 */
[----:B------:R-:W2:Y:S04]  /*2fef0*/  LDL.LU.64 R64, [R1+0x1030] ;  /* 0x0010300001407983 */ /* 0x000ea80000300a00 */
[----:B------:R-:W2:Y:S04]  /*2ff00*/  LDL.LU.64 R62, [R1+0x1028] ;  /* 0x00102800013e7983 */ /* 0x000ea80000300a00 */
[----:B------:R-:W2:Y:S04]  /*2ff10*/  LDL.LU.64 R60, [R1+0x1020] ;  /* 0x00102000013c7983 */ /* 0x000ea80000300a00 */
[----:B------:R-:W2:Y:S04]  /*2ff20*/  LDL.LU.64 R58, [R1+0x1018] ;  /* 0x00101800013a7983 */ /* 0x000ea80000300a00 */
[----:B------:R-:W2:Y:S04]  /*2ff30*/  LDL.LU.64 R56, [R1+0x1010] ;  /* 0x0010100001387983 */ /* 0x000ea80000300a00 */
[----:B------:R-:W3:Y:S04]  /*2ff40*/  LDL.LU.64 R54, [R1+0x1008] ;  /* 0x0010080001367983 */ /* 0x000ee80000300a00 */
[----:B------:R-:W3:Y:S04]  /*2ff50*/  LDL.LU.64 R52, [R1+0x1000] ;  /* 0x0010000001347983 */ /* 0x000ee80000300a00 */
[----:B------:R-:W3:Y:S04]  /*2ff60*/  LDL.LU.64 R50, [R1+0xff8] ;  /* 0x000ff80001327983 */ /* 0x000ee80000300a00 */
[----:B------:R-:W3:Y:S04]  /*2ff70*/  LDL.LU.64 R48, [R1+0xff0] ;  /* 0x000ff00001307983 */ /* 0x000ee80000300a00 */
[----:B------:R-:W4:Y:S04]  /*2ff80*/  LDL.LU.64 R46, [R1+0xfe8] ;  /* 0x000fe800012e7983 */ /* 0x000f280000300a00 */
        /* <DEDUP_REMOVED lines=30> */
[----:B--2---:R-:W-:-:S02]  /*30170*/  F2FP.F16.F32.PACK_AB R3, R59, R57 ;  /* 0x000000393b03723e */ /* 0x004fc400000000ff */
[----:B---3--:R-:W-:Y:S02]  /*30180*/  F2FP.F16.F32.PACK_AB R78, R50, R48 ;  /* 0x00000030324e723e */ /* 0x008fe400000000ff */
[----:B----4-:R-:W-:Y:S02]  /*30190*/  F2FP.F16.F32.PACK_AB R79, R46, R44 ;  /* 0x0000002c2e4f723e */ /* 0x010fe400000000ff */
[----:B------:R-:W-:Y:S02]  /*301a0*/  F2FP.F16.F32.PACK_AB R77, R42, R40 ;  /* 0x000000282a4d723e */ /* 0x000fe400000000ff */
[----:B------:R-:W-:Y:S02]  /*301b0*/  F2FP.F16.F32.PACK_AB R0, R38, R36 ;  /* 0x000000242600723e */ /* 0x000fe400000000ff */
[----:B------:R-:W-:Y:S02]  /*301c0*/  F2FP.F16.F32.PACK_AB R76, R34, R32 ;  /* 0x00000020224c723e */ /* 0x000fe400000000ff */
[----:B------:R-:W-:-:S02]  /*301d0*/  F2FP.F16.F32.PACK_AB R82, R35, R33 ;  /* 0x000000212352723e */ /* 0x000fc400000000ff */
[----:B------:R-:W-:Y:S02]  /*301e0*/  F2FP.F16.F32.PACK_AB R80, R30, R28 ;  /* 0x0000001c1e50723e */ /* 0x000fe400000000ff */
[----:B------:R-:W-:Y:S02]  /*301f0*/  F2FP.F16.F32.PACK_AB R93, R31, R29 ;  /* 0x0000001d1f5d723e */ /* 0x000fe400000000ff */
[----:B------:R-:W-:Y:S02]  /*30200*/  F2FP.F16.F32.PACK_AB R92, R26, R24 ;  /* 0x000000181a5c723e */ /* 0x000fe400000000ff */
[----:B------:R-:W-:Y:S02]  /*30210*/  F2FP.F16.F32.PACK_AB R81, R27, R25 ;  /* 0x000000191b51723e */ /* 0x000fe400000000ff */
[----:B------:R-:W-:Y:S01]  /*30220*/  F2FP.F16.F32.PACK_AB R83, R23, R21 ;  /* 0x000000151753723e */ /* 0x000fe200000000ff */
        /* <DEDUP_REMOVED lines=9> */
[----:B------:R2:W-:Y:S04]  /*302c0*/  STL [R1+0xee8], R92 ;  /* 0x000ee85c01007387 */ /* 0x0005e80000100800 */
[----:B------:R3:W-:Y:S01]  /*302d0*/  STL [R1+0xeec], R81 ;  /* 0x000eec5101007387 */ /* 0x0007e20000100800 */
[----:B0-----:R-:W-:-:S03]  /*302e0*/  F2FP.F16.F32.PACK_AB R83, R51, R49 ;  /* 0x000000313353723e */ /* 0x001fc600000000ff */
[----:B------:R0:W-:Y:S01]  /*302f0*/  STL [R1+0xef0], R80 ;  /* 0x000ef05001007387 */ /* 0x0001e20000100800 */
[----:B--2---:R-:W-:-:S03]  /*30300*/  F2FP.F16.F32.PACK_AB R92, R47, R45 ;  /* 0x0000002d2f5c723e */ /* 0x004fc600000000ff */
[----:B------:R-:W-:Y:S01]  /*30310*/  STL [R1+0xef4], R93 ;  /* 0x000ef45d01007387 */ /* 0x000fe20000100800 */
[----:B---3--:R-:W-:-:S03]  /*30320*/  F2FP.F16.F32.PACK_AB R81, R43, R41 ;  /* 0x000000292b51723e */ /* 0x008fc600000000ff */
[----:B------:R2:W-:Y:S01]  /*30330*/  STL [R1+0xefc], R76 ;  /* 0x000efc4c01007387 */ /* 0x0005e20000100800 */
[----:B0-----:R-:W-:-:S03]  /*30340*/  F2FP.F16.F32.PACK_AB R80, R39, R37 ;  /* 0x000000252750723e */ /* 0x001fc600000000ff */
[----:B------:R0:W-:Y:S04]  /*30350*/  STL [R1+0xf04], R82 ;  /* 0x000f045201007387 */ /* 0x0001e80000100800 */
[----:B------:R-:W-:Y:S01]  /*30360*/  STL [R1+0xf08], R80 ;  /* 0x000f085001007387 */ /* 0x000fe20000100800 */
[----:B--2---:R-:W-:-:S03]  /*30370*/  F2FP.F16.F32.PACK_AB R76, R55, R53 ;  /* 0x00000035374c723e */ /* 0x004fc600000000ff */
[----:B------:R2:W-:Y:S01]  /*30380*/  STL [R1+0x1a0], R0 ;  /* 0x0001a00001007387 */ /* 0x0005e20000100800 */
[----:B0-----:R-:W-:-:S03]  /*30390*/  F2FP.F16.F32.PACK_AB R82, R54, R52 ;  /* 0x000000343652723e */ /* 0x001fc600000000ff */
[----:B------:R-:W-:Y:S04]  /*303a0*/  STL [R1+0xf2c], R77 ;  /* 0x000f2c4d01007387 */ /* 0x000fe80000100800 */
[----:B------:R-:W-:Y:S01]  /*303b0*/  STL [R1+0xf30], R81 ;  /* 0x000f305101007387 */ /* 0x000fe20000100800 */
[----:B--2---:R-:W-:-:S03]  /*303c0*/  F2FP.F16.F32.PACK_AB R0, R58, R56 ;  /* 0x000000383a00723e */ /* 0x004fc600000000ff */
[----:B------:R-:W-:Y:S04]  /*303d0*/  STL [R1+0xf34], R79 ;  /* 0x000f344f01007387 */ /* 0x000fe80000100800 */
[----:B------:R-:W-:Y:S04]  /*303e0*/  STL [R1+0xf38], R92 ;  /* 0x000f385c01007387 */ /* 0x000fe80000100800 */
[----:B------:R-:W-:Y:S04]  /*303f0*/  STL [R1+0xf3c], R78 ;  /* 0x000f3c4e01007387 */ /* 0x000fe80000100800 */
[----:B------:R-:W-:Y:S04]  /*30400*/  STL [R1+0xf40], R83 ;  /* 0x000f405301007387 */ /* 0x000fe80000100800 */
[----:B------:R-:W-:Y:S04]  /*30410*/  STL [R1+0xf44], R82 ;  /* 0x000f445201007387 */ /* 0x000fe80000100800 */
[----:B------:R-:W-:Y:S04]  /*30420*/  STL [R1+0xf48], R76 ;  /* 0x000f484c01007387 */ /* 0x000fe80000100800 */
[----:B------:R0:W-:Y:S04]  /*30430*/  STL [R1+0xf4c], R0 ;  /* 0x000f4c0001007387 */ /* 0x0001e80000100800 */
[----:B------:R2:W-:Y:S01]  /*30440*/  STL [R1+0xf50], R3 ;  /* 0x000f500301007387 */ /* 0x0005e20000100800 */
[----:B0-----:R-:W-:-:S03]  /*30450*/  F2FP.F16.F32.PACK_AB R0, R62, R60 ;  /* 0x0000003c3e00723e */ /* 0x001fc600000000ff */
[----:B--2---:R-:W2:Y:S04]  /*30460*/  LDL.LU R3, [R1+0x7c] ;  /* 0x00007c0001037983 */ /* 0x004ea80000300800 */
[----:B--2---:R0:W-:Y:S04]  /*30470*/  STL [R1+0xf54], R3 ;  /* 0x000f540301007387 */ /* 0x0041e80000100800 */
[----:B------:R-:W-:Y:S04]  /*30480*/  STL [R1+0x188], R0 ;  /* 0x0001880001007387 */ /* 0x000fe80000100800 */
[----:B0-----:R-:W2:Y:S04]  /*30490*/  LDL.LU R3, [R1+0x70] ;  /* 0x0000700001037983 */ /* 0x001ea80000300800 */
[----:B--2---:R0:W-:Y:S04]  /*304a0*/  STL [R1+0xf5c], R3 ;  /* 0x000f5c0301007387 */ /* 0x0041e80000100800 */
        /* <DEDUP_REMOVED lines=8> */
[----:B------:R-:W2:Y:S01]  /*30530*/  LDL.LU R0, [R1+0x88] ;  /* 0x0000880001007983 */ /* 0x000ea20000300800 */
[----:B------:R-:W-:-:S02]  /*30540*/  F2FP.F16.F32.PACK_AB R88, R75, R74 ;  /* 0x0000004a4b58723e */ /* 0x000fc400000000ff */
[----:B------:R-:W-:Y:S01]  /*30550*/  F2FP.F16.F32.PACK_AB R89, R71, R70 ;  /* 0x000000464759723e */ /* 0x000fe200000000ff */
[----:B0-----:R-:W-:Y:S01]  /*30560*/  IMAD.MOV.U32 R3, RZ, RZ, R84 ;  /* 0x000000ffff037224 */ /* 0x001fe200078e0054 */
        /* <DEDUP_REMOVED lines=9> */
[----:B0-----:R-:W2:Y:S01]  /*30600*/  LDL.LU R0, [R1+0x58] ;  /* 0x0000580001007983 */ /* 0x001ea20000300800 */
[----:B------:R-:W-:-:S02]  /*30610*/  F2FP.F16.F32.PACK_AB R84, R73, R72 ;  /* 0x000000484954723e */ /* 0x000fc400000000ff */
[----:B------:R-:W-:Y:S02]  /*30620*/  F2FP.F16.F32.PACK_AB R85, R69, R68 ;  /* 0x000000444555723e */ /* 0x000fe400000000ff */
[----:B------:R-:W-:Y:S02]  /*30630*/  F2FP.F16.F32.PACK_AB R90, R22, R20 ;  /* 0x00000014165a723e */ /* 0x000fe400000000ff */
[----:B------:R-:W-:Y:S02]  /*30640*/  F2FP.F16.F32.PACK_AB R86, R19, R18 ;  /* 0x000000121356723e */ /* 0x000fe400000000ff */
[----:B------:R-:W-:Y:S02]  /*30650*/  F2FP.F16.F32.PACK_AB R91, R17, R16 ;  /* 0x00000010115b723e */ /* 0x000fe400000000ff */
[----:B------:R-:W-:Y:S02]  /*30660*/  F2FP.F16.F32.PACK_AB R87, R15, R14 ;  /* 0x0000000e0f57723e */ /* 0x000fe400000000ff */
[----:B------:R-:W-:Y:S01]  /*30670*/  F2FP.F16.F32.PACK_AB R75, R13, R12 ;  /* 0x0000000c0d4b723e */ /* 0x000fe200000000ff */
[----:B--2---:R0:W-:Y:S04]  /*30680*/  STL [R1+0xf80], R0 ;  /* 0x000f800001007387 */ /* 0x0041e80000100800 */
[----:B------:R-:W2:Y:S04]  /*30690*/  LDL.LU R76, [R1+0x8c] ;  /* 0x00008c00014c7983 */ /* 0x000ea80000300800 */
[----:B------:R-:W3:Y:S04]  /*306a0*/  LDL.LU R82, [R1+0x98] ;  /* 0x0000980001527983 */ /* 0x000ee80000300800 */
[----:B------:R-:W4:Y:S04]  /*306b0*/  LDL.LU R83, [R1+0x9c] ;  /* 0x00009c0001537983 */ /* 0x000f280000300800 */
        /* <DEDUP_REMOVED lines=13> */
[----:B------:R1:W-:Y:S01]  /*30790*/  STL [R1+0xea8], R88 ;  /* 0x000ea85801007387 */ /* 0x0003e20000100800 */
[----:B0-----:R-:W-:-:S03]  /*307a0*/  IMAD.MOV.U32 R0, RZ, RZ, R2 ;  /* 0x000000ffff007224 */ /* 0x001fc600078e0002 */
[----:B-1----:R-:W3:Y:S04]  /*307b0*/  LDL.LU R88, [R1+0x90] ;  /* 0x0000900001587983 */ /* 0x002ee80000300800 */
[----:B------:R0:W-:Y:S04]  /*307c0*/  STL [R1+0xea4], R84 ;  /* 0x000ea45401007387 */ /* 0x0001e80000100800 */
[----:B0-----:R-:W2:Y:S04]  /*307d0*/  LDL.LU R84, [R1+0xa0] ;  /* 0x0000a00001547983 */ /* 0x001ea80000300800 */
[----:B------:R0:W-:Y:S01]  /*307e0*/  STL [R1+0xeac], R89 ;  /* 0x000eac5901007387 */ /* 0x0001e20000100800 */
[----:B------:R-:W-:-:S03]  /*307f0*/  F2FP.F16.F32.PACK_AB R3, R0, R3 ;  /* 0x000000030003723e */ /* 0x000fc600000000ff */
[----:B0-----:R-:W2:Y:S04]  /*30800*/  LDL.LU R89, [R1+0x80] ;  /* 0x0000800001597983 */ /* 0x001ea80000300800 */
[----:B------:R0:W-:Y:S04]  /*30810*/  STL [R1+0xeb0], R85 ;  /* 0x000eb05501007387 */ /* 0x0001e80000100800 */
[----:B0-----:R-:W2:Y:S04]  /*30820*/  LDL.LU R85, [R1+0xb4] ;  /* 0x0000b40001557983 */ /* 0x001ea80000300800 */
[----:B------:R0:W-:Y:S04]  /*30830*/  STL [R1+0xeb4], R90 ;  /* 0x000eb45a01007387 */ /* 0x0001e80000100800 */
[----:B0-----:R-:W2:Y:S04]  /*30840*/  LDL.LU R90, [R1+0xa4] ;  /* 0x0000a400015a7983 */ /* 0x001ea80000300800 */
[----:B------:R0:W-:Y:S04]  /*30850*/  STL [R1+0xeb8], R86 ;  /* 0x000eb85601007387 */ /* 0x0001e80000100800 */
[----:B0-----:R-:W4:Y:S04]  /*30860*/  LDL.LU R86, [R1+0x94] ;  /* 0x0000940001567983 */ /* 0x001f280000300800 */
[----:B------:R0:W-:Y:S04]  /*30870*/  STL [R1+0xebc], R91 ;  /* 0x000ebc5b01007387 */ /* 0x0001e80000100800 */
[----:B0-----:R-:W2:Y:S04]  /*30880*/  LDL.LU R91, [R1+0x84] ;  /* 0x00008400015b7983 */ /* 0x001ea80000300800 */
[----:B------:R0:W-:Y:S04]  /*30890*/  STL [R1+0xec0], R87 ;  /* 0x000ec05701007387 */ /* 0x0001e80000100800 */
[----:B0-----:R-:W2:Y:S04]  /*308a0*/  LDL.LU R87, [R1+0x74] ;  /* 0x0000740001577983 */ /* 0x001ea80000300800 */
[----:B------:R-:W-:Y:S04]  /*308b0*/  STL [R1+0x160], R75 ;  /* 0x0001604b01007387 */ /* 0x000fe80000100800 */
[----:B------:R-:W2:Y:S04]  /*308c0*/  LDL.LU R0, [R1+0xf80] ;  /* 0x000f800001007983 */ /* 0x000ea80000300800 */
[----:B------:R0:W-:Y:S04]  /*308d0*/  STL [R1+0x150], R3 ;  /* 0x0001500301007387 */ /* 0x0001e80000100800 */
[----:B0-----:R-:W2:Y:S02]  /*308e0*/  LDL.LU R3, [R1+0xf7c] ;  /* 0x000f7c0001037983 */ /* 0x001ea40000300800 */
[----:B--2---:R-:W-:-:S02]  /*308f0*/  F2FP.F16.F32.PACK_AB R3, R0, R3 ;  /* 0x000000030003723e */ /* 0x004fc400000000ff */
        /* <DEDUP_REMOVED lines=18> */
[----:B0-----:R-:W2:Y:S01]  /*30a20*/  LDL.LU R3, [R1+0xf54] ;  /* 0x000f540001037983 */ /* 0x001ea20000300800 */
[----:B------:R-:W-:Y:S02]  /*30a30*/  F2FP.F16.F32.PACK_AB R91, R76, R91 ;  /* 0x0000005b4c5b723e */ /* 0x000fe400000000ff */
[----:B---3--:R-:W-:-:S02]  /*30a40*/  F2FP.F16.F32.PACK_AB R88, R82, R88 ;  /* 0x000000585258723e */ /* 0x008fc400000000ff */
[----:B----4-:R-:W-:Y:S02]  /*30a50*/  F2FP.F16.F32.PACK_AB R86, R83, R86 ;  /* 0x000000565356723e */ /* 0x010fe400000000ff */
[----:B------:R-:W-:Y:S02]  /*30a60*/  F2FP.F16.F32.PACK_AB R81, R79, R81 ;  /* 0x000000514f51723e */ /* 0x000fe400000000ff */
[----:B------:R-:W-:Y:S02]  /*30a70*/  F2FP.F16.F32.PACK_AB R84, R78, R84 ;  /* 0x000000544e54723e */ /* 0x000fe400000000ff */
[----:B------:R-:W-:Y:S02]  /*30a80*/  F2FP.F16.F32.PACK_AB R90, R92, R90 ;  /* 0x0000005a5c5a723e */ /* 0x000fe400000000ff */
[----:B------:R-:W-:Y:S02]  /*30a90*/  F2FP.F16.F32.PACK_AB R5, R4, R5 ;  /* 0x000000050405723e */ /* 0x000fe400000000ff */
[----:B------:R-:W-:-:S02]  /*30aa0*/  F2FP.F16.F32.PACK_AB R85, R77, R85 ;  /* 0x000000554d55723e */ /* 0x000fc400000000ff */
[----:B------:R-:W-:Y:S02]  /*30ab0*/  F2FP.F16.F32.PACK_AB R7, R6, R7 ;  /* 0x000000070607723e */ /* 0x000fe400000000ff */
[----:B------:R-:W-:Y:S02]  /*30ac0*/  F2FP.F16.F32.PACK_AB R9, R8, R9 ;  /* 0x000000090809723e */ /* 0x000fe400000000ff */
[----:B------:R-:W-:Y:S02]  /*30ad0*/  F2FP.F16.F32.PACK_AB R11, R10, R11 ;  /* 0x0000000b0a0b723e */ /* 0x000fe400000000ff */
[----:B--2---:R-:W-:Y:S02]  /*30ae0*/  F2FP.F16.F32.PACK_AB R89, R0, R89 ;  /* 0x000000590059723e */ /* 0x004fe400000000ff */
[----:B------:R-:W-:Y:S02]  /*30af0*/  F2FP.F16.F32.PACK_AB R87, R3, R87 ;  /* 0x000000570357723e */ /* 0x000fe400000000ff */
        /* <DEDUP_REMOVED lines=8> */
[----:B------:R0:W-:Y:S04]  /*30b80*/  STL [R1+0x14c], R81 ;  /* 0x00014c5101007387 */ /* 0x0001e80000100800 */
[----:B0-----:R-:W2:Y:S04]  /*30b90*/  LDL.LU R81, [R1+0xf30] ;  /* 0x000f300001517983 */ /* 0x001ea80000300800 */
[----:B------:R-:W2:Y:S04]  /*30ba0*/  LDL.LU R77, [R1+0xf2c] ;  /* 0x000f2c00014d7983 */ /* 0x000ea80000300800 */
[----:B------:R-:W2:Y:S04]  /*30bb0*/  LDL.LU R4, [R1+0xf28] ;  /* 0x000f280001047983 */ /* 0x000ea80000300800 */
[----:B------:R0:W-:Y:S04]  /*30bc0*/  STL [R1+0x120], R5 ;  /* 0x0001200501007387 */ /* 0x0001e80000100800 */
[----:B0-----:R-:W2:Y:S04]  /*30bd0*/  LDL.LU R5, [R1+0xf24] ;  /* 0x000f240001057983 */ /* 0x001ea80000300800 */
[----:B------:R-:W3:Y:S04]  /*30be0*/  LDL.LU R6, [R1+0xf20] ;  /* 0x000f200001067983 */ /* 0x000ee80000300800 */
[----:B------:R0:W-:Y:S04]  /*30bf0*/  STL [R1+0x110], R7 ;  /* 0x0001100701007387 */ /* 0x0001e80000100800 */
[----:B0-----:R-:W3:Y:S04]  /*30c00*/  LDL.LU R7, [R1+0xf1c] ;  /* 0x000f1c0001077983 */ /* 0x001ee80000300800 */
[----:B------:R-:W4:Y:S04]  /*30c10*/  LDL.LU R8, [R1+0xf18] ;  /* 0x000f180001087983 */ /* 0x000f280000300800 */
[----:B------:R0:W-:Y:S04]  /*30c20*/  STL [R1+0x124], R9 ;  /* 0x0001240901007387 */ /* 0x0001e80000100800 */
[----:B0-----:R-:W4:Y:S04]  /*30c30*/  LDL.LU R9, [R1+0xf14] ;  /* 0x000f140001097983 */ /* 0x001f280000300800 */
[----:B------:R-:W4:Y:S04]  /*30c40*/  LDL.LU R10, [R1+0xf10] ;  /* 0x000f1000010a7983 */ /* 0x000f280000300800 */
[----:B------:R0:W-:Y:S04]  /*30c50*/  STL [R1+0x114], R11 ;  /* 0x0001140b01007387 */ /* 0x0001e80000100800 */
[----:B0-----:R-:W4:Y:S01]  /*30c60*/  LDL.LU R11, [R1+0xf0c] ;  /* 0x000f0c00010b7983 */ /* 0x001f220000300800 */
[----:B------:R-:W-:-:S02]  /*30c70*/  F2FP.F16.F32.PACK_AB R93, R63, R61 ;  /* 0x0000003d3f5d723e */ /* 0x000fc400000000ff */
[----:B------:R-:W-:Y:S02]  /*30c80*/  F2FP.F16.F32.PACK_AB R80, R66, R64 ;  /* 0x000000404250723e */ /* 0x000fe400000000ff */
[----:B------:R-:W-:Y:S02]  /*30c90*/  F2FP.F16.F32.PACK_AB R2, R67, R65 ;  /* 0x000000414302723e */ /* 0x000fe400000000ff */
[----:B------:R-:W0:Y:S02]  /*30ca0*/  LDTM.x64 R12, tmem[UR11+0x80] ;  /* 0x0000800b000c79ee */ /* 0x000e240008340000 */
[----:B0-----:R-:W-:Y:S02]  /*30cb0*/  F2FP.F16.F32.PACK_AB R67, R67, R65 ;  /* 0x000000414343723e */ /* 0x001fe400000000ff */
[----:B------:R-:W-:Y:S02]  /*30cc0*/  F2FP.F16.F32.PACK_AB R70, R70, R68 ;  /* 0x000000444646723e */ /* 0x000fe400000000ff */
[----:B------:R-:W-:-:S02]  /*30cd0*/  F2FP.F16.F32.PACK_AB R71, R71, R69 ;  /* 0x000000454747723e */ /* 0x000fc400000000ff */
[----:B--2---:R-:W-:Y:S02]  /*30ce0*/  F2FP.F16.F32.PACK_AB R4, R5, R4 ;  /* 0x000000040504723e */ /* 0x004fe400000000ff */
[----:B------:R-:W-:Y:S02]  /*30cf0*/  F2FP.F16.F32.PACK_AB R5, R15, R13 ;  /* 0x0000000d0f05723e */ /* 0x000fe400000000ff */
[----:B---3--:R-:W-:Y:S02]  /*30d00*/  F2FP.F16.F32.PACK_AB R7, R7, R6 ;  /* 0x000000060707723e */ /* 0x008fe400000000ff */
[----:B------:R-:W-:Y:S02]  /*30d10*/  F2FP.F16.F32.PACK_AB R6, R14, R12 ;  /* 0x0000000c0e06723e */ /* 0x000fe400000000ff */
[----:B----4-:R-:W-:Y:S02]  /*30d20*/  F2FP.F16.F32.PACK_AB R8, R9, R8 ;  /* 0x000000080908723e */ /* 0x010fe400000000ff */
[----:B------:R-:W-:-:S05]  /*30d30*/  F2FP.F16.F32.PACK_AB R10, R11, R10 ;  /* 0x0000000a0b0a723e */ /* 0x000fca00000000ff */
[----:B------:R-:W-:Y:S04]  /*30d40*/  STL [R1+0x128], R10 ;  /* 0x0001280a01007387 */ /* 0x000fe80000100800 */
[----:B------:R-:W-:Y:S04]  /*30d50*/  STL [R1+0x118], R8 ;  /* 0x0001180801007387 */ /* 0x000fe80000100800 */
[----:B------:R-:W-:Y:S04]  /*30d60*/  STL [R1+0x12c], R7 ;  /* 0x00012c0701007387 */ /* 0x000fe80000100800 */
[----:B------:R0:W-:Y:S04]  /*30d70*/  STL [R1+0x11c], R4 ;  /* 0x00011c0401007387 */ /* 0x0001e80000100800 */
[----:B------:R1:W-:Y:S01]  /*30d80*/  STL [R1+0x100], R6 ;  /* 0x0001000601007387 */ /* 0x0003e20000100800 */
[----:B0-----:R-:W-:-:S03]  /*30d90*/  F2FP.F16.F32.PACK_AB R4, R18, R16 ;  /* 0x000000101204723e */ /* 0x001fc600000000ff */
[----:B------:R0:W-:Y:S01]  /*30da0*/  STL [R1+0xf0], R5 ;  /* 0x0000f00501007387 */ /* 0x0001e20000100800 */
[----:B-1----:R-:W-:-:S03]  /*30db0*/  F2FP.F16.F32.PACK_AB R6, R19, R17 ;  /* 0x000000111306723e */ /* 0x002fc600000000ff */
[----:B------:R1:W-:Y:S01]  /*30dc0*/  STL [R1+0x104], R4 ;  /* 0x0001040401007387 */ /* 0x0003e20000100800 */
[----:B0-----:R-:W-:-:S03]  /*30dd0*/  F2FP.F16.F32.PACK_AB R5, R22, R20 ;  /* 0x000000141605723e */ /* 0x001fc600000000ff */
[----:B------:R0:W-:Y:S01]  /*30de0*/  STL [R1+0xf4], R6 ;  /* 0x0000f40601007387 */ /* 0x0001e20000100800 */
[----:B-1----:R-:W-:-:S03]  /*30df0*/  F2FP.F16.F32.PACK_AB R4, R23, R21 ;  /* 0x000000151704723e */ /* 0x002fc600000000ff */
[----:B------:R1:W-:Y:S04]  /*30e00*/  STL [R1+0x108], R5 ;  /* 0x0001080501007387 */ /* 0x0003e80000100800 */
[----:B------:R2:W-:Y:S01]  /*30e10*/  STL [R1+0xf8], R4 ;  /* 0x0000f80401007387 */ /* 0x0005e20000100800 */
[----:B0-----:R-:W-:Y:S02]  /*30e20*/  F2FP.F16.F32.PACK_AB R6, R26, R24 ;  /* 0x000000181a06723e */ /* 0x001fe400000000ff */
[----:B-1----:R-:W-:-:S03]  /*30e30*/  F2FP.F16.F32.PACK_AB R5, R27, R25 ;  /* 0x000000191b05723e */ /* 0x002fc600000000ff */
[----:B------:R0:W-:Y:S01]  /*30e40*/  STL [R1+0x10c], R6 ;  /* 0x00010c0601007387 */ /* 0x0001e20000100800 */
[----:B--2---:R-:W-:-:S03]  /*30e50*/  F2FP.F16.F32.PACK_AB R4, R30, R28 ;  /* 0x0000001c1e04723e */ /* 0x004fc600000000ff */
        /* <DEDUP_REMOVED lines=34> */
[----:B------:R-:W-:Y:S01]  /*31080*/  STL [R1+0xa0], R6 ;  /* 0x0000a00601007387 */ /* 0x000fe20000100800 */
[----:B--2---:R-:W-:-:S03]  /*31090*/  F2FP.F16.F32.PACK_AB R4, R66, R64 ;  /* 0x000000404204723e */ /* 0x004fc600000000ff */
[----:B------:R-:W-:Y:S04]  /*310a0*/  STL [R1+0x90], R5 ;  /* 0x0000900501007387 */ /* 0x000fe80000100800 */
[----:B------:R-:W-:Y:S04]  /*310b0*/  STL [R1+0xa4], R4 ;  /* 0x0000a40401007387 */ /* 0x000fe80000100800 */
[----:B------:R0:W-:Y:S01]  /*310c0*/  STL [R1+0x94], R67 ;  /* 0x0000944301007387 */ /* 0x0001e20000100800 */
[----:B------:R-:W-:-:S03]  /*310d0*/  IMAD.MOV.U32 R69, RZ, RZ, R82 ;  /* 0x000000ffff457224 */ /* 0x000fc600078e0052 */
[----:B------:R-:W2:Y:S04]  /*310e0*/  LDL.LU R68, [R1+0x188] ;  /* 0x0001880001447983 */ /* 0x000ea80000300800 */
[----:B------:R1:W-:Y:S01]  /*310f0*/  STL [R1+0xa8], R70 ;  /* 0x0000a84601007387 */ /* 0x0003e20000100800 */
[----:B0-----:R-:W0:Y:S01]  /*31100*/  LDTM.x64 R4, tmem[UR11+0xc0] ;  /* 0x0000c00b000479ee */ /* 0x001e220008340000 */
[----:B------:R-:W-:Y:S01]  /*31110*/  F2FP.F16.F32.PACK_AB R74, R74, R72 ;  /* 0x000000484a4a723e */ /* 0x000fe200000000ff */
[----:B-1----:R-:W-:Y:S01]  /*31120*/  IMAD.MOV.U32 R70, RZ, RZ, R80 ;  /* 0x000000ffff467224 */ /* 0x002fe200078e0050 */
[----:B------:R-:W-:Y:S01]  /*31130*/  F2FP.F16.F32.PACK_AB R73, R75, R73 ;  /* 0x000000494b49723e */ /* 0x000fe200000000ff */
[----:B------:R-:W3:Y:S01]  /*31140*/  LDL.LU R80, [R1+0xf08] ;  /* 0x000f080001507983 */ /* 0x000ee20000300800 */
[----:B------:R-:W-:-:S03]  /*31150*/  NOP ;  /* 0x0000000000007918 */ /* 0x000fc60000000000 */
[----:B------:R-:W4:Y:S04]  /*31160*/  LDL.LU R82, [R1+0xf04] ;  /* 0x000f040001527983 */ /* 0x000f280000300800 */
[----:B------:R1:W-:Y:S02]  /*31170*/  STL [R1+0x98], R71 ;  /* 0x0000984701007387 */ /* 0x0003e40000100800 */
[----:B-1----:R-:W-:Y:S02]  /*31180*/  IMAD.MOV.U32 R71, RZ, RZ, R0 ;  /* 0x000000ffff477224 */ /* 0x002fe400078e0000 */
[----:B------:R-:W2:Y:S01]  /*31190*/  LDL.LU R0, [R1+0xf00] ;  /* 0x000f000001007983 */ /* 0x000ea20000300800 */
[----:B------:R-:W-:-:S03]  /*311a0*/  IMAD.MOV.U32 R72, RZ, RZ, R76 ;  /* 0x000000ffff487224 */ /* 0x000fc600078e004c */
[----:B------:R-:W4:Y:S04]  /*311b0*/  LDL.LU R76, [R1+0xefc] ;  /* 0x000efc00014c7983 */ /* 0x000f280000300800 */
[----:B------:R1:W-:Y:S04]  /*311c0*/  STL [R1+0xac], R74 ;  /* 0x0000ac4a01007387 */ /* 0x0003e80000100800 */
[----:B------:R-:W-:Y:S01]  /*311d0*/  STL [R1+0x9c], R73 ;  /* 0x00009c4901007387 */ /* 0x000fe20000100800 */
[----:B-1----:R-:W-:Y:S01]  /*311e0*/  IMAD.MOV.U32 R74, RZ, RZ, R3 ;  /* 0x000000ffff4a7224 */ /* 0x002fe200078e0003 */
[----:B0-----:R-:W-:-:S02]  /*311f0*/  F2FP.F16.F32.PACK_AB R3, R6, R4 ;  /* 0x000000040603723e */ /* 0x001fc400000000ff */
[----:B------:R-:W-:-:S05]  /*31200*/  F2FP.F16.F32.PACK_AB R4, R7, R5 ;  /* 0x000000050704723e */ /* 0x000fca00000000ff */
[----:B------:R0:W-:Y:S04]  /*31210*/  STL [R1+0xea0], R4 ;  /* 0x000ea00401007387 */ /* 0x0001e80000100800 */
[----:B------:R-:W-:Y:S01]  /*31220*/  STL [R1+0x80], R3 ;  /* 0x0000800301007387 */ /* 0x000fe20000100800 */
[----:B0-----:R-:W-:-:S05]  /*31230*/  F2FP.F16.F32.PACK_AB R4, R10, R8 ;  /* 0x000000080a04723e */ /* 0x001fca00000000ff */
[----:B------:R0:W-:Y:S02]  /*31240*/  STL [R1+0x84], R4 ;  /* 0x0000840401007387 */ /* 0x0001e40000100800 */
[----:B0-----:R-:W-:Y:S01]  /*31250*/  F2FP.F16.F32.PACK_AB R4, R14, R12 ;  /* 0x0000000c0e04723e */ /* 0x001fe200000000ff */
[----:B------:R-:W-:Y:S01]  /*31260*/  IMAD.MOV.U32 R12, RZ, RZ, R72 ;  /* 0x000000ffff0c7224 */ /* 0x000fe200078e0048 */
[----:B------:R-:W-:Y:S01]  /*31270*/  F2FP.F16.F32.PACK_AB R72, R22, R20 ;  /* 0x000000141648723e */ /* 0x000fe200000000ff */
[----:B------:R-:W-:Y:S02]  /*31280*/  IMAD.MOV.U32 R14, RZ, RZ, R93 ;  /* 0x000000ffff0e7224 */ /* 0x000fe400078e005d */
[----:B------:R-:W-:Y:S02]  /*31290*/  IMAD.MOV.U32 R22, RZ, RZ, R92 ;  /* 0x000000ffff167224 */ /* 0x000fe400078e005c */
[----:B---3--:R-:W-:Y:S02]  /*312a0*/  IMAD.MOV.U32 R20, RZ, RZ, R80 ;  /* 0x000000ffff147224 */ /* 0x008fe400078e0050 */
[----:B--2---:R-:W-:Y:S01]  /*312b0*/  IMAD R3, R0, UR4, RZ ;  /* 0x0000000400037c24 */ /* 0x004fe2000f8e02ff */
[----:B------:R-:W-:Y:S01]  /*312c0*/  F2FP.F16.F32.PACK_AB R73, R26, R24 ;  /* 0x000000181a49723e */ /* 0x000fe200000000ff */
[----:B------:R-:W2:Y:S01]  /*312d0*/  LDL.LU R0, [R1+0xef8] ;  /* 0x000ef80001007983 */ /* 0x000ea20000300800 */
[----:B------:R-:W-:Y:S01]  /*312e0*/  F2FP.F16.F32.PACK_AB R6, R15, R13 ;  /* 0x0000000d0f06723e */ /* 0x000fe200000000ff */
[----:B------:R-:W0:Y:S02]  /*312f0*/  LDCU UR4, c[0x0][0x39c] ;  /* 0x00007380ff0477ac */ /* 0x000e240008000800 */
[----:B------:R1:W-:Y:S04]  /*31300*/  STL [R1+0x88], R4 ;  /* 0x0000880401007387 */ /* 0x0003e80000100800 */
[----:B------:R-:W3:Y:S04]  /*31310*/  LDL.LU R93, [R1+0xef4] ;  /* 0x000ef400015d7983 */ /* 0x000ee80000300800 */
[----:B------:R-:W2:Y:S01]  /*31320*/  LDL.LU R80, [R1+0xef0] ;  /* 0x000ef00001507983 */ /* 0x000ea20000300800 */
[----:B-1----:R-:W-:Y:S01]  /*31330*/  F2FP.F16.F32.PACK_AB R4, R18, R16 ;  /* 0x000000101204723e */ /* 0x002fe200000000ff */
[----:B------:R-:W-:Y:S01]  /*31340*/  IMAD.MOV.U32 R18, RZ, RZ, R68 ;  /* 0x000000ffff127224 */ /* 0x000fe200078e0044 */
[----:B------:R-:W-:Y:S01]  /*31350*/  F2FP.F16.F32.PACK_AB R68, R23, R21 ;  /* 0x000000151744723e */ /* 0x000fe200000000ff */
[----:B------:R-:W-:-:S02]  /*31360*/  IMAD.MOV.U32 R21, RZ, RZ, R81 ;  /* 0x000000ffff157224 */ /* 0x000fc400078e0051 */
[----:B------:R-:W2:Y:S01]  /*31370*/  LDL.LU R81, [R1+0xeec] ;  /* 0x000eec0001517983 */ /* 0x000ea20000300800 */
[----:B------:R-:W-:-:S03]  /*31380*/  IMAD.MOV.U32 R23, RZ, RZ, R83 ;  /* 0x000000ffff177224 */ /* 0x000fc600078e0053 */
[----:B------:R-:W2:Y:S04]  /*31390*/  LDL.LU R92, [R1+0xee8] ;  /* 0x000ee800015c7983 */ /* 0x000ea80000300800 */
[----:B------:R-:W2:Y:S01]  /*313a0*/  LDL.LU R83, [R1+0xee4] ;  /* 0x000ee40001537983 */ /* 0x000ea20000300800 */
[----:B------:R-:W-:Y:S01]  /*313b0*/  IMAD.MOV.U32 R16, RZ, RZ, R69 ;  /* 0x000000ffff107224 */ /* 0x000fe200078e0045 */
[----:B------:R-:W-:Y:S01]  /*313c0*/  F2FP.F16.F32.PACK_AB R69, R27, R25 ;  /* 0x000000191b45723e */ /* 0x000fe200000000ff */
[----:B------:R-:W-:Y:S01]  /*313d0*/  IMAD.MOV.U32 R25, RZ, RZ, R77 ;  /* 0x000000ffff197224 */ /* 0x000fe200078e004d */
        /* <DEDUP_REMOVED lines=9> */
[----:B------:R-:W-:-:S03]  /*31470*/  F2FP.F16.F32.PACK_AB R70, R31, R29 ;  /* 0x0000001d1f46723e */ /* 0x000fc600000000ff */
[----:B------:R-:W2:Y:S01]  /*31480*/  LDL.LU R78, [R1+0xed8] ;  /* 0x000ed800014e7983 */ /* 0x000ea20000300800 */
[----:B----4-:R-:W-:Y:S02]  /*31490*/  IMAD.MOV.U32 R31, RZ, RZ, R82 ;  /* 0x000000ffff1f7224 */ /* 0x010fe400078e0052 */
[----:B---3--:R-:W-:Y:S02]  /*314a0*/  IMAD.MOV.U32 R30, RZ, RZ, R93 ;  /* 0x000000ffff1e7224 */ /* 0x008fe400078e005d */
[----:B--2---:R-:W-:Y:S02]  /*314b0*/  IMAD.MOV.U32 R29, RZ, RZ, R81 ;  /* 0x000000ffff1d7224 */ /* 0x004fe400078e0051 */
[----:B------:R-:W-:Y:S02]  /*314c0*/  IMAD.MOV.U32 R28, RZ, RZ, R83 ;  /* 0x000000ffff1c7224 */ /* 0x000fe400078e0053 */
[----:B------:R-:W2:Y:S04]  /*314d0*/  LDL.LU R83, [R1+0xed4] ;  /* 0x000ed40001537983 */ /* 0x000ea80000300800 */
[----:B------:R-:W3:Y:S04]  /*314e0*/  LDL.LU R81, [R1+0xed0] ;  /* 0x000ed00001517983 */ /* 0x000ee80000300800 */
[----:B------:R-:W4:Y:S04]  /*314f0*/  LDL.LU R93, [R1+0xecc] ;  /* 0x000ecc00015d7983 */ /* 0x000f280000300800 */
[----:B------:R-:W2:Y:S01]  /*31500*/  LDL.LU R82, [R1+0xec8] ;  /* 0x000ec80001527983 */ /* 0x000ea20000300800 */
[----:B------:R-:W-:Y:S01]  /*31510*/  F2FP.F16.F32.PACK_AB R75, R34, R32 ;  /* 0x00000020224b723e */ /* 0x000fe200000000ff */
[----:B------:R-:W-:Y:S01]  /*31520*/  IMAD.MOV.U32 R17, RZ, RZ, R71 ;  /* 0x000000ffff117224 */ /* 0x000fe200078e0047 */
[----:B------:R-:W-:Y:S01]  /*31530*/  F2FP.F16.F32.PACK_AB R71, R35, R33 ;  /* 0x000000212347723e */ /* 0x000fe200000000ff */
[----:B------:R-:W-:Y:S01]  /*31540*/  IMAD.MOV.U32 R34, RZ, RZ, R80 ;  /* 0x000000ffff227224 */ /* 0x000fe200078e0050 */
[----:B------:R-:W-:Y:S01]  /*31550*/  F2FP.F16.F32.PACK_AB R80, R38, R36 ;  /* 0x000000242650723e */ /* 0x000fe200000000ff */
[----:B------:R-:W3:Y:S01]  /*31560*/  LDL.LU R32, [R1+0x1c0] ;  /* 0x0001c00001207983 */ /* 0x000ee20000300800 */
[----:B------:R-:W-:-:S03]  /*31570*/  IMAD.MOV.U32 R33, RZ, RZ, R92 ;  /* 0x000000ffff217224 */ /* 0x000fc600078e005c */
[----:B------:R-:W3:Y:S01]  /*31580*/  LDL.LU R92, [R1+0xec4] ;  /* 0x000ec400015c7983 */ /* 0x000ee20000300800 */
[----:B------:R-:W-:Y:S01]  /*31590*/  IMAD.MOV.U32 R38, RZ, RZ, R78 ;  /* 0x000000ffff267224 */ /* 0x000fe200078e004e */
[----:B------:R-:W-:Y:S01]  /*315a0*/  F2FP.F16.F32.PACK_AB R78, R47, R45 ;  /* 0x0000002d2f4e723e */ /* 0x000fe200000000ff */
[----:B--2---:R-:W-:Y:S01]  /*315b0*/  IMAD.MOV.U32 R36, RZ, RZ, R82 ;  /* 0x000000ffff247224 */ /* 0x004fe200078e0052 */
[----:B------:R-:W-:Y:S02]  /*315c0*/  F2FP.F16.F32.PACK_AB R82, R46, R44 ;  /* 0x0000002c2e52723e */ /* 0x000fe400000000ff */
[----:B------:R-:W2:Y:S01]  /*315d0*/  LDL.LU R44, [R1+0x1e0] ;  /* 0x0001e000012c7983 */ /* 0x000ea20000300800 */
[----:B----4-:R-:W-:Y:S02]  /*315e0*/  IMAD.MOV.U32 R45, RZ, RZ, R93 ;  /* 0x000000ffff2d7224 */ /* 0x010fe400078e005d */
[----:B------:R-:W1:Y:S01]  /*315f0*/  S2R R93, SR_TID.X ;  /* 0x00000000005d7919 */ /* 0x000e620000002100 */
[----:B------:R-:W-:Y:S01]  /*31600*/  IMAD.MOV.U32 R35, RZ, RZ, R76 ;  /* 0x000000ffff237224 */ /* 0x000fe200078e004c */
[----:B------:R-:W-:Y:S01]  /*31610*/  F2FP.F16.F32.PACK_AB R76, R39, R37 ;  /* 0x00000025274c723e */ /* 0x000fe200000000ff */
[----:B---3--:R-:W-:-:S02]  /*31620*/  IMAD.MOV.U32 R37, RZ, RZ, R81 ;  /* 0x000000ffff257224 */ /* 0x008fc400078e0051 */
[----:B------:R-:W-:Y:S02]  /*31630*/  IMAD.MOV.U32 R39, RZ, RZ, R77 ;  /* 0x000000ffff277224 */ /* 0x000fe400078e004d */
[----:B------:R-:W-:Y:S02]  /*31640*/  IMAD.MOV.U32 R46, RZ, RZ, R83 ;  /* 0x000000ffff2e7224 */ /* 0x000fe400078e0053 */
[----:B------:R-:W-:Y:S01]  /*31650*/  IMAD.MOV.U32 R47, RZ, RZ, R79 ;  /* 0x000000ffff2f7224 */ /* 0x000fe200078e004f */
[----:B------:R-:W-:Y:S01]  /*31660*/  STS.128 [R92+0x400], R36 ;  /* 0x000400245c007388 */ /* 0x000fe20000000c00 */
[----:B-1----:R-:W-:-:S05]  /*31670*/  IMAD.SHL.U32 R93, R93, 0x10, RZ ;  /* 0x000000105d5d7824 */ /* 0x002fca00078e00ff */
[----:B------:R-:W-:Y:S01]  /*31680*/  LOP3.LUT R93, R93, 0x7f0, RZ, 0xc0, !PT ;  /* 0x000007f05d5d7812 */ /* 0x000fe200078ec0ff */
[----:B------:R-:W-:Y:S01]  /*31690*/  IMAD.MOV.U32 R15, RZ, RZ, R2 ;  /* 0x000000ffff0f7224 */ /* 0x000fe200078e0002 */
[----:B--2---:R-:W-:Y:S01]  /*316a0*/  STS.128 [R92], R44 ;  /* 0x0000002c5c007388 */ /* 0x004fe20000000c00 */
[----:B------:R-:W-:Y:S06]  /*316b0*/  BAR.SYNC.DEFER_BLOCKING 0x0 ;  /* 0x0000000000007b1d */ /* 0x000fec0000010000 */
[----:B------:R-:W1:Y:S04]  /*316c0*/  LDS.128 R44, [R93+UR10] ;  /* 0x0000000a5d2c7984 */ /* 0x000e680008000c00 */
[----:B------:R-:W2:Y:S01]  /*316d0*/  LDS.128 R36, [R93+UR10+0x800] ;  /* 0x0008000a5d247984 */ /* 0x000ea20008000c00 */
[----:B------:R-:W-:Y:S06]  /*316e0*/  BAR.SYNC.DEFER_BLOCKING 0x0 ;  /* 0x0000000000007b1d */ /* 0x000fec0000010000 */
[----:B------:R-:W-:Y:S04]  /*316f0*/  STS.128 [R92], R32 ;  /* 0x000000205c007388 */ /* 0x000fe80000000c00 */
[----:B------:R-:W-:Y:S01]  /*31700*/  STS.128 [R92+0x400], R28 ;  /* 0x0004001c5c007388 */ /* 0x000fe20000000c00 */
[----:B------:R-:W-:Y:S06]  /*31710*/  BAR.SYNC.DEFER_BLOCKING 0x0 ;  /* 0x0000000000007b1d */ /* 0x000fec0000010000 */
[----:B------:R-:W3:Y:S04]  /*31720*/  LDS.128 R32, [R93+UR10] ;  /* 0x0000000a5d207984 */ /* 0x000ee80008000c00 */
[----:B------:R-:W4:Y:S01]  /*31730*/  LDS.128 R28, [R93+UR10+0x800] ;  /* 0x0008000a5d1c7984 */ /* 0x000f220008000c00 */
[----:B------:R-:W-:Y:S06]  /*31740*/  BAR.SYNC.DEFER_BLOCKING 0x0 ;  /* 0x0000000000007b1d */ /* 0x000fec0000010000 */
[----:B------:R0:W-:Y:S04]  /*31750*/  STS.128 [R92], R24 ;  /* 0x000000185c007388 */ /* 0x0001e80000000c00 */
[----:B------:R-:W-:Y:S01]  /*31760*/  STS.128 [R92+0x400], R20 ;  /* 0x000400145c007388 */ /* 0x000fe20000000c00 */
[----:B------:R-:W-:Y:S06]  /*31770*/  BAR.SYNC.DEFER_BLOCKING 0x0 ;  /* 0x0000000000007b1d */ /* 0x000fec0000010000 */
[----:B-1----:R-:W-:Y:S04]  /*31780*/  STL.64 [R1+0x50], R44 ;  /* 0x0000502c01007387 */ /* 0x002fe80000100a00 */
[----:B------:R-:W-:Y:S04]  /*31790*/  STL.64 [R1+0x58], R46 ;  /* 0x0000582e01007387 */ /* 0x000fe80000100a00 */
[----:B--2---:R-:W-:Y:S04]  /*317a0*/  STL.64 [R1+0x1d0], R36 ;  /* 0x0001d02401007387 */ /* 0x004fe80000100a00 */
[----:B------:R-:W-:Y:S04]  /*317b0*/  STL.64 [R1+0x1d8], R38 ;  /* 0x0001d82601007387 */ /* 0x000fe80000100a00 */
[----:B---3--:R-:W-:Y:S04]  /*317c0*/  STL.64 [R1+0x40], R32 ;  /* 0x0000402001007387 */ /* 0x008fe80000100a00 */
[----:B------:R-:W-:Y:S04]  /*317d0*/  STL.64 [R1+0x48], R34 ;  /* 0x0000482201007387 */ /* 0x000fe80000100a00 */
[----:B----4-:R-:W-:Y:S04]  /*317e0*/  STL.64 [R1+0x1b0], R28 ;  /* 0x0001b01c01007387 */ /* 0x010fe80000100a00 */
[----:B------:R-:W-:Y:S04]  /*317f0*/  STL.64 [R1+0x1b8], R30 ;  /* 0x0001b81e01007387 */ /* 0x000fe80000100a00 */
[----:B------:R-:W1:Y:S04]  /*31800*/  LDS.128 R28, [R93+UR10] ;  /* 0x0000000a5d1c7984 */ /* 0x000e680008000c00 */
[----:B------:R-:W2:Y:S01]  /*31810*/  LDS.128 R20, [R93+UR10+0x800] ;  /* 0x0008000a5d147984 */ /* 0x000ea20008000c00 */
[----:B------:R-:W-:Y:S06]  /*31820*/  BAR.SYNC.DEFER_BLOCKING 0x0 ;  /* 0x0000000000007b1d */ /* 0x000fec0000010000 */
[----:B0-----:R-:W3:Y:S04]  /*31830*/  LDL.LU R24, [R1+0x160] ;  /* 0x0001600001187983 */ /* 0x001ee80000300800 */
[----:B-1----:R-:W-:Y:S04]  /*31840*/  STL.64 [R1+0x30], R28 ;  /* 0x0000301c01007387 */ /* 0x002fe80000100a00 */
[----:B------:R-:W-:Y:S04]  /*31850*/  STL.64 [R1+0x38], R30 ;  /* 0x0000381e01007387 */ /* 0x000fe80000100a00 */
[----:B--2---:R-:W-:Y:S04]  /*31860*/  STL.64 [R1+0x20], R20 ;  /* 0x0000201401007387 */ /* 0x004fe80000100a00 */
[----:B------:R0:W-:Y:S04]  /*31870*/  STL.64 [R1+0x28], R22 ;  /* 0x0000281601007387 */ /* 0x0001e80000100a00 */
[----:B------:R-:W3:Y:S04]  /*31880*/  LDL.LU R25, [R1+0x164] ;  /* 0x0001640001197983 */ /* 0x000ee80000300800 */
[----:B------:R-:W3:Y:S04]  /*31890*/  LDL.LU R26, [R1+0x168] ;  /* 0x00016800011a7983 */ /* 0x000ee80000300800 */
[----:B------:R-:W3:Y:S01]  /*318a0*/  LDL.LU R27, [R1+0x16c] ;  /* 0x00016c00011b7983 */ /* 0x000ee20000300800 */
[----:B0-----:R-:W-:-:S03]  /*318b0*/  IMAD.MOV.U32 R23, RZ, RZ, R87 ;  /* 0x000000ffff177224 */ /* 0x001fc600078e0057 */
[----:B------:R-:W2:Y:S04]  /*318c0*/  LDL.LU R20, [R1+0x150] ;  /* 0x0001500001147983 */ /* 0x000ea80000300800 */
[----:B------:R-:W2:Y:S04]  /*318d0*/  LDL.LU R21, [R1+0x154] ;  /* 0x0001540001157983 */ /* 0x000ea80000300800 */
[----:B------:R-:W2:Y:S04]  /*318e0*/  LDL.LU R22, [R1+0x158] ;  /* 0x0001580001167983 */ /* 0x000ea80000300800 */
[----:B------:R0:W-:Y:S04]  /*318f0*/  STS.128 [R92+0x400], R12 ;  /* 0x0004000c5c007388 */ /* 0x0001e80000000c00 */
[----:B------:R-:W4:Y:S04]  /*31900*/  LDL.LU R87, [R1+0xec0] ;  /* 0x000ec00001577983 */ /* 0x000f280000300800 */
[----:B------:R1:W-:Y:S01]  /*31910*/  STS.128 [R92], R16 ;  /* 0x000000105c007388 */ /* 0x0003e20000000c00 */
[----:B------:R-:W-:Y:S01]  /*31920*/  BAR.SYNC.DEFER_BLOCKING 0x0 ;  /* 0x0000000000007b1d */ /* 0x000fe20000010000 */
[----:B0-----:R-:W-:-:S02]  /*31930*/  IMAD.MOV.U32 R12, RZ, RZ, R91 ;  /* 0x000000ffff0c7224 */ /* 0x001fc400078e005b */
[----:B------:R-:W-:-:S03]  /*31940*/  IMAD.MOV.U32 R13, RZ, RZ, R86 ;  /* 0x000000ffff0d7224 */ /* 0x000fc600078e0056 */
[----:B------:R-:W2:Y:S01]  /*31950*/  LDL.LU R91, [R1+0xebc] ;  /* 0x000ebc00015b7983 */ /* 0x000ea20000300800 */
[----:B------:R-:W-:Y:S02]  /*31960*/  IMAD.MOV.U32 R14, RZ, RZ, R90 ;  /* 0x000000ffff0e7224 */ /* 0x000fe400078e005a */
[----:B------:R-:W-:Y:S01]  /*31970*/  IMAD.MOV.U32 R15, RZ, RZ, R85 ;  /* 0x000000ffff0f7224 */ /* 0x000fe200078e0055 */
[----:B------:R-:W4:Y:S01]  /*31980*/  LDL.LU R86, [R1+0xeb8] ;  /* 0x000eb80001567983 */ /* 0x000f220000300800 */
[----:B-1----:R-:W-:-:S03]  /*31990*/  IMAD.MOV.U32 R16, RZ, RZ, R89 ;  /* 0x000000ffff107224 */ /* 0x002fc600078e0059 */
[----:B------:R-:W2:Y:S01]  /*319a0*/  LDL.LU R90, [R1+0xeb4] ;  /* 0x000eb400015a7983 */ /* 0x000ea20000300800 */
[----:B------:R-:W-:-:S03]  /*319b0*/  IMAD.MOV.U32 R17, RZ, RZ, R88 ;  /* 0x000000ffff117224 */ /* 0x000fc600078e0058 */
[----:B------:R-:W4:Y:S01]  /*319c0*/  LDL.LU R85, [R1+0xeb0] ;  /* 0x000eb00001557983 */ /* 0x000f220000300800 */
[----:B------:R-:W-:-:S03]  /*319d0*/  IMAD.MOV.U32 R18, RZ, RZ, R84 ;  /* 0x000000ffff127224 */ /* 0x000fc600078e0054 */
[----:B------:R-:W2:Y:S04]  /*319e0*/  LDL.LU R89, [R1+0xeac] ;  /* 0x000eac0001597983 */ /* 0x000ea80000300800 */
[----:B------:R-:W2:Y:S04]  /*319f0*/  LDL.LU R88, [R1+0xea8] ;  /* 0x000ea80001587983 */ /* 0x000ea80000300800 */
[----:B------:R-:W4:Y:S04]  /*31a00*/  LDL.LU R84, [R1+0xea4] ;  /* 0x000ea40001547983 */ /* 0x000f280000300800 */
[----:B------:R-:W3:Y:S04]  /*31a10*/  LDL.LU R19, [R1+0x14c] ;  /* 0x00014c0001137983 */ /* 0x000ee80000300800 */
[----:B------:R-:W0:Y:S04]  /*31a20*/  LDS.128 R32, [R93+UR10] ;  /* 0x0000000a5d207984 */ /* 0x000e280008000c00 */
[----:B------:R-:W1:Y:S01]  /*31a30*/  LDS.128 R28, [R93+UR10+0x800] ;  /* 0x0008000a5d1c7984 */ /* 0x000e620008000c00 */
[----:B------:R-:W-:Y:S01]  /*31a40*/  BAR.SYNC.DEFER_BLOCKING 0x0 ;  /* 0x0000000000007b1d */ /* 0x000fe20000010000 */
[----:B------:R-:W-:-:S02]  /*31a50*/  F2FP.F16.F32.PACK_AB R81, R42, R40 ;  /* 0x000000282a51723e */ /* 0x000fc400000000ff */
[----:B------:R-:W-:Y:S02]  /*31a60*/  F2FP.F16.F32.PACK_AB R8, R66, R64 ;  /* 0x000000404208723e */ /* 0x000fe400000000ff */
[----:B------:R-:W-:Y:S01]  /*31a70*/  F2FP.F16.F32.PACK_AB R42, R67, R65 ;  /* 0x00000041432a723e */ /* 0x000fe200000000ff */
[----:B0-----:R-:W-:Y:S04]  /*31a80*/  STL.64 [R1+0x10], R32 ;  /* 0x0000102001007387 */ /* 0x001fe80000100a00 */
[----:B------:R-:W-:Y:S01]  /*31a90*/  STL.64 [R1+0x18], R34 ;  /* 0x0000182201007387 */ /* 0x000fe20000100a00 */
[----:B------:R-:W-:Y:S02]  /*31aa0*/  F2FP.F16.F32.PACK_AB R5, R11, R9 ;  /* 0x000000090b05723e */ /* 0x000fe400000000ff */
[----:B------:R-:W-:-:S02]  /*31ab0*/  F2FP.F16.F32.PACK_AB R9, R62, R60 ;  /* 0x0000003c3e09723e */ /* 0x000fc400000000ff */
[----:B------:R-:W-:Y:S01]  /*31ac0*/  F2FP.F16.F32.PACK_AB R40, R63, R61 ;  /* 0x0000003d3f28723e */ /* 0x000fe200000000ff */
[----:B-1----:R-:W-:Y:S04]  /*31ad0*/  STL.64 [R1], R28 ;  /* 0x0000001c01007387 */ /* 0x002fe80000100a00 */
[----:B------:R-:W-:Y:S01]  /*31ae0*/  STL.64 [R1+0x8], R30 ;  /* 0x0000081e01007387 */ /* 0x000fe20000100a00 */
[----:B------:R-:W-:Y:S02]  /*31af0*/  F2FP.F16.F32.PACK_AB R77, R43, R41 ;  /* 0x000000292b4d723e */ /* 0x000fe400000000ff */
[----:B------:R-:W-:Y:S02]  /*31b00*/  F2FP.F16.F32.PACK_AB R11, R54, R52 ;  /* 0x00000034360b723e */ /* 0x000fe400000000ff */
[----:B------:R-:W-:Y:S01]  /*31b10*/  F2FP.F16.F32.PACK_AB R41, R55, R53 ;  /* 0x000000353729723e */ /* 0x000fe200000000ff */
[----:B--2---:R-:W-:Y:S04]  /*31b20*/  STS.128 [R92], R88 ;  /* 0x000000585c007388 */ /* 0x004fe80000000c00 */
[----:B----4-:R-:W-:Y:S01]  /*31b30*/  STS.128 [R92+0x400], R84 ;  /* 0x000400545c007388 */ /* 0x010fe20000000c00 */
[----:B------:R-:W-:Y:S06]  /*31b40*/  BAR.SYNC.DEFER_BLOCKING 0x0 ;  /* 0x0000000000007b1d */ /* 0x000fec0000010000 */
[----:B------:R-:W0:Y:S04]  /*31b50*/  LDS.128 R88, [R93+UR10] ;  /* 0x0000000a5d587984 */ /* 0x000e280008000c00 */
[----:B------:R-:W1:Y:S01]  /*31b60*/  LDS.128 R84, [R93+UR10+0x800] ;  /* 0x0008000a5d547984 */ /* 0x000e620008000c00 */
[----:B------:R-:W-:Y:S06]  /*31b70*/  BAR.SYNC.DEFER_BLOCKING 0x0 ;  /* 0x0000000000007b1d */ /* 0x000fec0000010000 */
[----:B---3--:R-:W-:Y:S04]  /*31b80*/  STS.128 [R92], R24 ;  /* 0x000000185c007388 */ /* 0x008fe80000000c00 */
[----:B------:R-:W-:Y:S01]  /*31b90*/  STS.128 [R92+0x400], R20 ;  /* 0x000400145c007388 */ /* 0x000fe20000000c00 */
[----:B------:R-:W-:Y:S06]  /*31ba0*/  BAR.SYNC.DEFER_BLOCKING 0x0 ;  /* 0x0000000000007b1d */ /* 0x000fec0000010000 */
[----:B------:R-:W2:Y:S04]  /*31bb0*/  LDS.128 R64, [R93+UR10] ;  /* 0x0000000a5d407984 */ /* 0x000ea80008000c00 */
[----:B------:R-:W3:Y:S01]  /*31bc0*/  LDS.128 R32, [R93+UR10+0x800] ;  /* 0x0008000a5d207984 */ /* 0x000ee20008000c00 */
[----:B------:R-:W-:Y:S06]  /*31bd0*/  BAR.SYNC.DEFER_BLOCKING 0x0 ;  /* 0x0000000000007b1d */ /* 0x000fec0000010000 */
[----:B------:R-:W-:Y:S04]  /*31be0*/  STS.128 [R92], R16 ;  /* 0x000000105c007388 */ /* 0x000fe80000000c00 */
[----:B------:R-:W-:Y:S01]  /*31bf0*/  STS.128 [R92+0x400], R12 ;  /* 0x0004000c5c007388 */ /* 0x000fe20000000c00 */
[----:B------:R-:W-:Y:S06]  /*31c00*/  BAR.SYNC.DEFER_BLOCKING 0x0 ;  /* 0x0000000000007b1d */ /* 0x000fec0000010000 */
[----:B------:R-:W4:Y:S04]  /*31c10*/  LDS.128 R60, [R93+UR10] ;  /* 0x0000000a5d3c7984 */ /* 0x000f280008000c00 */
[----:B0-----:R-:W-:Y:S04]  /*31c20*/  STL.64 [R1+0xe30], R88 ;  /* 0x000e305801007387 */ /* 0x001fe80000100a00 */
[----:B------:R-:W-:Y:S04]  /*31c30*/  STL [R1+0xe28], R90 ;  /* 0x000e285a01007387 */ /* 0x000fe80000100800 */
[----:B------:R-:W-:Y:S04]  /*31c40*/  STL [R1+0xe40], R90 ;  /* 0x000e405a01007387 */ /* 0x000fe80000100800 */
[----:B------:R-:W-:Y:S04]  /*31c50*/  STL [R1+0xe1c], R91 ;  /* 0x000e1c5b01007387 */ /* 0x000fe80000100800 */
[----:B------:R-:W-:Y:S04]  /*31c60*/  STL [R1+0xe60], R91 ;  /* 0x000e605b01007387 */ /* 0x000fe80000100800 */
[----:B-1----:R-:W-:Y:S04]  /*31c70*/  STL [R1+0xe50], R86 ;  /* 0x000e505601007387 */ /* 0x002fe80000100800 */
[----:B------:R-:W-:Y:S04]  /*31c80*/  STL.64 [R1+0xe20], R84 ;  /* 0x000e205401007387 */ /* 0x000fe80000100a00 */
[----:B------:R0:W-:Y:S04]  /*31c90*/  STL [R1+0xe18], R87 ;  /* 0x000e185701007387 */ /* 0x0001e80000100800 */
[----:B--2---:R-:W-:Y:S04]  /*31ca0*/  STL.64 [R1+0xe48], R64 ;  /* 0x000e484001007387 */ /* 0x004fe80000100a00 */
[----:B------:R-:W-:Y:S01]  /*31cb0*/  STL.64 [R1+0xe68], R64 ;  /* 0x000e684001007387 */ /* 0x000fe20000100a00 */
[----:B------:R-:W-:Y:S01]  /*31cc0*/  F2FP.F16.F32.PACK_AB R83, R50, R48 ;  /* 0x000000303253723e */ /* 0x000fe200000000ff */
[----:B0-----:R-:W0:Y:S02]  /*31cd0*/  LDC R87, c[0x0][0x3b8] ;  /* 0x0000ee00ff577b82 */ /* 0x001e240000000800 */
[----:B------:R-:W-:Y:S04]  /*31ce0*/  STL.64 [R1+0xe38], R66 ;  /* 0x000e384201007387 */ /* 0x000fe80000100a00 */
[----:B------:R-:W-:Y:S04]  /*31cf0*/  STL.64 [R1+0xe70], R66 ;  /* 0x000e704201007387 */ /* 0x000fe80000100a00 */
[----:B---3--:R-:W-:Y:S04]  /*31d00*/  STL.64 [R1+0xe78], R32 ;  /* 0x000e782001007387 */ /* 0x008fe80000100a00 */
[----:B------:R-:W-:Y:S04]  /*31d10*/  STL.64 [R1+0xe58], R34 ;  /* 0x000e582201007387 */ /* 0x000fe80000100a00 */
[----:B----4-:R-:W-:Y:S04]  /*31d20*/  STL.64 [R1+0xe88], R62 ;  /* 0x000e883e01007387 */ /* 0x010fe80000100a00 */
[----:B------:R1:W-:Y:S01]  /*31d30*/  STL.64 [R1+0xe80], R60 ;  /* 0x000e803c01007387 */ /* 0x0003e20000100a00 */
[----:B------:R-:W-:-:S03]  /*31d40*/  F2FP.F16.F32.PACK_AB R79, R51, R49 ;  /* 0x00000031334f723e */ /* 0x000fc600000000ff */
[----:B------:R-:W2:Y:S04]  /*31d50*/  LDS.128 R28, [R93+UR10+0x800] ;  /* 0x0008000a5d1c7984 */ /* 0x000ea80008000c00 */
[----:B-1----:R-:W3:Y:S04]  /*31d60*/  LDL.LU R60, [R1+0x90] ;  /* 0x00009000013c7983 */ /* 0x002ee80000300800 */
[----:B------:R-:W3:Y:S04]  /*31d70*/  LDL.LU R61, [R1+0x94] ;  /* 0x00009400013d7983 */ /* 0x000ee80000300800 */
[----:B------:R-:W3:Y:S04]  /*31d80*/  LDL.LU R62, [R1+0x98] ;  /* 0x00009800013e7983 */ /* 0x000ee80000300800 */
[----:B------:R-:W3:Y:S04]  /*31d90*/  LDL.LU R63, [R1+0x9c] ;  /* 0x00009c00013f7983 */ /* 0x000ee80000300800 */
[----:B------:R-:W4:Y:S04]  /*31da0*/  LDL.LU R24, [R1+0x110] ;  /* 0x0001100001187983 */ /* 0x000f280000300800 */
[----:B------:R-:W4:Y:S04]  /*31db0*/  LDL.LU R25, [R1+0x114] ;  /* 0x0001140001197983 */ /* 0x000f280000300800 */
[----:B------:R-:W4:Y:S04]  /*31dc0*/  LDL.LU R26, [R1+0x118] ;  /* 0x00011800011a7983 */ /* 0x000f280000300800 */
[----:B------:R-:W4:Y:S04]  /*31dd0*/  LDL.LU R27, [R1+0x11c] ;  /* 0x00011c00011b7983 */ /* 0x000f280000300800 */
        /* <DEDUP_REMOVED lines=27> */
[----:B------:R-:W3:Y:S01]  /*31f90*/  LDL.LU R47, [R1+0xcc] ;  /* 0x0000cc00012f7983 */ /* 0x000ee20000300800 */
[----:B------:R-:W-:Y:S06]  /*31fa0*/  BAR.SYNC.DEFER_BLOCKING 0x0 ;  /* 0x0000000000007b1d */ /* 0x000fec0000010000 */
[----:B--2---:R-:W-:Y:S04]  /*31fb0*/  STL.64 [R1+0xe98], R30 ;  /* 0x000e981e01007387 */ /* 0x004fe80000100a00 */
[----:B------:R1:W-:Y:S04]  /*31fc0*/  STL.64 [R1+0xe90], R28 ;  /* 0x000e901c01007387 */ /* 0x0003e80000100a00 */
[----:B-1----:R-:W2:Y:S04]  /*31fd0*/  LDL.LU R28, [R1+0xa0] ;  /* 0x0000a000011c7983 */ /* 0x002ea80000300800 */
[----:B------:R-:W2:Y:S04]  /*31fe0*/  LDL.LU R29, [R1+0xa4] ;  /* 0x0000a400011d7983 */ /* 0x000ea80000300800 */
[----:B------:R-:W2:Y:S04]  /*31ff0*/  LDL.LU R30, [R1+0xa8] ;  /* 0x0000a800011e7983 */ /* 0x000ea80000300800 */
[----:B------:R-:W2:Y:S01]  /*32000*/  LDL.LU R31, [R1+0xac] ;  /* 0x0000ac00011f7983 */ /* 0x000ea20000300800 */
[----:B------:R-:W-:-:S02]  /*32010*/  F2FP.F16.F32.PACK_AB R10, R58, R56 ;  /* 0x000000383a0a723e */ /* 0x000fc400000000ff */
[----:B------:R-:W-:Y:S01]  /*32020*/  F2FP.F16.F32.PACK_AB R43, R59, R57 ;  /* 0x000000393b2b723e */ /* 0x000fe200000000ff */
[----:B----4-:R-:W-:Y:S04]  /*32030*/  STS.128 [R92+0x400], R24 ;  /* 0x000400185c007388 */ /* 0x010fe80000000c00 */
[----:B---3--:R-:W-:Y:S01]  /*32040*/  STS.128 [R92], R52 ;  /* 0x000000345c007388 */ /* 0x008fe20000000c00 */
[----:B------:R-:W-:Y:S06]  /*32050*/  BAR.SYNC.DEFER_BLOCKING 0x0 ;  /* 0x0000000000007b1d */ /* 0x000fec0000010000 */
[----:B------:R-:W1:Y:S04]  /*32060*/  LDS.128 R56, [R93+UR10] ;  /* 0x0000000a5d387984 */ /* 0x000e680008000c00 */
[----:B------:R-:W-:Y:S01]  /*32070*/  LDS.128 R24, [R93+UR10+0x800] ;  /* 0x0008000a5d187984 */ /* 0x000fe20008000c00 */
[----:B------:R-:W-:Y:S06]  /*32080*/  BAR.SYNC.DEFER_BLOCKING 0x0 ;  /* 0x0000000000007b1d */ /* 0x000fec0000010000 */
[----:B------:R3:W-:Y:S04]  /*32090*/  STS.128 [R92], R36 ;  /* 0x000000245c007388 */ /* 0x0007e80000000c00 */
[----:B---3--:R-:W3:Y:S01]  /*320a0*/  LDL.LU R36, [R1+0x80] ;  /* 0x0000800001247983 */ /* 0x008ee20000300800 */
[----:B------:R-:W-:-:S03]  /*320b0*/  IMAD.MOV.U32 R39, RZ, RZ, R4 ;  /* 0x000000ffff277224 */ /* 0x000fc600078e0004 */
[----:B------:R-:W3:Y:S04]  /*320c0*/  LDL.LU R37, [R1+0x84] ;  /* 0x0000840001257983 */ /* 0x000ee80000300800 */
[----:B------:R-:W3:Y:S04]  /*320d0*/  LDL.LU R38, [R1+0x88] ;  /* 0x0000880001267983 */ /* 0x000ee80000300800 */
[----:B------:R-:W4:Y:S04]  /*320e0*/  LDL.LU R4, [R1+0xea0] ;  /* 0x000ea00001047983 */ /* 0x000f280000300800 */
[----:B------:R-:W-:Y:S01]  /*320f0*/  STS.128 [R92+0x400], R20 ;  /* 0x000400145c007388 */ /* 0x000fe20000000c00 */
[----:B------:R-:W-:Y:S06]  /*32100*/  BAR.SYNC.DEFER_BLOCKING 0x0 ;  /* 0x0000000000007b1d */ /* 0x000fec0000010000 */
[----:B------:R-:W4:Y:S04]  /*32110*/  LDL.LU R65, [R1+0xac0] ;  /* 0x000ac00001417983 */ /* 0x000f280000300800 */
[----:B------:R-:W4:Y:S04]  /*32120*/  LDL.LU R64, [R1+0xac4] ;  /* 0x000ac40001407983 */ /* 0x000f280000300800 */
[----:B------:R-:W4:Y:S01]  /*32130*/  LDL.LU R90, [R1+0x50] ;  /* 0x00005000015a7983 */ /* 0x000f220000300800 */
[----:B------:R-:W-:-:S03]  /*32140*/  ISETP.LT.AND P2, PT, R0, UR19, !P0 ;  /* 0x0000001300007c0c */ /* 0x000fc6000c741270 */
[----:B------:R-:W0:Y:S04]  /*32150*/  LDS.128 R52, [R93+UR10] ;  /* 0x0000000a5d347984 */ /* 0x000e280008000c00 */
[----:B------:R-:W-:Y:S01]  /*32160*/  LDS.128 R20, [R93+UR10+0x800] ;  /* 0x0008000a5d147984 */ /* 0x000fe20008000c00 */
[----:B------:R-:W-:Y:S01]  /*32170*/  BAR.SYNC.DEFER_BLOCKING 0x0 ;  /* 0x0000000000007b1d */ /* 0x000fe20000010000 */
[----:B------:R-:W-:-:S05]  /*32180*/  LEA R2, P3, R3, UR16, 0x1 ;  /* 0x0000001003027c11 */ /* 0x000fca000f8608ff */
[----:B------:R-:W4:Y:S04]  /*32190*/  LDL.LU R84, [R1+0x54] ;  /* 0x0000540001547983 */ /* 0x000f280000300800 */
[----:B------:R-:W-:Y:S04]  /*321a0*/  STS.128 [R92], R48 ;  /* 0x000000305c007388 */ /* 0x000fe80000000c00 */
[----:B------:R-:W-:Y:S01]  /*321b0*/  STS.128 [R92+0x400], R16 ;  /* 0x000400105c007388 */ /* 0x000fe20000000c00 */
[----:B------:R-:W-:Y:S06]  /*321c0*/  BAR.SYNC.DEFER_BLOCKING 0x0 ;  /* 0x0000000000007b1d */ /* 0x000fec0000010000 */
[----:B------:R-:W0:Y:S04]  /*321d0*/  LDS.128 R48, [R93+UR10] ;  /* 0x0000000a5d307984 */ /* 0x000e280008000c00 */
[----:B------:R-:W-:Y:S01]  /*321e0*/  LDS.128 R16, [R93+UR10+0x800] ;  /* 0x0008000a5d107984 */ /* 0x000fe20008000c00 */
[----:B------:R-:W-:Y:S06]  /*321f0*/  BAR.SYNC.DEFER_BLOCKING 0x0 ;  /* 0x0000000000007b1d */ /* 0x000fec0000010000 */
[----:B------:R-:W-:Y:S04]  /*32200*/  STS.128 [R92], R44 ;  /* 0x0000002c5c007388 */ /* 0x000fe80000000c00 */
[----:B------:R-:W-:Y:S01]  /*32210*/  STS.128 [R92+0x400], R12 ;  /* 0x0004000c5c007388 */ /* 0x000fe20000000c00 */
[----:B------:R-:W-:Y:S06]  /*32220*/  BAR.SYNC.DEFER_BLOCKING 0x0 ;  /* 0x0000000000007b1d */ /* 0x000fec0000010000 */
[----:B------:R-:W0:Y:S04]  /*32230*/  LDS.128 R44, [R93+UR10] ;  /* 0x0000000a5d2c7984 */ /* 0x000e280008000c00 */
[----:B------:R-:W-:Y:S01]  /*32240*/  LDS.128 R12, [R93+UR10+0x800] ;  /* 0x0008000a5d0c7984 */ /* 0x000fe20008000c00 */
[----:B------:R-:W-:Y:S06]  /*32250*/  BAR.SYNC.DEFER_BLOCKING 0x0 ;  /* 0x0000000000007b1d */ /* 0x000fec0000010000 */
[----:B--2---:R2:W-:Y:S04]  /*32260*/  STS.128 [R92], R28 ;  /* 0x0000001c5c007388 */ /* 0x0045e80000000c00 */
[----:B------:R1:W-:Y:S01]  /*32270*/  STS.128 [R92+0x400], R60 ;  /* 0x0004003c5c007388 */ /* 0x0003e20000000c00 */
[----:B--2---:R-:W-:-:S02]  /*32280*/  IMAD.MOV.U32 R28, RZ, RZ, R11 ;  /* 0x000000ffff1c7224 */ /* 0x004fc400078e000b */
[----:B------:R-:W-:Y:S02]  /*32290*/  IMAD.MOV.U32 R29, RZ, RZ, R10 ;  /* 0x000000ffff1d7224 */ /* 0x000fe400078e000a */
[----:B-1----:R-:W-:Y:S02]  /*322a0*/  IMAD.MOV.U32 R60, RZ, RZ, R41 ;  /* 0x000000ffff3c7224 */ /* 0x002fe400078e0029 */
[----:B------:R-:W-:Y:S02]  /*322b0*/  IMAD.MOV.U32 R61, RZ, RZ, R43 ;  /* 0x000000ffff3d7224 */ /* 0x000fe400078e002b */
[----:B------:R-:W-:Y:S02]  /*322c0*/  IMAD.MOV.U32 R62, RZ, RZ, R40 ;  /* 0x000000ffff3e7224 */ /* 0x000fe400078e0028 */
[----:B------:R-:W-:Y:S01]  /*322d0*/  IMAD.MOV.U32 R63, RZ, RZ, R42 ;  /* 0x000000ffff3f7224 */ /* 0x000fe200078e002a */
[----:B------:R-:W-:Y:S01]  /*322e0*/  BAR.SYNC.DEFER_BLOCKING 0x0 ;  /* 0x0000000000007b1d */ /* 0x000fe20000010000 */
[----:B------:R-:W-:-:S02]  /*322f0*/  IMAD.MOV.U32 R30, RZ, RZ, R9 ;  /* 0x000000ffff1e7224 */ /* 0x000fc400078e0009 */
[----:B------:R-:W-:-:S03]  /*32300*/  IMAD.MOV.U32 R31, RZ, RZ, R8 ;  /* 0x000000ffff1f7224 */ /* 0x000fc600078e0008 */
[----:B------:R-:W1:Y:S04]  /*32310*/  LDS.128 R40, [R93+UR10] ;  /* 0x0000000a5d287984 */ /* 0x000e680008000c00 */
[----:B------:R-:W-:Y:S01]  /*32320*/  LDS.128 R8, [R93+UR10+0x800] ;  /* 0x0008000a5d087984 */ /* 0x000fe20008000c00 */
[----:B------:R-:W-:Y:S06]  /*32330*/  BAR.SYNC.DEFER_BLOCKING 0x0 ;  /* 0x0000000000007b1d */ /* 0x000fec0000010000 */
[----:B---3--:R-:W-:Y:S04]  /*32340*/  STS.128 [R92], R36 ;  /* 0x000000245c007388 */ /* 0x008fe80000000c00 */
[----:B----4-:R-:W-:Y:S01]  /*32350*/  STS.128 [R92+0x400], R4 ;  /* 0x000400045c007388 */ /* 0x010fe20000000c00 */
[----:B------:R-:W-:Y:S06]  /*32360*/  BAR.SYNC.DEFER_BLOCKING 0x0 ;  /* 0x0000000000007b1d */ /* 0x000fec0000010000 */
[----:B------:R-:W2:Y:S04]  /*32370*/  LDS.128 R36, [R93+UR10] ;  /* 0x0000000a5d247984 */ /* 0x000ea80008000c00 */
[----:B------:R-:W-:Y:S01]  /*32380*/  LDS.128 R4, [R93+UR10+0x800] ;  /* 0x0008000a5d047984 */ /* 0x000fe20008000c00 */
[----:B------:R-:W-:Y:S06]  /*32390*/  BAR.SYNC.DEFER_BLOCKING 0x0 ;  /* 0x0000000000007b1d */ /* 0x000fec0000010000 */
[----:B------:R-:W-:Y:S04]  /*323a0*/  STS.128 [R92], R72 ;  /* 0x000000485c007388 */ /* 0x000fe80000000c00 */
[----:B------:R-:W-:Y:S01]  /*323b0*/  STS.128 [R92+0x400], R68 ;  /* 0x000400445c007388 */ /* 0x000fe20000000c00 */
[----:B------:R-:W-:Y:S06]  /*323c0*/  BAR.SYNC.DEFER_BLOCKING 0x0 ;  /* 0x0000000000007b1d */ /* 0x000fec0000010000 */
[----:B------:R-:W3:Y:S04]  /*323d0*/  LDS.128 R68, [R93+UR10] ;  /* 0x0000000a5d447984 */ /* 0x000ee80008000c00 */
[----:B------:R-:W-:Y:S01]  /*323e0*/  LDS.128 R72, [R93+UR10+0x800] ;  /* 0x0008000a5d487984 */ /* 0x000fe20008000c00 */
[----:B------:R-:W-:Y:S06]  /*323f0*/  BAR.SYNC.DEFER_BLOCKING 0x0 ;  /* 0x0000000000007b1d */ /* 0x000fec0000010000 */
[----:B------:R-:W-:Y:S04]  /*32400*/  STS.128 [R92], R80 ;  /* 0x000000505c007388 */ /* 0x000fe80000000c00 */
[----:B------:R-:W-:Y:S01]  /*32410*/  STS.128 [R92+0x400], R76 ;  /* 0x0004004c5c007388 */ /* 0x000fe20000000c00 */
[----:B------:R-:W-:Y:S06]  /*32420*/  BAR.SYNC.DEFER_BLOCKING 0x0 ;  /* 0x0000000000007b1d */ /* 0x000fec0000010000 */
[----:B------:R-:W4:Y:S04]  /*32430*/  LDS.128 R76, [R93+UR10] ;  /* 0x0000000a5d4c7984 */ /* 0x000f280008000c00 */
[----:B------:R-:W-:Y:S01]  /*32440*/  LDS.128 R80, [R93+UR10+0x800] ;  /* 0x0008000a5d507984 */ /* 0x000fe20008000c00 */
[----:B------:R-:W-:Y:S01]  /*32450*/  BAR.SYNC.DEFER_BLOCKING 0x0 ;  /* 0x0000000000007b1d */ /* 0x000fe20000010000 */
[----:B0-----:R-:W-:Y:S01]  /*32460*/  IMAD R0, R0, R87, RZ ;  /* 0x0000005700007224 */ /* 0x001fe200078e02ff */
[----:B------:R-:W-:-:S04]  /*32470*/  LEA.HI.X.SX32 R3, R3, UR17, 0x1, P3 ;  /* 0x0000001103037c11 */ /* 0x000fc800098f0eff */
[CC--:B------:R-:W-:Y:S01]  /*32480*/  LEA R32, P3, R0.reuse, R2.reuse, 0x1 ;  /* 0x0000000200207211 */ /* 0x0c0fe200078608ff */
[----:B------:R0:W-:Y:S04]  /*32490*/  STS.128 [R92], R28 ;  /* 0x0000001c5c007388 */ /* 0x0001e80000000c00 */
[----:B------:R1:W-:Y:S01]  /*324a0*/  STS.128 [R92+0x400], R60 ;  /* 0x0004003c5c007388 */ /* 0x0003e20000000c00 */
[----:B------:R-:W-:Y:S01]  /*324b0*/  LEA.HI.X.SX32 R33, R0, R3, 0x1, P3 ;  /* 0x0000000300217211 */ /* 0x000fe200018f0eff */
[----:B------:R-:W-:Y:S06]  /*324c0*/  BAR.SYNC.DEFER_BLOCKING 0x0 ;  /* 0x0000000000007b1d */ /* 0x000fec0000010000 */
[----:B0-----:R-:W2:Y:S04]  /*324d0*/  LDL.LU.64 R30, [R1+0xe98] ;  /* 0x000e9800011e7983 */ /* 0x001ea80000300a00 */
[----:B------:R-:W2:Y:S04]  /*324e0*/  LDL.LU.64 R28, [R1+0xe90] ;  /* 0x000e9000011c7983 */ /* 0x000ea80000300a00 */
[----:B-1----:R-:W2:Y:S04]  /*324f0*/  LDL.LU.64 R62, [R1+0xe88] ;  /* 0x000e8800013e7983 */ /* 0x002ea80000300a00 */
[----:B------:R-:W2:Y:S04]  /*32500*/  LDL.LU.64 R60, [R1+0xe80] ;  /* 0x000e8000013c7983 */ /* 0x000ea80000300a00 */
[----:B------:R-:W2:Y:S01]  /*32510*/  LDL.LU R89, [R1+0xac8] ;  /* 0x000ac80001597983 */ /* 0x000ea20000300800 */
[CC--:B------:R-:W-:Y:S01]  /*32520*/  IMAD R0, R65.reuse, R87.reuse, RZ ;  /* 0x0000005741007224 */ /* 0x0c0fe200078e02ff */
[----:B------:R-:W-:Y:S01]  /*32530*/  ISETP.LT.AND P4, PT, R65, UR4, !P0 ;  /* 0x0000000441007c0c */ /* 0x000fe2000c781270 */
[C---:B------:R-:W-:Y:S01]  /*32540*/  IMAD R86, R64.reuse, R87, RZ ;  /* 0x0000005740567224 */ /* 0x040fe200078e02ff */
[----:B------:R-:W-:Y:S01]  /*32550*/  ISETP.LT.AND P3, PT, R64, UR5, !P0 ;  /* 0x0000000540007c0c */ /* 0x000fe2000c761270 */
[----:B------:R0:W-:Y:S01]  /*32560*/  @P2 STG.E.U16 desc[UR24][R32.64], R90 ;  /* 0x0000005a20002986 */ /* 0x0001e2000c101518 */
[-C--:B------:R-:W-:Y:S01]  /*32570*/  LEA R92, P2, R0, R2.reuse, 0x1 ;  /* 0x00000002005c7211 */ /* 0x080fe200078408ff */
[----:B------:R-:W1:Y:S01]  /*32580*/  LDCU UR4, c[0x0][0x39c] ;  /* 0x00007380ff0477ac */ /* 0x000e620008000800 */
[----:B------:R-:W-:-:S02]  /*32590*/  LEA R64, P5, R86, R2, 0x1 ;  /* 0x0000000256407211 */ /* 0x000fc400078a08ff */
[----:B------:R-:W-:Y:S01]  /*325a0*/  PRMT R67, R90, 0x7632, R67 ;  /* 0x000076325a437816 */ /* 0x000fe20000000043 */
[----:B------:R-:W1:Y:S01]  /*325b0*/  LDCU UR5, c[0x0][0x39c] ;  /* 0x00007380ff0577ac */ /* 0x000e620008000800 */
[-C--:B------:R-:W-:Y:S01]  /*325c0*/  LEA.HI.X.SX32 R93, R0, R3.reuse, 0x1, P2 ;  /* 0x00000003005d7211 */ /* 0x080fe200010f0eff */
[----:B0-----:R-:W3:Y:S01]  /*325d0*/  LDL.LU R33, [R1+0xacc] ;  /* 0x000acc0001217983 */ /* 0x001ee20000300800 */
[----:B------:R-:W-:-:S03]  /*325e0*/  LEA.HI.X.SX32 R65, R86, R3, 0x1, P5 ;  /* 0x0000000356417211 */ /* 0x000fc600028f0eff */
[----:B------:R-:W4:Y:S04]  /*325f0*/  LDL.LU R32, [R1+0xad0] ;  /* 0x000ad00001207983 */ /* 0x000f280000300800 */
[----:B------:R-:W4:Y:S04]  /*32600*/  LDL.LU R85, [R1+0x58] ;  /* 0x0000580001557983 */ /* 0x000f280000300800 */
[----:B------:R-:W4:Y:S04]  /*32610*/  LDL.LU R86, [R1+0xad4] ;  /* 0x000ad40001567983 */ /* 0x000f280000300800 */
[----:B------:R0:W-:Y:S04]  /*32620*/  @P4 STG.E.U16 desc[UR24][R92.64], R67 ;  /* 0x000000435c004986 */ /* 0x0001e8000c101518 */
[----:B------:R-:W4:Y:S04]  /*32630*/  LDL.LU R90, [R1+0x5c] ;  /* 0x00005c00015a7983 */ /* 0x000f280000300800 */
[----:B0-----:R-:W4:Y:S04]  /*32640*/  LDL.LU R67, [R1+0xad8] ;  /* 0x000ad80001437983 */ /* 0x001f280000300800 */
[----:B------:R4:W-:Y:S01]  /*32650*/  @P3 STG.E.U16 desc[UR24][R64.64], R84 ;  /* 0x0000005440003986 */ /* 0x0009e2000c101518 */
[C---:B--2---:R-:W-:Y:S01]  /*32660*/  IMAD R0, R89.reuse, R87, RZ ;  /* 0x0000005759007224 */ /* 0x044fe200078e02ff */
[----:B------:R-:W-:Y:S01]  /*32670*/  ISETP.LT.AND P2, PT, R89, UR6, !P0 ;  /* 0x0000000659007c0c */ /* 0x000fe2000c741270 */
[----:B------:R-:W0:Y:S03]  /*32680*/  LDCU UR6, c[0x0][0x39c] ;  /* 0x00007380ff0677ac */ /* 0x000e260008000800 */
[----:B------:R-:W-:-:S04]  /*32690*/  LEA R92, P4, R0, R2, 0x1 ;  /* 0x00000002005c7211 */ /* 0x000fc800078808ff */
[----:B------:R-:W-:Y:S02]  /*326a0*/  LEA.HI.X.SX32 R93, R0, R3, 0x1, P4 ;  /* 0x00000003005d7211 */ /* 0x000fe400020f0eff */
[----:B------:R-:W-:Y:S01]  /*326b0*/  PRMT R0, R84, 0x7632, R0 ;  /* 0x0000763254007816 */ /* 0x000fe20000000000 */
[CC--:B---3--:R-:W-:Y:S01]  /*326c0*/  IMAD R89, R33.reuse, R87.reuse, RZ ;  /* 0x0000005721597224 */ /* 0x0c8fe200078e02ff */
[----:B------:R-:W-:Y:S01]  /*326d0*/  ISETP.LT.AND P3, PT, R33, UR7, !P0 ;  /* 0x0000000721007c0c */ /* 0x000fe2000c761270 */
[C---:B----4-:R-:W-:Y:S02]  /*326e0*/  IMAD R84, R32.reuse, R87, RZ ;  /* 0x0000005720547224 */ /* 0x050fe400078e02ff */
[----:B------:R2:W-:Y:S01]  /*326f0*/  @P2 STG.E.U16 desc[UR24][R92.64], R0 ;  /* 0x000000005c002986 */ /* 0x0005e2000c101518 */
[----:B-1----:R-:W-:Y:S01]  /*32700*/  ISETP.LT.AND P4, PT, R32, UR4, !P0 ;  /* 0x0000000420007c0c */ /* 0x002fe2000c781270 */
[----:B------:R-:W1:Y:S01]  /*32710*/  LDCU UR4, c[0x0][0x39c] ;  /* 0x00007380ff0477ac */ /* 0x000e620008000800 */
[----:B------:R-:W-:-:S02]  /*32720*/  LEA R64, P5, R89, R2, 0x1 ;  /* 0x0000000259407211 */ /* 0x000fc400078a08ff */
[-C--:B------:R-:W-:Y:S01]  /*32730*/  LEA R32, P6, R84, R2.reuse, 0x1 ;  /* 0x0000000254207211 */ /* 0x080fe200078c08ff */
[----:B------:R-:W3:Y:S01]  /*32740*/  LDCU UR7, c[0x0][0x39c] ;  /* 0x00007380ff0777ac */ /* 0x000ee20008000800 */
[C---:B------:R-:W-:Y:S01]  /*32750*/  ISETP.LT.AND P2, PT, R86.reuse, UR5, !P0 ;  /* 0x0000000556007c0c */ /* 0x040fe2000c741270 */
[----:B--2---:R-:W-:Y:S01]  /*32760*/  IMAD R0, R86, R87, RZ ;  /* 0x0000005756007224 */ /* 0x004fe200078e02ff */
[-C--:B------:R-:W-:Y:S01]  /*32770*/  LEA.HI.X.SX32 R65, R89, R3.reuse, 0x1, P5 ;  /* 0x0000000359417211 */ /* 0x080fe200028f0eff */
[----:B------:R-:W2:Y:S01]  /*32780*/  LDL.LU R86, [R1+0xadc] ;  /* 0x000adc0001567983 */ /* 0x000ea20000300800 */
[----:B------:R-:W-:Y:S01]  /*32790*/  LEA.HI.X.SX32 R33, R84, R3, 0x1, P6 ;  /* 0x0000000354217211 */ /* 0x000fe200030f0eff */
[----:B------:R-:W4:Y:S01]  /*327a0*/  LDCU UR5, c[0x0][0x39c] ;  /* 0x00007380ff0577ac */ /* 0x000f220008000800 */
[----:B------:R-:W-:Y:S01]  /*327b0*/  LEA R92, P6, R0, R2, 0x1 ;  /* 0x00000002005c7211 */ /* 0x000fe200078c08ff */
[----:B------:R-:W3:Y:S01]  /*327c0*/  LDL.LU R89, [R1+0x40] ;  /* 0x0000400001597983 */ /* 0x000ee20000300800 */
[C---:B0-----:R-:W-:Y:S01]  /*327d0*/  ISETP.LT.AND P5, PT, R67.reuse, UR6, !P0 ;  /* 0x0000000643007c0c */ /* 0x041fe2000c7a1270 */
[----:B------:R-:W-:-:S02]  /*327e0*/  IMAD R67, R67, R87, RZ ;  /* 0x0000005743437224 */ /* 0x000fc400078e02ff */
[----:B------:R0:W-:Y:S01]  /*327f0*/  @P3 STG.E.U16 desc[UR24][R64.64], R85 ;  /* 0x0000005540003986 */ /* 0x0001e2000c101518 */
[-C--:B------:R-:W-:Y:S01]  /*32800*/  LEA.HI.X.SX32 R93, R0, R3.reuse, 0x1, P6 ;  /* 0x00000003005d7211 */ /* 0x080fe200030f0eff */
[----:B------:R-:W1:Y:S01]  /*32810*/  LDCU UR6, c[0x0][0x39c] ;  /* 0x00007380ff0677ac */ /* 0x000e620008000800 */
[----:B------:R-:W-:Y:S02]  /*32820*/  LEA R84, P6, R67, R2, 0x1 ;  /* 0x0000000243547211 */ /* 0x000fe400078c08ff */
[----:B------:R-:W-:Y:S02]  /*32830*/  PRMT R91, R85, 0x7632, R91 ;  /* 0x00007632555b7816 */ /* 0x000fe4000000005b */
[----:B------:R-:W-:Y:S01]  /*32840*/  PRMT R66, R90, 0x7632, R66 ;  /* 0x000076325a427816 */ /* 0x000fe20000000042 */
[----:B0-----:R-:W4:Y:S01]  /*32850*/  LDL.LU R65, [R1+0xae0] ;  /* 0x000ae00001417983 */ /* 0x001f220000300800 */
[----:B------:R-:W-:-:S03]  /*32860*/  LEA.HI.X.SX32 R85, R67, R3, 0x1, P6 ;  /* 0x0000000343557211 */ /* 0x000fc600030f0eff */
[----:B------:R-:W4:Y:S04]  /*32870*/  LDL.LU R64, [R1+0xae4] ;  /* 0x000ae40001407983 */ /* 0x000f280000300800 */
[----:B------:R0:W-:Y:S04]  /*32880*/  @P4 STG.E.U16 desc[UR24][R32.64], R91 ;  /* 0x0000005b20004986 */ /* 0x0001e8000c101518 */
[----:B------:R-:W-:Y:S04]  /*32890*/  @P2 STG.E.U16 desc[UR24][R92.64], R90 ;  /* 0x0000005a5c002986 */ /* 0x000fe8000c101518 */
[----:B------:R1:W-:Y:S04]  /*328a0*/  @P5 STG.E.U16 desc[UR24][R84.64], R66 ;  /* 0x0000004254005986 */ /* 0x0003e8000c101518 */
[----:B0-----:R-:W4:Y:S04]  /*328b0*/  LDL.LU.64 R32, [R1+0xe78] ;  /* 0x000e780001207983 */ /* 0x001f280000300a00 */
[----:B------:R-:W4:Y:S04]  /*328c0*/  LDL.LU R91, [R1+0x44] ;  /* 0x00004400015b7983 */ /* 0x000f280000300800 */
[----:B-1----:R-:W4:Y:S01]  /*328d0*/  LDL.LU R85, [R1+0xae8] ;  /* 0x000ae80001557983 */ /* 0x002f220000300800 */
[C---:B--2---:R-:W-:Y:S01]  /*328e0*/  IMAD R0, R86.reuse, R87, RZ ;  /* 0x0000005756007224 */ /* 0x044fe200078e02ff */
[----:B------:R-:W-:Y:S01]  /*328f0*/  ISETP.LT.AND P3, PT, R86, UR4, !P0 ;  /* 0x0000000456007c0c */ /* 0x000fe2000c761270 */
[----:B------:R-:W0:Y:S03]  /*32900*/  LDCU UR4, c[0x0][0x39c] ;  /* 0x00007380ff0477ac */ /* 0x000e260008000800 */
[----:B------:R-:W-:-:S04]  /*32910*/  LEA R92, P2, R0, R2, 0x1 ;  /* 0x00000002005c7211 */ /* 0x000fc800078408ff */
[----:B------:R-:W-:-:S05]  /*32920*/  LEA.HI.X.SX32 R93, R0, R3, 0x1, P2 ;  /* 0x00000003005d7211 */ /* 0x000fca00010f0eff */
[----:B---3--:R1:W-:Y:S01]  /*32930*/  @P3 STG.E.U16 desc[UR24][R92.64], R89 ;  /* 0x000000595c003986 */ /* 0x0083e2000c101518 */
[CC--:B----4-:R-:W-:Y:S01]  /*32940*/  IMAD R0, R65.reuse, R87.reuse, RZ ;  /* 0x0000005741007224 */ /* 0x0d0fe200078e02ff */
[----:B------:R-:W-:Y:S01]  /*32950*/  ISETP.LT.AND P4, PT, R65, UR5, !P0 ;  /* 0x0000000541007c0c */ /* 0x000fe2000c781270 */
[----:B------:R-:W2:Y:S01]  /*32960*/  LDCU UR5, c[0x0][0x39c] ;  /* 0x00007380ff0577ac */ /* 0x000ea20008000800 */
[----:B------:R-:W3:Y:S01]  /*32970*/  LDL.LU R65, [R1+0xaec] ;  /* 0x000aec0001417983 */ /* 0x000ee20000300800 */
[C---:B------:R-:W-:Y:S01]  /*32980*/  ISETP.LT.AND P2, PT, R64.reuse, UR6, !P0 ;  /* 0x0000000640007c0c */ /* 0x040fe2000c741270 */
[----:B------:R-:W-:Y:S01]  /*32990*/  IMAD R84, R64, R87, RZ ;  /* 0x0000005740547224 */ /* 0x000fe200078e02ff */
[CC--:B-1----:R-:W-:Y:S01]  /*329a0*/  LEA R92, P3, R0.reuse, R2.reuse, 0x1 ;  /* 0x00000002005c7211 */ /* 0x0c2fe200078608ff */
[----:B------:R-:W4:Y:S01]  /*329b0*/  LDL.LU R64, [R1+0xaf0] ;  /* 0x000af00001407983 */ /* 0x000f220000300800 */
[----:B------:R-:W-:Y:S01]  /*329c0*/  PRMT R34, R89, 0x7632, R34 ;  /* 0x0000763259227816 */ /* 0x000fe20000000022 */
[----:B------:R-:W1:Y:S01]  /*329d0*/  LDCU UR6, c[0x0][0x39c] ;  /* 0x00007380ff0677ac */ /* 0x000e620008000800 */
[----:B------:R-:W-:Y:S01]  /*329e0*/  LEA.HI.X.SX32 R93, R0, R3, 0x1, P3 ;  /* 0x00000003005d7211 */ /* 0x000fe200018f0eff */
[----:B------:R-:W2:Y:S04]  /*329f0*/  LDL.LU R90, [R1+0x48] ;  /* 0x00004800015a7983 */ /* 0x000ea80000300800 */
[----:B------:R0:W-:Y:S02]  /*32a00*/  @P4 STG.E.U16 desc[UR24][R92.64], R34 ;  /* 0x000000225c004986 */ /* 0x0001e4000c101518 */
[C---:B0-----:R-:W-:Y:S01]  /*32a10*/  ISETP.LT.AND P3, PT, R85.reuse, UR4, !P0 ;  /* 0x0000000455007c0c */ /* 0x041fe2000c761270 */
[----:B------:R-:W-:Y:S01]  /*32a20*/  IMAD R0, R85, R87, RZ ;  /* 0x0000005755007224 */ /* 0x000fe200078e02ff */
[C---:B------:R-:W-:Y:S01]  /*32a30*/  LEA R66, P5, R84.reuse, R2, 0x1 ;  /* 0x0000000254427211 */ /* 0x040fe200078a08ff */
[----:B------:R-:W2:Y:S01]  /*32a40*/  LDL.LU R85, [R1+0xaf4] ;  /* 0x000af40001557983 */ /* 0x000ea20000300800 */
[----:B------:R-:W0:Y:S03]  /*32a50*/  LDCU UR4, c[0x0][0x39c] ;  /* 0x00007380ff0477ac */ /* 0x000e260008000800 */
[----:B------:R-:W2:Y:S01]  /*32a60*/  LDL.LU R34, [R1+0xaf8] ;  /* 0x000af80001227983 */ /* 0x000ea20000300800 */
[----:B------:R-:W-:-:S02]  /*32a70*/  LEA.HI.X.SX32 R67, R84, R3, 0x1, P5 ;  /* 0x0000000354437211 */ /* 0x000fc400028f0eff */
[C---:B------:R-:W-:Y:S01]  /*32a80*/  LEA R92, P4, R0.reuse, R2, 0x1 ;  /* 0x00000002005c7211 */ /* 0x040fe200078808ff */
[----:B------:R-:W2:Y:S03]  /*32a90*/  LDL.LU R89, [R1+0x4c] ;  /* 0x00004c0001597983 */ /* 0x000ea60000300800 */
[----:B------:R-:W-:Y:S01]  /*32aa0*/  LEA.HI.X.SX32 R93, R0, R3, 0x1, P4 ;  /* 0x00000003005d7211 */ /* 0x000fe200020f0eff */
[----:B------:R0:W-:Y:S01]  /*32ab0*/  @P2 STG.E.U16 desc[UR24][R66.64], R91 ;  /* 0x0000005b42002986 */ /* 0x0001e2000c101518 */
[----:B------:R-:W-:-:S05]  /*32ac0*/  PRMT R0, R91, 0x7632, R0 ;  /* 0x000076325b007816 */ /* 0x000fca0000000000 */
[----:B------:R0:W-:Y:S01]  /*32ad0*/  @P3 STG.E.U16 desc[UR24][R92.64], R0 ;  /* 0x000000005c003986 */ /* 0x0001e2000c101518 */
[CC--:B---3--:R-:W-:Y:S01]  /*32ae0*/  IMAD R86, R65.reuse, R87.reuse, RZ ;  /* 0x0000005741567224 */ /* 0x0c8fe200078e02ff */
[----:B------:R-:W-:Y:S01]  /*32af0*/  ISETP.LT.AND P2, PT, R65, UR7, !P0 ;  /* 0x0000000741007c0c */ /* 0x000fe2000c741270 */
[----:B------:R-:W3:Y:S01]  /*32b00*/  LDCU UR7, c[0x0][0x39c] ;  /* 0x00007380ff0777ac */ /* 0x000ee20008000800 */
[----:B----4-:R-:W-:Y:S02]  /*32b10*/  IMAD R84, R64, R87, RZ ;  /* 0x0000005740547224 */ /* 0x010fe400078e02ff */
[-C--:B0-----:R-:W-:Y:S02]  /*32b20*/  LEA R66, P5, R86, R2.reuse, 0x1 ;  /* 0x0000000256427211 */ /* 0x081fe400078a08ff */
[----:B--2---:R-:W-:Y:S01]  /*32b30*/  ISETP.LT.AND P4, PT, R64, UR5, !P0 ;  /* 0x0000000540007c0c */ /* 0x004fe2000c781270 */
[----:B------:R-:W0:Y:S01]  /*32b40*/  LDCU UR5, c[0x0][0x39c] ;  /* 0x00007380ff0577ac */ /* 0x000e220008000800 */
[----:B------:R-:W-:-:S02]  /*32b50*/  LEA R64, P6, R84, R2, 0x1 ;  /* 0x0000000254407211 */ /* 0x000fc400078c08ff */
[-C--:B------:R-:W-:Y:S02]  /*32b60*/  LEA.HI.X.SX32 R67, R86, R3.reuse, 0x1, P5 ;  /* 0x0000000356437211 */ /* 0x080fe400028f0eff */
[----:B------:R-:W-:Y:S01]  /*32b70*/  LEA.HI.X.SX32 R65, R84, R3, 0x1, P6 ;  /* 0x0000000354417211 */ /* 0x000fe200030f0eff */
[----:B------:R-:W2:Y:S04]  /*32b80*/  LDL.LU R86, [R1+0x30] ;  /* 0x0000300001567983 */ /* 0x000ea80000300800 */
[----:B------:R4:W-:Y:S01]  /*32b90*/  @P2 STG.E.U16 desc[UR24][R66.64], R90 ;  /* 0x0000005a42002986 */ /* 0x0009e2000c101518 */
[C---:B------:R-:W-:Y:S01]  /*32ba0*/  IMAD R0, R85.reuse, R87, RZ ;  /* 0x0000005755007224 */ /* 0x040fe200078e02ff */
[----:B-1----:R-:W-:Y:S02]  /*32bb0*/  ISETP.LT.AND P3, PT, R85, UR6, !P0 ;  /* 0x0000000655007c0c */ /* 0x002fe4000c761270 */
[----:B----4-:R-:W2:Y:S01]  /*32bc0*/  LDL.LU.64 R66, [R1+0xe70] ;  /* 0x000e700001427983 */ /* 0x010ea20000300a00 */
[----:B------:R-:W-:-:S02]  /*32bd0*/  PRMT R88, R90, 0x7632, R88 ;  /* 0x000076325a587816 */ /* 0x000fc40000000058 */
[-C--:B------:R-:W-:Y:S01]  /*32be0*/  LEA R92, P6, R0, R2.reuse, 0x1 ;  /* 0x00000002005c7211 */ /* 0x080fe200078c08ff */
[C---:B------:R-:W-:Y:S01]  /*32bf0*/  IMAD R85, R34.reuse, R87, RZ ;  /* 0x0000005722557224 */ /* 0x040fe200078e02ff */
[----:B------:R-:W-:Y:S01]  /*32c00*/  ISETP.LT.AND P5, PT, R34, UR4, !P0 ;  /* 0x0000000422007c0c */ /* 0x000fe2000c7a1270 */
[----:B------:R-:W4:Y:S01]  /*32c10*/  LDL.LU R84, [R1+0xb00] ;  /* 0x000b000001547983 */ /* 0x000f220000300800 */
[----:B------:R-:W-:Y:S01]  /*32c20*/  LEA.HI.X.SX32 R93, R0, R3, 0x1, P6 ;  /* 0x00000003005d7211 */ /* 0x000fe200030f0eff */
[----:B------:R-:W1:Y:S02]  /*32c30*/  LDCU UR6, c[0x0][0x39c] ;  /* 0x00007380ff0677ac */ /* 0x000e640008000800 */
[----:B------:R-:W2:Y:S01]  /*32c40*/  LDL.LU R34, [R1+0xb04] ;  /* 0x000b040001227983 */ /* 0x000ea20000300800 */
[----:B------:R-:W-:Y:S01]  /*32c50*/  PRMT R35, R89, 0x7632, R35 ;  /* 0x0000763259237816 */ /* 0x000fe20000000023 */
[----:B------:R-:W2:Y:S02]  /*32c60*/  LDCU UR4, c[0x0][0x39c] ;  /* 0x00007380ff0477ac */ /* 0x000ea40008000800 */
[----:B------:R-:W0:Y:S01]  /*32c70*/  LDL.LU R0, [R1+0xafc] ;  /* 0x000afc0001007983 */ /* 0x000e220000300800 */
[----:B------:R-:W-:-:S04]  /*32c80*/  LEA R90, P6, R85, R2, 0x1 ;  /* 0x00000002555a7211 */ /* 0x000fc800078c08ff */
[----:B------:R-:W-:Y:S01]  /*32c90*/  LEA.HI.X.SX32 R91, R85, R3, 0x1, P6 ;  /* 0x00000003555b7211 */ /* 0x000fe200030f0eff */
[----:B------:R1:W-:Y:S04]  /*32ca0*/  @P4 STG.E.U16 desc[UR24][R64.64], R88 ;  /* 0x0000005840004986 */ /* 0x0003e8000c101518 */
[----:B------:R-:W-:Y:S04]  /*32cb0*/  @P3 STG.E.U16 desc[UR24][R92.64], R89 ;  /* 0x000000595c003986 */ /* 0x000fe8000c101518 */
[----:B------:R3:W-:Y:S04]  /*32cc0*/  @P5 STG.E.U16 desc[UR24][R90.64], R35 ;  /* 0x000000235a005986 */ /* 0x0007e8000c101518 */
[----:B-1----:R-:W2:Y:S04]  /*32cd0*/  LDL.LU.64 R64, [R1+0xe68] ;  /* 0x000e680001407983 */ /* 0x002ea80000300a00 */
[----:B------:R-:W2:Y:S04]  /*32ce0*/  LDL.LU R88, [R1+0x34] ;  /* 0x0000340001587983 */ /* 0x000ea80000300800 */
[----:B---3--:R-:W3:Y:S01]  /*32cf0*/  LDL.LU R35, [R1+0xb08] ;  /* 0x000b080001237983 */ /* 0x008ee20000300800 */
[C---:B0-----:R-:W-:Y:S01]  /*32d00*/  ISETP.LT.AND P2, PT, R0.reuse, UR5, !P0 ;  /* 0x0000000500007c0c */ /* 0x041fe2000c741270 */
[----:B------:R-:W-:-:S02]  /*32d10*/  IMAD R0, R0, R87, RZ ;  /* 0x0000005700007224 */ /* 0x000fc400078e02ff */
[----:B----4-:R-:W-:Y:S01]  /*32d20*/  IMAD R85, R84, R87, RZ ;  /* 0x0000005754557224 */ /* 0x010fe200078e02ff */
[----:B--2---:R-:W-:Y:S01]  /*32d30*/  ISETP.LT.AND P4, PT, R34, UR4, !P0 ;  /* 0x0000000422007c0c */ /* 0x004fe2000c781270 */
[----:B------:R-:W3:Y:S01]  /*32d40*/  LDCU UR5, c[0x0][0x39c] ;  /* 0x00007380ff0577ac */ /* 0x000ee20008000800 */
[-C--:B------:R-:W-:Y:S02]  /*32d50*/  LEA R92, P3, R0, R2.reuse, 0x1 ;  /* 0x00000002005c7211 */ /* 0x080fe400078608ff */
[----:B------:R-:W-:Y:S01]  /*32d60*/  PRMT R66, R86, 0x7632, R66 ;  /* 0x0000763256427816 */ /* 0x000fe20000000042 */
[----:B------:R-:W0:Y:S01]  /*32d70*/  LDCU UR4, c[0x0][0x39c] ;  /* 0x00007380ff0477ac */ /* 0x000e220008000800 */
[----:B------:R-:W-:Y:S02]  /*32d80*/  LEA.HI.X.SX32 R93, R0, R3, 0x1, P3 ;  /* 0x00000003005d7211 */ /* 0x000fe400018f0eff */
[----:B------:R-:W-:Y:S01]  /*32d90*/  ISETP.LT.AND P3, PT, R84, UR6, !P0 ;  /* 0x0000000654007c0c */ /* 0x000fe2000c761270 */
[----:B------:R-:W-:Y:S01]  /*32da0*/  IMAD R0, R34, R87, RZ ;  /* 0x0000005722007224 */ /* 0x000fe200078e02ff */
[----:B------:R-:W2:Y:S01]  /*32db0*/  LDL.LU R84, [R1+0xb0c] ;  /* 0x000b0c0001547983 */ /* 0x000ea20000300800 */
[----:B------:R-:W1:Y:S03]  /*32dc0*/  LDCU UR6, c[0x0][0x39c] ;  /* 0x00007380ff0677ac */ /* 0x000e660008000800 */
[----:B------:R4:W-:Y:S01]  /*32dd0*/  @P2 STG.E.U16 desc[UR24][R92.64], R86 ;  /* 0x000000565c002986 */ /* 0x0009e2000c101518 */
[----:B------:R-:W-:-:S03]  /*32de0*/  LEA R90, P2, R85, R2, 0x1 ;  /* 0x00000002555a7211 */ /* 0x000fc600078408ff */
[----:B------:R-:W2:Y:S01]  /*32df0*/  LDL.LU R34, [R1+0xb10] ;  /* 0x000b100001227983 */ /* 0x000ea20000300800 */
[----:B------:R-:W-:-:S03]  /*32e00*/  LEA.HI.X.SX32 R91, R85, R3, 0x1, P2 ;  /* 0x00000003555b7211 */ /* 0x000fc600010f0eff */
[----:B------:R-:W2:Y:S04]  /*32e10*/  LDL.LU R89, [R1+0x38] ;  /* 0x0000380001597983 */ /* 0x000ea80000300800 */
[----:B------:R0:W-:Y:S01]  /*32e20*/  @P3 STG.E.U16 desc[UR24][R90.64], R66 ;  /* 0x000000425a003986 */ /* 0x0001e2000c101518 */
[----:B----4-:R-:W-:-:S03]  /*32e30*/  LEA R92, P5, R0, R2, 0x1 ;  /* 0x00000002005c7211 */ /* 0x010fc600078a08ff */
[----:B0-----:R-:W4:Y:S04]  /*32e40*/  LDL.LU R91, [R1+0xe60] ;  /* 0x000e6000015b7983 */ /* 0x001f280000300800 */
[----:B------:R-:W1:Y:S01]  /*32e50*/  LDL.LU R66, [R1+0xb14] ;  /* 0x000b140001427983 */ /* 0x000e620000300800 */
[----:B------:R-:W-:Y:S02]  /*32e60*/  LEA.HI.X.SX32 R93, R0, R3, 0x1, P5 ;  /* 0x00000003005d7211 */ /* 0x000fe400028f0eff */
[C---:B---3--:R-:W-:Y:S01]  /*32e70*/  ISETP.LT.AND P2, PT, R35.reuse, UR5, !P0 ;  /* 0x0000000523007c0c */ /* 0x048fe2000c741270 */
[----:B------:R-:W-:Y:S01]  /*32e80*/  IMAD R35, R35, R87, RZ ;  /* 0x0000005723237224 */ /* 0x000fe200078e02ff */
[----:B------:R-:W3:Y:S01]  /*32e90*/  LDL.LU R90, [R1+0x3c] ;  /* 0x00003c00015a7983 */ /* 0x000ee20000300800 */
[----:B------:R-:W-:Y:S01]  /*32ea0*/  PRMT R65, R88, 0x7632, R65 ;  /* 0x0000763258417816 */ /* 0x000fe20000000041 */
[----:B------:R-:W0:Y:S02]  /*32eb0*/  LDCU UR5, c[0x0][0x39c] ;  /* 0x00007380ff0577ac */ /* 0x000e240008000800 */
[----:B------:R0:W-:Y:S02]  /*32ec0*/  @P4 STG.E.U16 desc[UR24][R92.64], R88 ;  /* 0x000000585c004986 */ /* 0x0001e4000c101518 */
[----:B0-----:R-:W-:-:S04]  /*32ed0*/  LEA R92, P4, R35, R2, 0x1 ;  /* 0x00000002235c7211 */ /* 0x001fc800078808ff */
[----:B------:R-:W-:-:S05]  /*32ee0*/  LEA.HI.X.SX32 R93, R35, R3, 0x1, P4 ;  /* 0x00000003235d7211 */ /* 0x000fca00020f0eff */
[----:B------:R0:W-:Y:S01]  /*32ef0*/  @P2 STG.E.U16 desc[UR24][R92.64], R65 ;  /* 0x000000415c002986 */ /* 0x0001e2000c101518 */
[C---:B--2---:R-:W-:Y:S01]  /*32f00*/  ISETP.LT.AND P3, PT, R84.reuse, UR7, !P0 ;  /* 0x0000000754007c0c */ /* 0x044fe2000c761270 */
[-C--:B------:R-:W-:Y:S01]  /*32f10*/  IMAD R0, R84, R87.reuse, RZ ;  /* 0x0000005754007224 */ /* 0x080fe200078e02ff */
[----:B------:R-:W2:Y:S01]  /*32f20*/  LDCU UR7, c[0x0][0x39c] ;  /* 0x00007380ff0777ac */ /* 0x000ea20008000800 */
[----:B------:R-:W2:Y:S04]  /*32f30*/  LDL.LU R84, [R1+0xb18] ;  /* 0x000b180001547983 */ /* 0x000ea80000300800 */
[----:B0-----:R-:W4:Y:S01]  /*32f40*/  LDL.LU R65, [R1+0xb1c] ;  /* 0x000b1c0001417983 */ /* 0x001f220000300800 */
[C---:B------:R-:W-:Y:S01]  /*32f50*/  IMAD R85, R34.reuse, R87, RZ ;  /* 0x0000005722557224 */ /* 0x040fe200078e02ff */
[----:B------:R-:W-:Y:S01]  /*32f60*/  ISETP.LT.AND P4, PT, R34, UR4, !P0 ;  /* 0x0000000422007c0c */ /* 0x000fe2000c781270 */
[----:B------:R-:W4:Y:S01]  /*32f70*/  LDCU UR4, c[0x0][0x39c] ;  /* 0x00007380ff0477ac */ /* 0x000f220008000800 */
[-C--:B------:R-:W-:Y:S01]  /*32f80*/  LEA R34, P5, R0, R2.reuse, 0x1 ;  /* 0x0000000200227211 */ /* 0x080fe200078a08ff */
[----:B------:R-:W4:Y:S01]  /*32f90*/  LDL.LU R86, [R1+0x10] ;  /* 0x0000100001567983 */ /* 0x000f220000300800 */
[----:B------:R-:W-:-:S02]  /*32fa0*/  LEA R92, P6, R85, R2, 0x1 ;  /* 0x00000002555c7211 */ /* 0x000fc400078c08ff */
[-C--:B------:R-:W-:Y:S02]  /*32fb0*/  LEA.HI.X.SX32 R35, R0, R3.reuse, 0x1, P5 ;  /* 0x0000000300237211 */ /* 0x080fe400028f0eff */
[----:B------:R-:W-:Y:S02]  /*32fc0*/  LEA.HI.X.SX32 R93, R85, R3, 0x1, P6 ;  /* 0x00000003555d7211 */ /* 0x000fe400030f0eff */
[----:B------:R-:W-:Y:S01]  /*32fd0*/  PRMT R0, R89, 0x7632, R0 ;  /* 0x0000763259007816 */ /* 0x000fe20000000000 */
[----:B------:R0:W-:Y:S04]  /*32fe0*/  @P3 STG.E.U16 desc[UR24][R34.64], R89 ;  /* 0x0000005922003986 */ /* 0x0001e8000c101518 */
[----:B------:R3:W-:Y:S01]  /*32ff0*/  @P4 STG.E.U16 desc[UR24][R92.64], R0 ;  /* 0x000000005c004986 */ /* 0x0007e2000c101518 */
[C---:B-1----:R-:W-:Y:S01]  /*33000*/  ISETP.LT.AND P2, PT, R66.reuse, UR6, !P0 ;  /* 0x0000000642007c0c */ /* 0x042fe2000c741270 */
[----:B------:R-:W-:-:S02]  /*33010*/  IMAD R66, R66, R87, RZ ;  /* 0x0000005742427224 */ /* 0x000fc400078e02ff */
[----:B0-----:R-:W4:Y:S01]  /*33020*/  LDL.LU.64 R34, [R1+0xe58] ;  /* 0x000e580001227983 */ /* 0x001f220000300a00 */
[----:B------:R-:W0:Y:S02]  /*33030*/  LDCU UR6, c[0x0][0x39c] ;  /* 0x00007380ff0677ac */ /* 0x000e240008000800 */
[----:B---3--:R-:W-:-:S04]  /*33040*/  LEA R92, P4, R66, R2, 0x1 ;  /* 0x00000002425c7211 */ /* 0x008fc800078808ff */
[----:B------:R-:W-:-:S05]  /*33050*/  LEA.HI.X.SX32 R93, R66, R3, 0x1, P4 ;  /* 0x00000003425d7211 */ /* 0x000fca00020f0eff */
[----:B------:R1:W-:Y:S04]  /*33060*/  @P2 STG.E.U16 desc[UR24][R92.64], R90 ;  /* 0x0000005a5c002986 */ /* 0x0003e8000c101518 */
[----:B-1----:R-:W3:Y:S04]  /*33070*/  LDL.LU R92, [R1+0xb20] ;  /* 0x000b2000015c7983 */ /* 0x002ee80000300800 */
[----:B------:R-:W3:Y:S01]  /*33080*/  LDL.LU R66, [R1+0xb24] ;  /* 0x000b240001427983 */ /* 0x000ee20000300800 */
[----:B------:R-:W-:Y:S01]  /*33090*/  PRMT R67, R90, 0x7632, R67 ;  /* 0x000076325a437816 */ /* 0x000fe20000000043 */
[C---:B--2---:R-:W-:Y:S01]  /*330a0*/  IMAD R0, R84.reuse, R87, RZ ;  /* 0x0000005754007224 */ /* 0x044fe200078e02ff */
[----:B------:R-:W-:Y:S01]  /*330b0*/  ISETP.LT.AND P3, PT, R84, UR5, !P0 ;  /* 0x0000000554007c0c */ /* 0x000fe2000c761270 */
[----:B------:R-:W1:Y:S01]  /*330c0*/  LDCU UR5, c[0x0][0x39c] ;  /* 0x00007380ff0577ac */ /* 0x000e620008000800 */
[----:B----4-:R-:W-:-:S02]  /*330d0*/  ISETP.LT.AND P4, PT, R65, UR4, !P0 ;  /* 0x0000000441007c0c */ /* 0x010fc4000c781270 */
[CC--:B------:R-:W-:Y:S01]  /*330e0*/  LEA R88, P5, R0.reuse, R2.reuse, 0x1 ;  /* 0x0000000200587211 */ /* 0x0c0fe200078a08ff */
[----:B------:R-:W-:Y:S01]  /*330f0*/  IMAD R65, R65, R87, RZ ;  /* 0x0000005741417224 */ /* 0x000fe200078e02ff */
[----:B------:R-:W2:Y:S02]  /*33100*/  LDCU UR4, c[0x0][0x39c] ;  /* 0x00007380ff0477ac */ /* 0x000ea40008000800 */
[----:B------:R-:W-:Y:S01]  /*33110*/  LEA.HI.X.SX32 R89, R0, R3, 0x1, P5 ;  /* 0x0000000300597211 */ /* 0x000fe200028f0eff */
[----:B------:R-:W-:Y:S02]  /*33120*/  IMAD.MOV.U32 R93, RZ, RZ, R65 ;  /* 0x000000ffff5d7224 */ /* 0x000fe400078e0041 */
[----:B------:R-:W1:Y:S04]  /*33130*/  LDL.LU R65, [R1+0xb28] ;  /* 0x000b280001417983 */ /* 0x000e680000300800 */
[----:B------:R-:W4:Y:S04]  /*33140*/  LDL.LU R90, [R1+0x14] ;  /* 0x00001400015a7983 */ /* 0x000f280000300800 */
[----:B------:R0:W-:Y:S04]  /*33150*/  @P3 STG.E.U16 desc[UR24][R88.64], R67 ;  /* 0x0000004358003986 */ /* 0x0001e8000c101518 */
[----:B0-----:R-:W2:Y:S01]  /*33160*/  LDL.LU R88, [R1+0xb2c] ;  /* 0x000b2c0001587983 */ /* 0x001ea20000300800 */
[----:B------:R-:W-:-:S02]  /*33170*/  LEA R84, P6, R93, R2, 0x1 ;  /* 0x000000025d547211 */ /* 0x000fc400078c08ff */
[----:B------:R-:W-:Y:S01]  /*33180*/  PRMT R64, R86, 0x7632, R64 ;  /* 0x0000763256407816 */ /* 0x000fe20000000040 */
[----:B------:R-:W2:Y:S01]  /*33190*/  LDL.LU R89, [R1+0x18] ;  /* 0x0000180001597983 */ /* 0x000ea20000300800 */
[----:B------:R-:W-:-:S05]  /*331a0*/  LEA.HI.X.SX32 R85, R93, R3, 0x1, P6 ;  /* 0x000000035d557211 */ /* 0x000fca00030f0eff */
[----:B------:R0:W-:Y:S04]  /*331b0*/  @P4 STG.E.U16 desc[UR24][R84.64], R86 ;  /* 0x0000005654004986 */ /* 0x0001e8000c101518 */
[----:B0-----:R-:W2:Y:S01]  /*331c0*/  LDL.LU R85, [R1+0xb30] ;  /* 0x000b300001557983 */ /* 0x001ea20000300800 */
[CC--:B---3--:R-:W-:Y:S01]  /*331d0*/  IMAD R0, R92.reuse, R87.reuse, RZ ;  /* 0x000000575c007224 */ /* 0x0c8fe200078e02ff */
[----:B------:R-:W-:Y:S01]  /*331e0*/  ISETP.LT.AND P2, PT, R92, UR6, !P0 ;  /* 0x000000065c007c0c */ /* 0x000fe2000c741270 */
[----:B------:R-:W0:Y:S03]  /*331f0*/  LDCU UR6, c[0x0][0x39c] ;  /* 0x00007380ff0677ac */ /* 0x000e260008000800 */
[----:B------:R-:W-:Y:S01]  /*33200*/  LEA R92, P3, R0, R2, 0x1 ;  /* 0x00000002005c7211 */ /* 0x000fe200078608ff */
[----:B------:R-:W-:-:S03]  /*33210*/  IMAD R86, R66, R87, RZ ;  /* 0x0000005742567224 */ /* 0x000fc600078e02ff */
[----:B------:R-:W-:-:S05]  /*33220*/  LEA.HI.X.SX32 R93, R0, R3, 0x1, P3 ;  /* 0x00000003005d7211 */ /* 0x000fca00018f0eff */
[----:B------:R3:W-:Y:S01]  /*33230*/  @P2 STG.E.U16 desc[UR24][R92.64], R64 ;  /* 0x000000405c002986 */ /* 0x0007e2000c101518 */
[----:B------:R-:W-:Y:S01]  /*33240*/  ISETP.LT.AND P3, PT, R66, UR7, !P0 ;  /* 0x0000000742007c0c */ /* 0x000fe2000c761270 */
[----:B------:R-:W0:Y:S01]  /*33250*/  LDCU UR7, c[0x0][0x39c] ;  /* 0x00007380ff0777ac */ /* 0x000e220008000800 */
[CC--:B---3--:R-:W-:Y:S02]  /*33260*/  LEA R64, P2, R86.reuse, R2.reuse, 0x1 ;  /* 0x0000000256407211 */ /* 0x0c8fe400078408ff */
[C---:B-1----:R-:W-:Y:S01]  /*33270*/  ISETP.LT.AND P4, PT, R65.reuse, UR5, !P0 ;  /* 0x0000000541007c0c */ /* 0x042fe2000c781270 */
[----:B------:R-:W-:Y:S01]  /*33280*/  IMAD R84, R65, R87, RZ ;  /* 0x0000005741547224 */ /* 0x000fe200078e02ff */
[----:B------:R-:W-:Y:S01]  /*33290*/  LEA.HI.X.SX32 R65, R86, R3, 0x1, P2 ;  /* 0x0000000356417211 */ /* 0x000fe200010f0eff */
[----:B------:R-:W1:Y:S01]  /*332a0*/  LDCU UR5, c[0x0][0x39c] ;  /* 0x00007380ff0577ac */ /* 0x000e620008000800 */
[----:B------:R-:W3:Y:S02]  /*332b0*/  LDL.LU R86, [R1+0xe50] ;  /* 0x000e500001567983 */ /* 0x000ee40000300800 */
[----:B------:R-:W-:-:S03]  /*332c0*/  LEA R66, P6, R84, R2, 0x1 ;  /* 0x0000000254427211 */ /* 0x000fc600078c08ff */
[----:B----4-:R4:W-:Y:S01]  /*332d0*/  @P3 STG.E.U16 desc[UR24][R64.64], R90 ;  /* 0x0000005a40003986 */ /* 0x0109e2000c101518 */
[----:B------:R-:W-:Y:S01]  /*332e0*/  LEA.HI.X.SX32 R67, R84, R3, 0x1, P6 ;  /* 0x0000000354437211 */ /* 0x000fe200030f0eff */
[C---:B--2---:R-:W-:Y:S01]  /*332f0*/  IMAD R0, R88.reuse, R87, RZ ;  /* 0x0000005758007224 */ /* 0x044fe200078e02ff */
[----:B------:R-:W-:Y:S01]  /*33300*/  ISETP.LT.AND P2, PT, R88, UR4, !P0 ;  /* 0x0000000458007c0c */ /* 0x000fe2000c741270 */
[----:B------:R-:W2:Y:S01]  /*33310*/  LDCU UR4, c[0x0][0x39c] ;  /* 0x00007380ff0477ac */ /* 0x000ea20008000800 */
[----:B------:R-:W2:Y:S04]  /*33320*/  LDL.LU R88, [R1+0xb34] ;  /* 0x000b340001587983 */ /* 0x000ea80000300800 */
[----:B------:R-:W2:Y:S01]  /*33330*/  LDL.LU R93, [R1+0xbbc] ;  /* 0x000bbc00015d7983 */ /* 0x000ea20000300800 */
[----:B------:R-:W-:-:S03]  /*33340*/  PRMT R91, R90, 0x7632, R91 ;  /* 0x000076325a5b7816 */ /* 0x000fc6000000005b */
[----:B------:R-:W3:Y:S04]  /*33350*/  LDL.LU R84, [R1+0xb38] ;  /* 0x000b380001547983 */ /* 0x000ee80000300800 */
[----:B----4-:R-:W4:Y:S04]  /*33360*/  LDL.LU.64 R64, [R1+0xe48] ;  /* 0x000e480001407983 */ /* 0x010f280000300a00 */
[----:B------:R-:W4:Y:S01]  /*33370*/  LDL.LU R90, [R1+0xe40] ;  /* 0x000e4000015a7983 */ /* 0x000f220000300800 */
[----:B------:R-:W-:Y:S02]  /*33380*/  LEA R92, P5, R0, R2, 0x1 ;  /* 0x00000002005c7211 */ /* 0x000fe400078a08ff */
[----:B0-----:R-:W-:Y:S01]  /*33390*/  ISETP.LT.AND P6, PT, R85, UR6, !P0 ;  /* 0x0000000655007c0c */ /* 0x001fe2000c7c1270 */
[----:B------:R0:W-:Y:S01]  /*333a0*/  @P4 STG.E.U16 desc[UR24][R66.64], R91 ;  /* 0x0000005b42004986 */ /* 0x0001e2000c101518 */
[----:B------:R-:W1:Y:S03]  /*333b0*/  LDCU UR6, c[0x0][0x39c] ;  /* 0x00007380ff0677ac */ /* 0x000e660008000800 */
[----:B0-----:R-:W4:Y:S01]  /*333c0*/  LDL.LU.64 R66, [R1+0xe38] ;  /* 0x000e380001427983 */ /* 0x001f220000300a00 */
[----:B--2---:R-:W-:-:S02]  /*333d0*/  ISETP.LT.AND P3, PT, R93, UR8, !P0 ;  /* 0x000000085d007c0c */ /* 0x004fc4000c761270 */
[----:B------:R-:W-:Y:S01]  /*333e0*/  LEA.HI.X.SX32 R93, R0, R3, 0x1, P5 ;  /* 0x00000003005d7211 */ /* 0x000fe200028f0eff */
[----:B------:R-:W-:Y:S01]  /*333f0*/  IMAD R0, R85, R87, RZ ;  /* 0x0000005755007224 */ /* 0x000fe200078e02ff */
[----:B---3--:R-:W-:Y:S01]  /*33400*/  ISETP.LT.AND P4, PT, R84, UR4, !P0 ;  /* 0x0000000454007c0c */ /* 0x008fe2000c781270 */
[----:B------:R-:W2:Y:S01]  /*33410*/  LDL.LU R85, [R1+0xc34] ;  /* 0x000c340001557983 */ /* 0x000ea20000300800 */
[----:B----4-:R-:W-:-:S03]  /*33420*/  PRMT R90, R89, 0x7632, R90 ;  /* 0x00007632595a7816 */ /* 0x010fc6000000005a */
[----:B------:R0:W-:Y:S01]  /*33430*/  @P2 STG.E.U16 desc[UR24][R92.64], R89 ;  /* 0x000000595c002986 */ /* 0x0001e2000c101518 */
[C---:B------:R-:W-:Y:S01]  /*33440*/  IMAD R91, R88.reuse, R87, RZ ;  /* 0x00000057585b7224 */ /* 0x040fe200078e02ff */
[----:B-1----:R-:W-:Y:S01]  /*33450*/  ISETP.LT.AND P5, PT, R88, UR5, !P0 ;  /* 0x0000000558007c0c */ /* 0x002fe2000c7a1270 */
[----:B------:R-:W1:Y:S01]  /*33460*/  LDCU UR4, c[0x0][0x39c] ;  /* 0x00007380ff0477ac */ /* 0x000e620008000800 */
[----:B------:R-:W3:Y:S01]  /*33470*/  LDCU UR5, c[0x0][0x39c] ;  /* 0x00007380ff0577ac */ /* 0x000ee20008000800 */
[----:B0-----:R-:W-:-:S04]  /*33480*/  LEA R92, P2, R0, R2, 0x1 ;  /* 0x00000002005c7211 */ /* 0x001fc800078408ff */
[----:B------:R-:W-:Y:S01]  /*33490*/  LEA.HI.X.SX32 R93, R0, R3, 0x1, P2 ;  /* 0x00000003005d7211 */ /* 0x000fe200010f0eff */
[----:B------:R-:W-:Y:S02]  /*334a0*/  IMAD R0, R84, R87, RZ ;  /* 0x0000005754007224 */ /* 0x000fe400078e02ff */
[----:B------:R-:W1:Y:S04]  /*334b0*/  LDL.LU R84, [R1+0xc50] ;  /* 0x000c500001547983 */ /* 0x000e680000300800 */
[----:B------:R0:W-:Y:S04]  /*334c0*/  @P6 STG.E.U16 desc[UR24][R92.64], R90 ;  /* 0x0000005a5c006986 */ /* 0x0001e8000c101518 */
[----:B0-----:R-:W4:Y:S04]  /*334d0*/  LDL.LU R93, [R1+0xb3c] ;  /* 0x000b3c00015d7983 */ /* 0x001f280000300800 */
[----:B------:R-:W2:Y:S01]  /*334e0*/  LDL.LU R92, [R1+0x1c] ;  /* 0x00001c00015c7983 */ /* 0x000ea20000300800 */
[----:B------:R-:W-:Y:S01]  /*334f0*/  IMAD.MOV.U32 R89, RZ, RZ, R91 ;  /* 0x000000ffff597224 */ /* 0x000fe200078e005b */
[----:B------:R-:W-:-:S04]  /*33500*/  LEA R88, P2, R91, R2, 0x1 ;  /* 0x000000025b587211 */ /* 0x000fc800078408ff */
[----:B------:R-:W-:Y:S02]  /*33510*/  LEA.HI.X.SX32 R89, R89, R3, 0x1, P2 ;  /* 0x0000000359597211 */ /* 0x000fe400010f0eff */
[----:B------:R-:W-:-:S04]  /*33520*/  LEA R90, P6, R0, R2, 0x1 ;  /* 0x00000002005a7211 */ /* 0x000fc800078c08ff */
[----:B------:R-:W-:Y:S01]  /*33530*/  LEA.HI.X.SX32 R91, R0, R3, 0x1, P6 ;  /* 0x00000003005b7211 */ /* 0x000fe200030f0eff */
[----:B--2---:R0:W-:Y:S04]  /*33540*/  @P5 STG.E.U16 desc[UR24][R88.64], R92 ;  /* 0x0000005c58005986 */ /* 0x0041e8000c101518 */
[----:B0-----:R-:W2:Y:S01]  /*33550*/  LDL.LU.64 R88, [R1+0xe30] ;  /* 0x000e300001587983 */ /* 0x001ea20000300a00 */
[C---:B----4-:R-:W-:Y:S01]  /*33560*/  ISETP.LT.AND P2, PT, R93.reuse, UR6, !P0 ;  /* 0x000000065d007c0c */ /* 0x050fe2000c741270 */
[----:B------:R-:W-:Y:S01]  /*33570*/  IMAD R93, R93, R87, RZ ;  /* 0x000000575d5d7224 */ /* 0x000fe200078e02ff */
[----:B------:R-:W-:Y:S01]  /*33580*/  PRMT R0, R92, 0x7632, R0 ;  /* 0x000076325c007816 */ /* 0x000fe20000000000 */
[----:B------:R-:W0:Y:S03]  /*33590*/  LDCU UR6, c[0x0][0x39c] ;  /* 0x00007380ff0677ac */ /* 0x000e260008000800 */
[-C--:B------:R-:W-:Y:S01]  /*335a0*/  LEA R92, P6, R93, R2.reuse, 0x1 ;  /* 0x000000025d5c7211 */ /* 0x080fe200078c08ff */
[----:B------:R4:W-:Y:S01]  /*335b0*/  @P4 STG.E.U16 desc[UR24][R90.64], R0 ;  /* 0x000000005a004986 */ /* 0x0009e2000c101518 */
[----:B-1----:R-:W-:Y:S01]  /*335c0*/  ISETP.LT.AND P4, PT, R84, UR4, !P0 ;  /* 0x0000000454007c0c */ /* 0x002fe2000c781270 */
[----:B------:R-:W1:Y:S01]  /*335d0*/  LDCU UR4, c[0x0][0x39c] ;  /* 0x00007380ff0477ac */ /* 0x000e620008000800 */
[----:B------:R-:W-:Y:S01]  /*335e0*/  ISETP.LT.AND P5, PT, R85, UR7, !P0 ;  /* 0x0000000755007c0c */ /* 0x000fe2000c7a1270 */
[----:B----4-:R-:W-:Y:S01]  /*335f0*/  IMAD R90, R87, 0x2, R93 ;  /* 0x00000002575a7824 */ /* 0x010fe200078e025d */
[----:B------:R-:W-:Y:S01]  /*33600*/  LEA.HI.X.SX32 R93, R93, R3, 0x1, P6 ;  /* 0x000000035d5d7211 */ /* 0x000fe200030f0eff */
[----:B------:R-:W1:Y:S03]  /*33610*/  LDL.LU R91, [R1+0xd84] ;  /* 0x000d8400015b7983 */ /* 0x000e660000300800 */
[----:B------:R-:W-:Y:S01]  /*33620*/  LEA R84, P6, R90, R2, 0x1 ;  /* 0x000000025a547211 */ /* 0x000fe200078c08ff */
[----:B------:R-:W-:-:S03]  /*33630*/  IMAD R0, R87, 0x2, R90 ;  /* 0x0000000257007824 */ /* 0x000fc600078e025a */
[----:B------:R-:W-:Y:S02]  /*33640*/  LEA.HI.X.SX32 R85, R90, R3, 0x1, P6 ;  /* 0x000000035a557211 */ /* 0x000fe400030f0eff */
[----:B------:R-:W4:Y:S04]  /*33650*/  LDL.LU R90, [R1+0xe28] ;  /* 0x000e2800015a7983 */ /* 0x000f280000300800 */
[----:B--2---:R2:W-:Y:S04]  /*33660*/  @P2 STG.E.U16 desc[UR24][R92.64], R88 ;  /* 0x000000585c002986 */ /* 0x0045e8000c101518 */
[----:B--2---:R-:W3:Y:S01]  /*33670*/  LDL.LU R93, [R1+0xca4] ;  /* 0x000ca400015d7983 */ /* 0x004ee20000300800 */
[----:B------:R-:W-:-:S02]  /*33680*/  PRMT R88, R88, 0x7632, R88 ;  /* 0x0000763258587816 */ /* 0x000fc40000000058 */
[----:B------:R-:W-:-:S03]  /*33690*/  LEA R92, P6, R0, R2, 0x1 ;  /* 0x00000002005c7211 */ /* 0x000fc600078c08ff */
[----:B------:R2:W-:Y:S04]  /*336a0*/  @P3 STG.E.U16 desc[UR24][R84.64], R88 ;  /* 0x0000005854003986 */ /* 0x0005e8000c101518 */
[----:B--2---:R-:W2:Y:S01]  /*336b0*/  LDL.LU.64 R84, [R1+0xe20] ;  /* 0x000e200001547983 */ /* 0x004ea20000300a00 */
[----:B------:R-:W-:Y:S01]  /*336c0*/  IMAD R88, R87, 0x2, R0 ;  /* 0x0000000257587824 */ /* 0x000fe200078e0200 */
[----:B---3--:R-:W-:Y:S01]  /*336d0*/  ISETP.LT.AND P2, PT, R93, UR5, !P0 ;  /* 0x000000055d007c0c */ /* 0x008fe2000c741270 */
[----:B------:R-:W3:Y:S01]  /*336e0*/  LDCU UR5, c[0x0][0x39c] ;  /* 0x00007380ff0577ac */ /* 0x000ee20008000800 */
[----:B------:R-:W-:Y:S02]  /*336f0*/  LEA.HI.X.SX32 R93, R0, R3, 0x1, P6 ;  /* 0x00000003005d7211 */ /* 0x000fe400030f0eff */
[----:B------:R-:W0:Y:S04]  /*33700*/  LDL.LU R0, [R1+0xd70] ;  /* 0x000d700001007983 */ /* 0x000e280000300800 */
[----:B------:R1:W-:Y:S02]  /*33710*/  @P5 STG.E.U16 desc[UR24][R92.64], R89 ;  /* 0x000000595c005986 */ /* 0x0003e4000c101518 */
[----:B-1----:R-:W-:-:S02]  /*33720*/  LEA R92, P6, R88, R2, 0x1 ;  /* 0x00000002585c7211 */ /* 0x002fc400078c08ff */
[----:B------:R-:W-:Y:S02]  /*33730*/  PRMT R89, R89, 0x7632, R89 ;  /* 0x0000763259597816 */ /* 0x000fe40000000059 */
[----:B------:R-:W-:-:S05]  /*33740*/  LEA.HI.X.SX32 R93, R88, R3, 0x1, P6 ;  /* 0x00000003585d7211 */ /* 0x000fca00030f0eff */
[----:B------:R1:W-:Y:S04]  /*33750*/  @P4 STG.E.U16 desc[UR24][R92.64], R89 ;  /* 0x000000595c004986 */ /* 0x0003e8000c101518 */
[----:B-1----:R-:W3:Y:S01]  /*33760*/  LDL.LU R93, [R1+0xda8] ;  /* 0x000da800015d7983 */ /* 0x002ee20000300800 */
[----:B------:R-:W-:Y:S01]  /*33770*/  ISETP.LT.AND P5, PT, R91, UR4, !P0 ;  /* 0x000000045b007c0c */ /* 0x000fe2000c7a1270 */
[----:B------:R-:W1:Y:S01]  /*33780*/  LDCU UR4, c[0x0][0x39c] ;  /* 0x00007380ff0477ac */ /* 0x000e620008000800 */
[----:B0-----:R-:W-:Y:S01]  /*33790*/  ISETP.LT.AND P3, PT, R0, UR6, !P0 ;  /* 0x0000000600007c0c */ /* 0x001fe2000c761270 */
[C---:B------:R-:W-:Y:S01]  /*337a0*/  IMAD R0, R87.reuse, 0x2, R88 ;  /* 0x0000000257007824 */ /* 0x040fe200078e0258 */
[----:B------:R-:W0:Y:S03]  /*337b0*/  LDCU UR6, c[0x0][0x39c] ;  /* 0x00007380ff0677ac */ /* 0x000e260008000800 */
[----:B------:R-:W-:Y:S01]  /*337c0*/  IMAD R91, R87, 0x2, R0 ;  /* 0x00000002575b7824 */ /* 0x000fe200078e0200 */
[----:B------:R-:W-:-:S04]  /*337d0*/  LEA R88, P6, R0, R2, 0x1 ;  /* 0x0000000200587211 */ /* 0x000fc800078c08ff */
[-C--:B------:R-:W-:Y:S02]  /*337e0*/  LEA.HI.X.SX32 R89, R0, R3.reuse, 0x1, P6 ;  /* 0x0000000300597211 */ /* 0x080fe400030f0eff */
[----:B------:R-:W-:Y:S01]  /*337f0*/  LEA R92, P6, R91, R2, 0x1 ;  /* 0x000000025b5c7211 */ /* 0x000fe200078c08ff */
[----:B------:R-:W-:Y:S01]  /*33800*/  IMAD R87, R87, 0x2, R91 ;  /* 0x0000000257577824 */ /* 0x000fe200078e025b */
[----:B----4-:R-:W-:Y:S01]  /*33810*/  PRMT R0, R90, 0x7632, R0 ;  /* 0x000076325a007816 */ /* 0x010fe20000000000 */
[----:B------:R4:W-:Y:S02]  /*33820*/  @P2 STG.E.U16 desc[UR24][R88.64], R90 ;  /* 0x0000005a58002986 */ /* 0x0009e4000c101518 */
[----:B----4-:R-:W4:Y:S01]  /*33830*/  LDC R90, c[0x0][0x3b8] ;  /* 0x0000ee00ff5a7b82 */ /* 0x010f220000000800 */
[----:B---3--:R-:W-:Y:S01]  /*33840*/  ISETP.LT.AND P4, PT, R93, UR5, !P0 ;  /* 0x000000055d007c0c */ /* 0x008fe2000c781270 */
[----:B------:R-:W3:Y:S01]  /*33850*/  LDCU UR5, c[0x0][0x39c] ;  /* 0x00007380ff0577ac */ /* 0x000ee20008000800 */
[----:B------:R-:W-:-:S02]  /*33860*/  LEA.HI.X.SX32 R93, R91, R3, 0x1, P6 ;  /* 0x000000035b5d7211 */ /* 0x000fc400030f0eff */
[----:B------:R-:W2:Y:S04]  /*33870*/  LDL.LU R91, [R1+0xe1c] ;  /* 0x000e1c00015b7983 */ /* 0x000ea80000300800 */
[----:B------:R-:W1:Y:S04]  /*33880*/  LDL.LU R89, [R1+0xdd4] ;  /* 0x000dd40001597983 */ /* 0x000e680000300800 */
[----:B------:R0:W-:Y:S04]  /*33890*/  @P3 STG.E.U16 desc[UR24][R92.64], R0 ;  /* 0x000000005c003986 */ /* 0x0001e8000c101518 */
[----:B0-----:R-:W3:Y:S01]  /*338a0*/  LDL.LU R93, [R1+0xde4] ;  /* 0x000de400015d7983 */ /* 0x001ee20000300800 */
[----:B------:R-:W-:Y:S01]  /*338b0*/  LEA R88, P6, R87, R2, 0x1 ;  /* 0x0000000257587211 */ /* 0x000fe200078c08ff */
[----:B----4-:R-:W-:-:S04]  /*338c0*/  IMAD R0, R90, 0x2, R87 ;  /* 0x000000025a007824 */ /* 0x010fc800078e0257 */
[----:B------:R-:W-:Y:S01]  /*338d0*/  IMAD R90, R90, 0x2, R0 ;  /* 0x000000025a5a7824 */ /* 0x000fe200078e0200 */
[----:B-1----:R-:W-:Y:S01]  /*338e0*/  ISETP.LT.AND P2, PT, R89, UR4, !P0 ;  /* 0x0000000459007c0c */ /* 0x002fe2000c741270 */
[----:B------:R-:W0:Y:S01]  /*338f0*/  LDCU UR4, c[0x0][0x39c] ;  /* 0x00007380ff0477ac */ /* 0x000e220008000800 */
[-C--:B------:R-:W-:Y:S02]  /*33900*/  LEA.HI.X.SX32 R89, R87, R3.reuse, 0x1, P6 ;  /* 0x0000000357597211 */ /* 0x080fe400030f0eff */
[C---:B------:R-:W-:Y:S01]  /*33910*/  LEA R92, P6, R0.reuse, R2, 0x1 ;  /* 0x00000002005c7211 */ /* 0x040fe200078c08ff */
[----:B------:R-:W0:Y:S04]  /*33920*/  LDL.LU R87, [R1+0xe0c] ;  /* 0x000e0c0001577983 */ /* 0x000e280000300800 */
[----:B--2---:R1:W-:Y:S01]  /*33930*/  @P5 STG.E.U16 desc[UR24][R88.64], R91 ;  /* 0x0000005b58005986 */ /* 0x0043e2000c101518 */
[----:B---3--:R-:W-:Y:S01]  /*33940*/  ISETP.LT.AND P3, PT, R93, UR6, !P0 ;  /* 0x000000065d007c0c */ /* 0x008fe2000c761270 */
[----:B------:R-:W2:Y:S01]  /*33950*/  LDCU UR6, c[0x0][0x39c] ;  /* 0x00007380ff0677ac */ /* 0x000ea20008000800 */
[----:B------:R-:W-:-:S02]  /*33960*/  LEA.HI.X.SX32 R93, R0, R3, 0x1, P6 ;  /* 0x00000003005d7211 */ /* 0x000fc400030f0eff */
[----:B------:R-:W2:Y:S04]  /*33970*/  LDL.LU R0, [R1+0xdb0] ;  /* 0x000db00001007983 */ /* 0x000ea80000300800 */
[----:B-1----:R-:W3:Y:S01]  /*33980*/  LDL.LU R89, [R1+0xe04] ;  /* 0x000e040001597983 */ /* 0x002ee20000300800 */
[----:B------:R-:W-:-:S05]  /*33990*/  PRMT R91, R91, 0x7632, R91 ;  /* 0x000076325b5b7816 */ /* 0x000fca000000005b */
[----:B------:R1:W-:Y:S04]  /*339a0*/  @P4 STG.E.U16 desc[UR24][R92.64], R91 ;  /* 0x0000005b5c004986 */ /* 0x0003e8000c101518 */
[----:B-1----:R-:W4:Y:S01]  /*339b0*/  LDL.LU R92, [R1+0xddc] ;  /* 0x000ddc00015c7983 */ /* 0x002f220000300800 */
[----:B------:R-:W1:Y:S01]  /*339c0*/  LDC R93, c[0x0][0x3b8] ;  /* 0x0000ee00ff5d7b82 */ /* 0x000e620000000800 */
[----:B------:R-:W-:Y:S02]  /*339d0*/  LEA R88, P6, R90, R2, 0x1 ;  /* 0x000000025a587211 */ /* 0x000fe400078c08ff */
[----:B------:R-:W-:Y:S02]  /*339e0*/  PRMT R91, R64, 0x7632, R91 ;  /* 0x00007632405b7816 */ /* 0x000fe4000000005b */
[----:B---3--:R-:W-:Y:S01]  /*339f0*/  ISETP.LT.AND P5, PT, R89, UR5, !P0 ;  /* 0x0000000559007c0c */ /* 0x008fe2000c7a1270 */
[----:B------:R-:W4:Y:S01]  /*33a00*/  LDCU UR5, c[0x0][0x39c] ;  /* 0x00007380ff0577ac */ /* 0x000f220008000800 */
[----:B------:R-:W-:Y:S01]  /*33a10*/  LEA.HI.X.SX32 R89, R90, R3, 0x1, P6 ;  /* 0x000000035a597211 */ /* 0x000fe200030f0eff */
[----:B-1----:R-:W-:-:S04]  /*33a20*/  IMAD R90, R93, 0x2, R90 ;  /* 0x000000025d5a7824 */ /* 0x002fc800078e025a */
[----:B------:R1:W-:Y:S01]  /*33a30*/  @P2 STG.E.U16 desc[UR24][R88.64], R64 ;  /* 0x0000004058002986 */ /* 0x0003e2000c101518 */
[----:B--2---:R-:W-:Y:S01]  /*33a40*/  ISETP.LT.AND P2, PT, R0, UR6, !P0 ;  /* 0x0000000600007c0c */ /* 0x004fe2000c741270 */
[----:B------:R-:W-:Y:S01]  /*33a50*/  IMAD R0, R93, 0x2, R90 ;  /* 0x000000025d007824 */ /* 0x000fe200078e025a */
[----:B0-----:R-:W-:Y:S01]  /*33a60*/  ISETP.LT.AND P4, PT, R87, UR4, !P0 ;  /* 0x0000000457007c0c */ /* 0x001fe2000c781270 */
[----:B------:R-:W0:Y:S01]  /*33a70*/  LDCU UR4, c[0x0][0x39c] ;  /* 0x00007380ff0477ac */ /* 0x000e220008000800 */
[----:B------:R-:W2:Y:S01]  /*33a80*/  LDL.LU R87, [R1+0xe18] ;  /* 0x000e180001577983 */ /* 0x000ea20000300800 */
[----:B------:R-:W3:Y:S01]  /*33a90*/  LDCU UR6, c[0x0][0x39c] ;  /* 0x00007380ff0677ac */ /* 0x000ee20008000800 */
[----:B-1----:R-:W-:Y:S01]  /*33aa0*/  LEA R88, P6, R90, R2, 0x1 ;  /* 0x000000025a587211 */ /* 0x002fe200078c08ff */
[----:B------:R-:W-:-:S03]  /*33ab0*/  IMAD R64, R93, 0x2, R0 ;  /* 0x000000025d407824 */ /* 0x000fc600078e0200 */
[----:B------:R-:W-:Y:S02]  /*33ac0*/  LEA.HI.X.SX32 R89, R90, R3, 0x1, P6 ;  /* 0x000000035a597211 */ /* 0x000fe400030f0eff */
[----:B------:R-:W-:-:S03]  /*33ad0*/  LEA R90, P6, R0, R2, 0x1 ;  /* 0x00000002005a7211 */ /* 0x000fc600078c08ff */
[----:B------:R1:W-:Y:S01]  /*33ae0*/  @P3 STG.E.U16 desc[UR24][R88.64], R91 ;  /* 0x0000005b58003986 */ /* 0x0003e2000c101518 */
[----:B----4-:R-:W-:Y:S01]  /*33af0*/  ISETP.LT.AND P3, PT, R92, UR5, !P0 ;  /* 0x000000055c007c0c */ /* 0x010fe2000c761270 */
[----:B------:R-:W-:Y:S01]  /*33b00*/  IMAD R92, R93, 0x2, R64 ;  /* 0x000000025d5c7824 */ /* 0x000fe200078e0240 */
[----:B------:R-:W4:Y:S01]  /*33b10*/  LDCU UR5, c[0x0][0x39c] ;  /* 0x00007380ff0577ac */ /* 0x000f220008000800 */
[----:B-1----:R-:W-:Y:S02]  /*33b20*/  LEA.HI.X.SX32 R91, R0, R3, 0x1, P6 ;  /* 0x00000003005b7211 */ /* 0x002fe400030f0eff */
[----:B------:R-:W-:-:S04]  /*33b30*/  LEA R88, P6, R64, R2, 0x1 ;  /* 0x0000000240587211 */ /* 0x000fc800078c08ff */
[----:B------:R-:W-:Y:S02]  /*33b40*/  LEA.HI.X.SX32 R89, R64, R3, 0x1, P6 ;  /* 0x0000000340597211 */ /* 0x000fe400030f0eff */
[----:B------:R-:W0:Y:S04]  /*33b50*/  LDL.LU R64, [R1+0xdf0] ;  /* 0x000df00001407983 */ /* 0x000e280000300800 */
[----:B------:R1:W-:Y:S04]  /*33b60*/  @P5 STG.E.U16 desc[UR24][R90.64], R65 ;  /* 0x000000415a005986 */ /* 0x0003e8000c101518 */
[----:B-1----:R-:W3:Y:S01]  /*33b70*/  LDL.LU R91, [R1+0xdfc] ;  /* 0x000dfc00015b7983 */ /* 0x002ee20000300800 */
[----:B------:R-:W-:-:S05]  /*33b80*/  PRMT R0, R65, 0x7632, R0 ;  /* 0x0000763241007816 */ /* 0x000fca0000000000 */
[----:B------:R1:W-:Y:S02]  /*33b90*/  @P4 STG.E.U16 desc[UR24][R88.64], R0 ;  /* 0x0000000058004986 */ /* 0x0003e4000c101518 */
[----:B-1----:R-:W-:Y:S01]  /*33ba0*/  IMAD R0, R93, 0x2, R92 ;  /* 0x000000025d007824 */ /* 0x002fe200078e025c */
[----:B0-----:R-:W-:Y:S02]  /*33bb0*/  ISETP.LT.AND P5, PT, R64, UR4, !P0 ;  /* 0x0000000440007c0c */ /* 0x001fe4000c7a1270 */
[----:B---3--:R-:W-:Y:S01]  /*33bc0*/  ISETP.LT.AND P4, PT, R91, UR6, !P0 ;  /* 0x000000065b007c0c */ /* 0x008fe2000c781270 */
[----:B------:R-:W-:Y:S01]  /*33bd0*/  IMAD R90, R93, 0x2, R0 ;  /* 0x000000025d5a7824 */ /* 0x000fe200078e0200 */
[CC--:B------:R-:W-:Y:S01]  /*33be0*/  LEA R64, P6, R92.reuse, R2.reuse, 0x1 ;  /* 0x000000025c407211 */ /* 0x0c0fe200078c08ff */
[----:B------:R-:W0:Y:S03]  /*33bf0*/  LDCU UR6, c[0x0][0x39c] ;  /* 0x00007380ff0677ac */ /* 0x000e260008000800 */
[----:B------:R-:W-:Y:S01]  /*33c00*/  LEA.HI.X.SX32 R65, R92, R3, 0x1, P6 ;  /* 0x000000035c417211 */ /* 0x000fe200030f0eff */
[----:B------:R-:W1:Y:S01]  /*33c10*/  LDCU UR4, c[0x0][0x39c] ;  /* 0x00007380ff0477ac */ /* 0x000e620008000800 */
[----:B------:R-:W4:Y:S04]  /*33c20*/  LDL.LU R92, [R1+0xe08] ;  /* 0x000e0800015c7983 */ /* 0x000f280000300800 */
[----:B------:R-:W0:Y:S01]  /*33c30*/  LDL.LU R91, [R1+0xdb8] ;  /* 0x000db800015b7983 */ /* 0x000e220000300800 */
[----:B------:R-:W-:-:S04]  /*33c40*/  LEA R88, P6, R0, R2, 0x1 ;  /* 0x0000000200587211 */ /* 0x000fc800078c08ff */
[----:B------:R-:W-:Y:S02]  /*33c50*/  LEA.HI.X.SX32 R89, R0, R3, 0x1, P6 ;  /* 0x0000000300597211 */ /* 0x000fe400030f0eff */
[----:B------:R-:W1:Y:S04]  /*33c60*/  LDL.LU R0, [R1+0xda4] ;  /* 0x000da40001007983 */ /* 0x000e680000300800 */
[----:B------:R3:W-:Y:S02]  /*33c70*/  @P2 STG.E.U16 desc[UR24][R64.64], R66 ;  /* 0x0000004240002986 */ /* 0x0007e4000c101518 */
[----:B---3--:R-:W-:Y:S02]  /*33c80*/  LEA R64, P6, R90, R2, 0x1 ;  /* 0x000000025a407211 */ /* 0x008fe400078c08ff */
[----:B------:R-:W-:-:S02]  /*33c90*/  PRMT R66, R66, 0x7632, R66 ;  /* 0x0000763242427816 */ /* 0x000fc40000000042 */
[----:B------:R-:W-:-:S03]  /*33ca0*/  LEA.HI.X.SX32 R65, R90, R3, 0x1, P6 ;  /* 0x000000035a417211 */ /* 0x000fc600030f0eff */
[----:B------:R3:W-:Y:S04]  /*33cb0*/  @P3 STG.E.U16 desc[UR24][R88.64], R66 ;  /* 0x0000004258003986 */ /* 0x0007e8000c101518 */
[----:B------:R0:W-:Y:S01]  /*33cc0*/  @P5 STG.E.U16 desc[UR24][R64.64], R67 ;  /* 0x0000004340005986 */ /* 0x0001e2000c101518 */
[----:B---3--:R-:W-:Y:S01]  /*33cd0*/  IMAD R66, R93, 0x2, R90 ;  /* 0x000000025d427824 */ /* 0x008fe200078e025a */
[----:B----4-:R-:W-:Y:S01]  /*33ce0*/  ISETP.LT.AND P2, PT, R92, UR5, !P0 ;  /* 0x000000055c007c0c */ /* 0x010fe2000c741270 */
[----:B------:R-:W3:Y:S01]  /*33cf0*/  LDCU UR5, c[0x0][0x39c] ;  /* 0x00007380ff0577ac */ /* 0x000ee20008000800 */
[----:B------:R-:W3:Y:S01]  /*33d00*/  LDL.LU R92, [R1+0xde0] ;  /* 0x000de000015c7983 */ /* 0x000ee20000300800 */
[----:B0-----:R-:W-:Y:S01]  /*33d10*/  ISETP.LT.AND P5, PT, R91, UR6, !P0 ;  /* 0x000000065b007c0c */ /* 0x001fe2000c7a1270 */
[----:B------:R-:W0:Y:S02]  /*33d20*/  LDCU UR6, c[0x0][0x39c] ;  /* 0x00007380ff0677ac */ /* 0x000e240008000800 */
[----:B------:R-:W4:Y:S04]  /*33d30*/  LDL.LU R91, [R1+0xdf4] ;  /* 0x000df400015b7983 */ /* 0x000f280000300800 */
[----:B------:R-:W0:Y:S01]  /*33d40*/  LDL.LU R90, [R1+0xe00] ;  /* 0x000e0000015a7983 */ /* 0x000e220000300800 */
[----:B-1----:R-:W-:Y:S01]  /*33d50*/  ISETP.LT.AND P3, PT, R0, UR4, !P0 ;  /* 0x0000000400007c0c */ /* 0x002fe2000c761270 */
[----:B------:R-:W4:Y:S01]  /*33d60*/  LDCU UR4, c[0x0][0x39c] ;  /* 0x00007380ff0477ac */ /* 0x000f220008000800 */
[----:B------:R-:W-:Y:S01]  /*33d70*/  LEA R88, P6, R66, R2, 0x1 ;  /* 0x0000000242587211 */ /* 0x000fe200078c08ff */
[----:B------:R-:W-:Y:S01]  /*33d80*/  IMAD R0, R93, 0x2, R66 ;  /* 0x000000025d007824 */ /* 0x000fe200078e0242 */
[----:B------:R-:W-:-:S02]  /*33d90*/  PRMT R65, R67, 0x7632, R65 ;  /* 0x0000763243417816 */ /* 0x000fc40000000041 */
[----:B------:R-:W-:Y:S01]  /*33da0*/  LEA.HI.X.SX32 R89, R66, R3, 0x1, P6 ;  /* 0x0000000342597211 */ /* 0x000fe200030f0eff */
[----:B------:R-:W-:Y:S01]  /*33db0*/  IMAD R67, R93, 0x2, R0 ;  /* 0x000000025d437824 */ /* 0x000fe200078e0200 */
[----:B------:R-:W-:-:S03]  /*33dc0*/  LEA R64, P6, R0, R2, 0x1 ;  /* 0x0000000200407211 */ /* 0x000fc600078c08ff */
[----:B------:R1:W-:Y:S02]  /*33dd0*/  @P4 STG.E.U16 desc[UR24][R88.64], R65 ;  /* 0x0000004158004986 */ /* 0x0003e4000c101518 */
[-C--:B-1----:R-:W-:Y:S02]  /*33de0*/  LEA.HI.X.SX32 R65, R0, R3.reuse, 0x1, P6 ;  /* 0x0000000300417211 */ /* 0x082fe400030f0eff */
[----:B------:R-:W-:Y:S01]  /*33df0*/  LEA R66, P6, R67, R2, 0x1 ;  /* 0x0000000243427211 */ /* 0x000fe200078c08ff */
[----:B------:R-:W-:Y:S01]  /*33e00*/  IMAD R88, R93, 0x2, R67 ;  /* 0x000000025d587824 */ /* 0x000fe200078e0243 */
[----:B------:R-:W-:Y:S01]  /*33e10*/  PRMT R0, R60, 0x7632, R0 ;  /* 0x000076323c007816 */ /* 0x000fe20000000000 */
[----:B------:R1:W-:Y:S01]  /*33e20*/  @P2 STG.E.U16 desc[UR24][R64.64], R60 ;  /* 0x0000003c40002986 */ /* 0x0003e2000c101518 */
[----:B------:R-:W-:-:S05]  /*33e30*/  LEA.HI.X.SX32 R67, R67, R3, 0x1, P6 ;  /* 0x0000000343437211 */ /* 0x000fca00030f0eff */
[----:B------:R2:W-:Y:S01]  /*33e40*/  @P3 STG.E.U16 desc[UR24][R66.64], R0 ;  /* 0x0000000042003986 */ /* 0x0005e2000c101518 */
[----:B-1----:R-:W-:Y:S01]  /*33e50*/  LEA R64, P6, R88, R2, 0x1 ;  /* 0x0000000258407211 */ /* 0x002fe200078c08ff */
[----:B--2---:R-:W-:-:S03]  /*33e60*/  IMAD R0, R93, 0x2, R88 ;  /* 0x000000025d007824 */ /* 0x004fc600078e0258 */
[----:B------:R-:W-:Y:S01]  /*33e70*/  LEA.HI.X.SX32 R65, R88, R3, 0x1, P6 ;  /* 0x0000000358417211 */ /* 0x000fe200030f0eff */
[----:B------:R-:W-:Y:S01]  /*33e80*/  IMAD R88, R93, 0x2, R0 ;  /* 0x000000025d587824 */ /* 0x000fe200078e0200 */
[----:B------:R-:W-:-:S04]  /*33e90*/  LEA R66, P6, R0, R2, 0x1 ;  /* 0x0000000200427211 */ /* 0x000fc800078c08ff */
[-C--:B------:R-:W-:Y:S02]  /*33ea0*/  LEA.HI.X.SX32 R67, R0, R3.reuse, 0x1, P6 ;  /* 0x0000000300437211 */ /* 0x080fe400030f0eff */
[C---:B------:R-:W-:Y:S01]  /*33eb0*/  LEA R60, P6, R88.reuse, R2, 0x1 ;  /* 0x00000002583c7211 */ /* 0x040fe200078c08ff */
[----:B------:R1:W-:Y:S01]  /*33ec0*/  @P5 STG.E.U16 desc[UR24][R64.64], R61 ;  /* 0x0000003d40005986 */ /* 0x0003e2000c101518 */
[----:B------:R-:W-:Y:S02]  /*33ed0*/  PRMT R0, R61, 0x7632, R0 ;  /* 0x000076323d007816 */ /* 0x000fe40000000000 */
[----:B-1----:R-:W-:Y:S01]  /*33ee0*/  LEA.HI.X.SX32 R61, R88, R3, 0x1, P6 ;  /* 0x00000003583d7211 */ /* 0x002fe200030f0eff */
[----:B------:R-:W-:Y:S01]  /*33ef0*/  IMAD R64, R93, 0x2, R88 ;  /* 0x000000025d407824 */ /* 0x000fe200078e0258 */
[----:B---3--:R-:W-:Y:S01]  /*33f00*/  ISETP.LT.AND P4, PT, R92, UR5, !P0 ;  /* 0x000000055c007c0c */ /* 0x008fe2000c781270 */
[----:B------:R-:W1:Y:S01]  /*33f10*/  LDCU UR5, c[0x0][0x39c] ;  /* 0x00007380ff0577ac */ /* 0x000e620008000800 */
[----:B------:R-:W1:Y:S01]  /*33f20*/  LDL.LU R92, [R1+0xda0] ;  /* 0x000da000015c7983 */ /* 0x000e620000300800 */
[----:B----4-:R-:W-:Y:S01]  /*33f30*/  ISETP.LT.AND P2, PT, R91, UR4, !P0 ;  /* 0x000000045b007c0c */ /* 0x010fe2000c741270 */
[----:B------:R-:W2:Y:S02]  /*33f40*/  LDCU UR4, c[0x0][0x39c] ;  /* 0x00007380ff0477ac */ /* 0x000ea40008000800 */
[----:B------:R-:W2:Y:S01]  /*33f50*/  LDL.LU R91, [R1+0xdac] ;  /* 0x000dac00015b7983 */ /* 0x000ea20000300800 */
[----:B0-----:R-:W-:Y:S01]  /*33f60*/  ISETP.LT.AND P3, PT, R90, UR6, !P0 ;  /* 0x000000065a007c0c */ /* 0x001fe2000c761270 */
[----:B------:R-:W0:Y:S02]  /*33f70*/  LDCU UR6, c[0x0][0x39c] ;  /* 0x00007380ff0677ac */ /* 0x000e240008000800 */
[----:B------:R-:W0:Y:S04]  /*33f80*/  LDL.LU R90, [R1+0xdc4] ;  /* 0x000dc400015a7983 */ /* 0x000e280000300800 */
[----:B------:R-:W3:Y:S04]  /*33f90*/  LDL.LU R89, [R1+0xde8] ;  /* 0x000de80001597983 */ /* 0x000ee80000300800 */
[----:B------:R-:W4:Y:S04]  /*33fa0*/  LDL.LU R88, [R1+0xdf8] ;  /* 0x000df80001587983 */ /* 0x000f280000300800 */
[----:B------:R1:W-:Y:S04]  /*33fb0*/  @P4 STG.E.U16 desc[UR24][R66.64], R0 ;  /* 0x0000000042004986 */ /* 0x0003e8000c101518 */
[----:B-1----:R-:W4:Y:S01]  /*33fc0*/  LDL.LU R67, [R1+0xd80] ;  /* 0x000d800001437983 */ /* 0x002f220000300800 */
[----:B------:R-:W-:-:S03]  /*33fd0*/  IMAD R0, R93, 0x2, R64 ;  /* 0x000000025d007824 */ /* 0x000fc600078e0240 */
[----:B------:R1:W-:Y:S01]  /*33fe0*/  @P2 STG.E.U16 desc[UR24][R60.64], R62 ;  /* 0x0000003e3c002986 */ /* 0x0003e2000c101518 */
[----:B------:R-:W-:Y:S02]  /*33ff0*/  PRMT R65, R62, 0x7632, R65 ;  /* 0x000076323e417816 */ /* 0x000fe40000000041 */
[----:B-1----:R-:W-:-:S04]  /*34000*/  LEA R60, P6, R64, R2, 0x1 ;  /* 0x00000002403c7211 */ /* 0x002fc800078c08ff */
[----:B------:R-:W-:Y:S02]  /*34010*/  LEA.HI.X.SX32 R61, R64, R3, 0x1, P6 ;  /* 0x00000003403d7211 */ /* 0x000fe400030f0eff */
[----:B------:R-:W-:-:S03]  /*34020*/  LEA R64, P6, R0, R2, 0x1 ;  /* 0x0000000200407211 */ /* 0x000fc600078c08ff */
[----:B------:R1:W-:Y:S01]  /*34030*/  @P3 STG.E.U16 desc[UR24][R60.64], R65 ;  /* 0x000000413c003986 */ /* 0x0003e2000c101518 */
[----:B------:R-:W-:Y:S01]  /*34040*/  IMAD R62, R93, 0x2, R0 ;  /* 0x000000025d3e7824 */ /* 0x000fe200078e0200 */
[----:B-1----:R-:W-:-:S04]  /*34050*/  LEA.HI.X.SX32 R65, R0, R3, 0x1, P6 ;  /* 0x0000000300417211 */ /* 0x002fc800030f0eff */
[CC--:B------:R-:W-:Y:S01]  /*34060*/  LEA R60, P6, R62.reuse, R2.reuse, 0x1 ;  /* 0x000000023e3c7211 */ /* 0x0c0fe200078c08ff */
[----:B------:R-:W-:Y:S01]  /*34070*/  IMAD R66, R93, 0x2, R62 ;  /* 0x000000025d427824 */ /* 0x000fe200078e023e */
[----:B------:R-:W-:Y:S02]  /*34080*/  PRMT R0, R63, 0x7632, R0 ;  /* 0x000076323f007816 */ /* 0x000fe40000000000 */
[----:B------:R-:W-:Y:S02]  /*34090*/  LEA.HI.X.SX32 R61, R62, R3, 0x1, P6 ;  /* 0x000000033e3d7211 */ /* 0x000fe400030f0eff */
[----:B------:R-:W-:Y:S02]  /*340a0*/  LEA R62, P6, R66, R2, 0x1 ;  /* 0x00000002423e7211 */ /* 0x000fe400078c08ff */
[----:B------:R-:W-:Y:S01]  /*340b0*/  ISETP.LT.AND P5, PT, R92, UR5, !P0 ;  /* 0x000000055c007c0c */ /* 0x000fe2000c7a1270 */
[----:B------:R-:W3:Y:S01]  /*340c0*/  LDCU UR5, c[0x0][0x39c] ;  /* 0x00007380ff0577ac */ /* 0x000ee20008000800 */
[----:B--2---:R-:W-:Y:S01]  /*340d0*/  ISETP.LT.AND P4, PT, R91, UR4, !P0 ;  /* 0x000000045b007c0c */ /* 0x004fe2000c781270 */
[----:B------:R-:W4:Y:S01]  /*340e0*/  LDCU UR4, c[0x0][0x39c] ;  /* 0x00007380ff0477ac */ /* 0x000f220008000800 */
[----:B------:R-:W2:Y:S01]  /*340f0*/  LDL.LU R91, [R1+0xe10] ;  /* 0x000e1000015b7983 */ /* 0x000ea20000300800 */
[----:B0-----:R-:W-:Y:S01]  /*34100*/  ISETP.LT.AND P2, PT, R90, UR6, !P0 ;  /* 0x000000065a007c0c */ /* 0x001fe2000c741270 */
[----:B------:R-:W0:Y:S02]  /*34110*/  LDCU UR6, c[0x0][0x39c] ;  /* 0x00007380ff0677ac */ /* 0x000e240008000800 */
[----:B------:R-:W2:Y:S05]  /*34120*/  LDL.LU R90, [R1+0xe14] ;  /* 0x000e1400015a7983 */ /* 0x000eaa0000300800 */
[----:B------:R1:W-:Y:S01]  /*34130*/  @P5 STG.E.U16 desc[UR24][R64.64], R63 ;  /* 0x0000003f40005986 */ /* 0x0003e2000c101518 */
[----:B---3--:R-:W-:-:S02]  /*34140*/  ISETP.LT.AND P3, PT, R89, UR5, !P0 ;  /* 0x0000000559007c0c */ /* 0x008fc4000c761270 */
[----:B----4-:R-:W-:Y:S01]  /*34150*/  ISETP.LT.AND P5, PT, R88, UR4, !P0 ;  /* 0x0000000458007c0c */ /* 0x010fe2000c7a1270 */
[----:B------:R-:W3:Y:S01]  /*34160*/  LDL.LU R89, [R1+0xdd0] ;  /* 0x000dd00001597983 */ /* 0x000ee20000300800 */
[----:B------:R-:W2:Y:S03]  /*34170*/  LDCU UR5, c[0x0][0x39c] ;  /* 0x00007380ff0577ac */ /* 0x000ea60008000800 */
[----:B------:R-:W4:Y:S01]  /*34180*/  LDL.LU R88, [R1+0xdec] ;  /* 0x000dec0001587983 */ /* 0x000f220000300800 */
[----:B-1----:R-:W-:Y:S01]  /*34190*/  LEA.HI.X.SX32 R63, R66, R3, 0x1, P6 ;  /* 0x00000003423f7211 */ /* 0x002fe200030f0eff */
[----:B------:R-:W1:Y:S02]  /*341a0*/  LDCU UR4, c[0x0][0x39c] ;  /* 0x00007380ff0477ac */ /* 0x000e640008000800 */
[----:B------:R1:W-:Y:S01]  /*341b0*/  @P4 STG.E.U16 desc[UR24][R60.64], R0 ;  /* 0x000000003c004986 */ /* 0x0003e2000c101518 */
[----:B0-----:R-:W-:Y:S01]  /*341c0*/  ISETP.LT.AND P4, PT, R67, UR6, !P0 ;  /* 0x0000000643007c0c */ /* 0x001fe2000c781270 */
[----:B------:R-:W3:Y:S02]  /*341d0*/  LDCU UR6, c[0x0][0x39c] ;  /* 0x00007380ff0677ac */ /* 0x000ee40008000800 */
[----:B------:R-:W4:Y:S01]  /*341e0*/  LDL.LU R67, [R1+0xd6c] ;  /* 0x000d6c0001437983 */ /* 0x000f220000300800 */
[----:B-1----:R-:W-:-:S03]  /*341f0*/  IMAD R0, R93, 0x2, R66 ;  /* 0x000000025d007824 */ /* 0x002fc600078e0242 */
[----:B------:R-:W4:Y:S04]  /*34200*/  LDL.LU R66, [R1+0xd8c] ;  /* 0x000d8c0001427983 */ /* 0x000f280000300800 */
[----:B------:R-:W4:Y:S01]  /*34210*/  LDL.LU R65, [R1+0xdb4] ;  /* 0x000db40001417983 */ /* 0x000f220000300800 */
[CC--:B------:R-:W-:Y:S01]  /*34220*/  LEA R60, P6, R0.reuse, R2.reuse, 0x1 ;  /* 0x00000002003c7211 */ /* 0x0c0fe200078c08ff */
[----:B------:R-:W-:Y:S02]  /*34230*/  IMAD R64, R93, 0x2, R0 ;  /* 0x000000025d407824 */ /* 0x000fe400078e0200 */
[----:B------:R0:W-:Y:S01]  /*34240*/  @P2 STG.E.U16 desc[UR24][R62.64], R56 ;  /* 0x000000383e002986 */ /* 0x0001e2000c101518 */
[----:B------:R-:W-:Y:S02]  /*34250*/  LEA.HI.X.SX32 R61, R0, R3, 0x1, P6 ;  /* 0x00000003003d7211 */ /* 0x000fe400030f0eff */
[----:B0-----:R-:W-:-:S02]  /*34260*/  LEA R62, P6, R64, R2, 0x1 ;  /* 0x00000002403e7211 */ /* 0x001fc400078c08ff */
[----:B------:R-:W-:Y:S02]  /*34270*/  PRMT R56, R56, 0x7632, R56 ;  /* 0x0000763238387816 */ /* 0x000fe40000000038 */
[----:B------:R-:W-:-:S03]  /*34280*/  LEA.HI.X.SX32 R63, R64, R3, 0x1, P6 ;  /* 0x00000003403f7211 */ /* 0x000fc600030f0eff */
[----:B------:R0:W-:Y:S04]  /*34290*/  @P3 STG.E.U16 desc[UR24][R60.64], R56 ;  /* 0x000000383c003986 */ /* 0x0001e8000c101518 */
[----:B------:R1:W-:Y:S01]  /*342a0*/  @P5 STG.E.U16 desc[UR24][R62.64], R57 ;  /* 0x000000393e005986 */ /* 0x0003e2000c101518 */
[----:B0-----:R-:W-:-:S03]  /*342b0*/  IMAD R56, R93, 0x2, R64 ;  /* 0x000000025d387824 */ /* 0x001fc600078e0240 */
[----:B------:R-:W4:Y:S04]  /*342c0*/  LDL.LU R64, [R1+0xdc0] ;  /* 0x000dc00001407983 */ /* 0x000f280000300800 */
[----:B-1----:R-:W4:Y:S01]  /*342d0*/  LDL.LU R63, [R1+0xdd8] ;  /* 0x000dd800013f7983 */ /* 0x002f220000300800 */
[CC--:B------:R-:W-:Y:S01]  /*342e0*/  LEA R60, P6, R56.reuse, R2.reuse, 0x1 ;  /* 0x00000002383c7211 */ /* 0x0c0fe200078c08ff */
[----:B------:R-:W-:Y:S01]  /*342f0*/  IMAD R0, R93, 0x2, R56 ;  /* 0x000000025d007824 */ /* 0x000fe200078e0238 */
[----:B------:R-:W-:Y:S02]  /*34300*/  PRMT R57, R57, 0x7632, R57 ;  /* 0x0000763239397816 */ /* 0x000fe40000000039 */
[----:B------:R-:W-:Y:S01]  /*34310*/  LEA.HI.X.SX32 R61, R56, R3, 0x1, P6 ;  /* 0x00000003383d7211 */ /* 0x000fe200030f0eff */
[----:B------:R-:W-:Y:S01]  /*34320*/  IMAD R62, R93, 0x2, R0 ;  /* 0x000000025d3e7824 */ /* 0x000fe200078e0200 */
[----:B------:R-:W-:-:S03]  /*34330*/  LEA R56, P6, R0, R2, 0x1 ;  /* 0x0000000200387211 */ /* 0x000fc600078c08ff */
[----:B------:R0:W-:Y:S02]  /*34340*/  @P4 STG.E.U16 desc[UR24][R60.64], R57 ;  /* 0x000000393c004986 */ /* 0x0001e4000c101518 */
[----:B0-----:R-:W-:Y:S01]  /*34350*/  LEA.HI.X.SX32 R57, R0, R3, 0x1, P6 ;  /* 0x0000000300397211 */ /* 0x001fe200030f0eff */
[----:B------:R-:W-:Y:S01]  /*34360*/  IMAD R0, R93, 0x2, R62 ;  /* 0x000000025d007824 */ /* 0x000fe200078e023e */
[----:B------:R-:W-:-:S04]  /*34370*/  LEA R60, P6, R62, R2, 0x1 ;  /* 0x000000023e3c7211 */ /* 0x000fc800078c08ff */
[----:B------:R-:W-:Y:S02]  /*34380*/  LEA.HI.X.SX32 R61, R62, R3, 0x1, P6 ;  /* 0x000000033e3d7211 */ /* 0x000fe400030f0eff */
[----:B------:R-:W-:Y:S02]  /*34390*/  PRMT R62, R58, 0x7632, R62 ;  /* 0x000076323a3e7816 */ /* 0x000fe4000000003e */
[----:B--2---:R-:W-:Y:S01]  /*343a0*/  ISETP.LT.AND P2, PT, R91, UR5, !P0 ;  /* 0x000000055b007c0c */ /* 0x004fe2000c741270 */
[----:B------:R-:W4:Y:S01]  /*343b0*/  LDCU UR5, c[0x0][0x39c] ;  /* 0x00007380ff0577ac */ /* 0x000f220008000800 */
[----:B------:R-:W-:Y:S01]  /*343c0*/  ISETP.LT.AND P3, PT, R90, UR4, !P0 ;  /* 0x000000045a007c0c */ /* 0x000fe2000c761270 */
[----:B------:R-:W0:Y:S01]  /*343d0*/  LDCU UR4, c[0x0][0x39c] ;  /* 0x00007380ff0477ac */ /* 0x000e220008000800 */
[----:B---3--:R-:W-:Y:S01]  /*343e0*/  ISETP.LT.AND P5, PT, R89, UR6, !P0 ;  /* 0x0000000659007c0c */ /* 0x008fe2000c7a1270 */
[----:B------:R-:W1:Y:S01]  /*343f0*/  LDCU UR6, c[0x0][0x39c] ;  /* 0x00007380ff0677ac */ /* 0x000e620008000800 */
[----:B----4-:R-:W-:Y:S01]  /*34400*/  ISETP.LT.AND P4, PT, R88, UR5, !P0 ;  /* 0x0000000558007c0c */ /* 0x010fe2000c781270 */
[----:B------:R-:W2:Y:S06]  /*34410*/  LDCU UR5, c[0x0][0x39c] ;  /* 0x00007380ff0577ac */ /* 0x000eac0008000800 */
[----:B------:R3:W-:Y:S04]  /*34420*/  @P2 STG.E.U16 desc[UR24][R56.64], R58 ;  /* 0x0000003a38002986 */ /* 0x0007e8000c101518 */
[----:B------:R4:W-:Y:S01]  /*34430*/  @P3 STG.E.U16 desc[UR24][R60.64], R62 ;  /* 0x0000003e3c003986 */ /* 0x0009e2000c101518 */
[----:B---3--:R-:W-:-:S04]  /*34440*/  LEA R56, P6, R0, R2, 0x1 ;  /* 0x0000000200387211 */ /* 0x008fc800078c08ff */
[-C--:B------:R-:W-:Y:S01]  /*34450*/  LEA.HI.X.SX32 R57, R0, R3.reuse, 0x1, P6 ;  /* 0x0000000300397211 */ /* 0x080fe200030f0eff */
[----:B------:R-:W-:Y:S01]  /*34460*/  IMAD R58, R93, 0x2, R0 ;  /* 0x000000025d3a7824 */ /* 0x000fe200078e0200 */
[----:B0-----:R-:W-:Y:S01]  /*34470*/  ISETP.LT.AND P2, PT, R67, UR4, !P0 ;  /* 0x0000000443007c0c */ /* 0x001fe2000c741270 */
[----:B------:R-:W0:Y:S01]  /*34480*/  LDCU UR4, c[0x0][0x39c] ;  /* 0x00007380ff0477ac */ /* 0x000e220008000800 */
[----:B------:R-:W3:Y:S01]  /*34490*/  LDL.LU R67, [R1+0xd5c] ;  /* 0x000d5c0001437983 */ /* 0x000ee20000300800 */
[----:B-1----:R-:W-:Y:S01]  /*344a0*/  ISETP.LT.AND P3, PT, R66, UR6, !P0 ;  /* 0x0000000642007c0c */ /* 0x002fe2000c761270 */
[----:B------:R-:W1:Y:S02]  /*344b0*/  LDCU UR6, c[0x0][0x39c] ;  /* 0x00007380ff0677ac */ /* 0x000e640008000800 */
[----:B------:R4:W-:Y:S01]  /*344c0*/  @P5 STG.E.U16 desc[UR24][R56.64], R59 ;  /* 0x0000003b38005986 */ /* 0x0009e2000c101518 */
[----:B--2---:R-:W-:Y:S01]  /*344d0*/  ISETP.LT.AND P5, PT, R65, UR5, !P0 ;  /* 0x0000000541007c0c */ /* 0x004fe2000c7a1270 */
[----:B------:R-:W-:Y:S01]  /*344e0*/  IMAD R0, R93, 0x2, R58 ;  /* 0x000000025d007824 */ /* 0x000fe200078e023a */
[C---:B----4-:R-:W-:Y:S01]  /*344f0*/  LEA R60, P6, R58.reuse, R2, 0x1 ;  /* 0x000000023a3c7211 */ /* 0x050fe200078c08ff */
[----:B------:R-:W2:Y:S01]  /*34500*/  LDL.LU R66, [R1+0xd78] ;  /* 0x000d780001427983 */ /* 0x000ea20000300800 */
[----:B------:R-:W3:Y:S03]  /*34510*/  LDCU UR5, c[0x0][0x39c] ;  /* 0x00007380ff0577ac */ /* 0x000ee60008000800 */
[----:B------:R-:W4:Y:S01]  /*34520*/  LDL.LU R65, [R1+0xd94] ;  /* 0x000d940001417983 */ /* 0x000f220000300800 */
[----:B------:R-:W-:-:S02]  /*34530*/  LEA.HI.X.SX32 R61, R58, R3, 0x1, P6 ;  /* 0x000000033a3d7211 */ /* 0x000fc400030f0eff */
[C---:B------:R-:W-:Y:S02]  /*34540*/  LEA R56, P6, R0.reuse, R2, 0x1 ;  /* 0x0000000200387211 */ /* 0x040fe400078c08ff */
[----:B------:R-:W-:Y:S02]  /*34550*/  PRMT R59, R59, 0x7632, R59 ;  /* 0x000076323b3b7816 */ /* 0x000fe4000000003b */
[----:B------:R-:W-:-:S03]  /*34560*/  LEA.HI.X.SX32 R57, R0, R3, 0x1, P6 ;  /* 0x0000000300397211 */ /* 0x000fc600030f0eff */
[----:B------:R-:W-:Y:S04]  /*34570*/  @P4 STG.E.U16 desc[UR24][R60.64], R59 ;  /* 0x0000003b3c004986 */ /* 0x000fe8000c101518 */
[----:B------:R0:W-:Y:S02]  /*34580*/  @P2 STG.E.U16 desc[UR24][R56.64], R52 ;  /* 0x0000003438002986 */ /* 0x0001e4000c101518 */
[----:B0-----:R-:W-:Y:S01]  /*34590*/  ISETP.LT.AND P4, PT, R64, UR4, !P0 ;  /* 0x0000000440007c0c */ /* 0x001fe2000c781270 */
[----:B------:R-:W-:Y:S01]  /*345a0*/  IMAD R0, R93, 0x2, R0 ;  /* 0x000000025d007824 */ /* 0x000fe200078e0200 */
[----:B------:R-:W4:Y:S01]  /*345b0*/  LDL.LU R64, [R1+0xdbc] ;  /* 0x000dbc0001407983 */ /* 0x000f220000300800 */
[----:B------:R-:W-:Y:S01]  /*345c0*/  PRMT R52, R52, 0x7632, R52 ;  /* 0x0000763234347816 */ /* 0x000fe20000000034 */
[----:B------:R-:W2:Y:S01]  /*345d0*/  LDCU UR4, c[0x0][0x39c] ;  /* 0x00007380ff0477ac */ /* 0x000ea20008000800 */
[----:B-1----:R-:W-:-:S02]  /*345e0*/  ISETP.LT.AND P2, PT, R63, UR6, !P0 ;  /* 0x000000063f007c0c */ /* 0x002fc4000c741270 */
[----:B------:R-:W4:Y:S01]  /*345f0*/  LDL.LU R63, [R1+0xdcc] ;  /* 0x000dcc00013f7983 */ /* 0x000f220000300800 */
[CC--:B------:R-:W-:Y:S01]  /*34600*/  LEA R58, P6, R0.reuse, R2.reuse, 0x1 ;  /* 0x00000002003a7211 */ /* 0x0c0fe200078c08ff */
[C---:B------:R-:W-:Y:S01]  /*34610*/  IMAD R57, R93.reuse, 0x2, R0 ;  /* 0x000000025d397824 */ /* 0x040fe200078e0200 */
[----:B------:R-:W4:Y:S01]  /*34620*/  LDCU UR6, c[0x0][0x39c] ;  /* 0x00007380ff0677ac */ /* 0x000f220008000800 */
[----:B------:R-:W4:Y:S01]  /*34630*/  LDL.LU R62, [R1+0xd2c] ;  /* 0x000d2c00013e7983 */ /* 0x000f220000300800 */
[-C--:B------:R-:W-:Y:S01]  /*34640*/  LEA.HI.X.SX32 R59, R0, R3.reuse, 0x1, P6 ;  /* 0x00000003003b7211 */ /* 0x080fe200030f0eff */
[----:B------:R-:W-:Y:S01]  /*34650*/  IMAD R0, R93, 0x2, R57 ;  /* 0x000000025d007824 */ /* 0x000fe200078e0239 */
[C---:B------:R-:W-:Y:S01]  /*34660*/  LEA R56, P6, R57.reuse, R2, 0x1 ;  /* 0x0000000239387211 */ /* 0x040fe200078c08ff */
[----:B------:R-:W4:Y:S04]  /*34670*/  LDL.LU R61, [R1+0xd60] ;  /* 0x000d6000013d7983 */ /* 0x000f280000300800 */
[----:B------:R-:W4:Y:S01]  /*34680*/  LDL.LU R60, [R1+0xd7c] ;  /* 0x000d7c00013c7983 */ /* 0x000f220000300800 */
[----:B------:R-:W-:-:S03]  /*34690*/  LEA.HI.X.SX32 R57, R57, R3, 0x1, P6 ;  /* 0x0000000339397211 */ /* 0x000fc600030f0eff */
[----:B------:R0:W-:Y:S02]  /*346a0*/  @P3 STG.E.U16 desc[UR24][R58.64], R52 ;  /* 0x000000343a003986 */ /* 0x0001e4000c101518 */
[----:B0-----:R-:W-:Y:S01]  /*346b0*/  LEA R58, P6, R0, R2, 0x1 ;  /* 0x00000002003a7211 */ /* 0x001fe200078c08ff */
[----:B------:R-:W-:-:S03]  /*346c0*/  IMAD R52, R93, 0x2, R0 ;  /* 0x000000025d347824 */ /* 0x000fc600078e0200 */
[----:B------:R-:W-:Y:S02]  /*346d0*/  LEA.HI.X.SX32 R59, R0, R3, 0x1, P6 ;  /* 0x00000003003b7211 */ /* 0x000fe400030f0eff */
[----:B------:R-:W-:Y:S01]  /*346e0*/  PRMT R0, R53, 0x7632, R0 ;  /* 0x0000763235007816 */ /* 0x000fe20000000000 */
[----:B------:R-:W-:Y:S04]  /*346f0*/  @P5 STG.E.U16 desc[UR24][R56.64], R53 ;  /* 0x0000003538005986 */ /* 0x000fe8000c101518 */
[----:B------:R0:W-:Y:S04]  /*34700*/  @P4 STG.E.U16 desc[UR24][R58.64], R0 ;  /* 0x000000003a004986 */ /* 0x0001e8000c101518 */
[----:B0-----:R-:W4:Y:S01]  /*34710*/  LDL.LU R59, [R1+0xd98] ;  /* 0x000d9800013b7983 */ /* 0x001f220000300800 */
[----:B------:R-:W-:Y:S01]  /*34720*/  LEA R56, P6, R52, R2, 0x1 ;  /* 0x0000000234387211 */ /* 0x000fe200078c08ff */
[----:B------:R-:W-:-:S03]  /*34730*/  IMAD R0, R93, 0x2, R52 ;  /* 0x000000025d007824 */ /* 0x000fc600078e0234 */
[----:B------:R-:W-:Y:S01]  /*34740*/  LEA.HI.X.SX32 R57, R52, R3, 0x1, P6 ;  /* 0x0000000334397211 */ /* 0x000fe200030f0eff */
[----:B------:R-:W-:Y:S01]  /*34750*/  IMAD R58, R93, 0x2, R0 ;  /* 0x000000025d3a7824 */ /* 0x000fe200078e0200 */
[----:B------:R-:W-:-:S03]  /*34760*/  LEA R52, P6, R0, R2, 0x1 ;  /* 0x0000000200347211 */ /* 0x000fc600078c08ff */
[----:B------:R0:W-:Y:S01]  /*34770*/  @P2 STG.E.U16 desc[UR24][R56.64], R54 ;  /* 0x0000003638002986 */ /* 0x0001e2000c101518 */
[-C--:B------:R-:W-:Y:S02]  /*34780*/  LEA.HI.X.SX32 R53, R0, R3.reuse, 0x1, P6 ;  /* 0x0000000300357211 */ /* 0x080fe400030f0eff */
[----:B0-----:R-:W-:Y:S02]  /*34790*/  LEA R56, P6, R58, R2, 0x1 ;  /* 0x000000023a387211 */ /* 0x001fe400078c08ff */
[----:B------:R-:W-:Y:S02]  /*347a0*/  PRMT R54, R54, 0x7632, R54 ;  /* 0x0000763236367816 */ /* 0x000fe40000000036 */
[----:B------:R-:W-:Y:S02]  /*347b0*/  LEA.HI.X.SX32 R57, R58, R3, 0x1, P6 ;  /* 0x000000033a397211 */ /* 0x000fe400030f0eff */
[----:B---3--:R-:W-:Y:S01]  /*347c0*/  ISETP.LT.AND P3, PT, R67, UR5, !P0 ;  /* 0x0000000543007c0c */ /* 0x008fe2000c761270 */
[----:B------:R-:W0:Y:S01]  /*347d0*/  LDCU UR5, c[0x0][0x39c] ;  /* 0x00007380ff0577ac */ /* 0x000e220008000800 */
[----:B--2---:R-:W-:Y:S01]  /*347e0*/  ISETP.LT.AND P5, PT, R66, UR4, !P0 ;  /* 0x0000000442007c0c */ /* 0x004fe2000c7a1270 */
[----:B------:R-:W1:Y:S01]  /*347f0*/  LDCU UR4, c[0x0][0x39c] ;  /* 0x00007380ff0477ac */ /* 0x000e620008000800 */
[----:B----4-:R-:W-:Y:S01]  /*34800*/  ISETP.LT.AND P4, PT, R65, UR6, !P0 ;  /* 0x0000000641007c0c */ /* 0x010fe2000c781270 */
[----:B------:R-:W2:Y:S08]  /*34810*/  LDCU UR6, c[0x0][0x39c] ;  /* 0x00007380ff0677ac */ /* 0x000eb00008000800 */
[----:B------:R3:W-:Y:S04]  /*34820*/  @P3 STG.E.U16 desc[UR24][R52.64], R54 ;  /* 0x0000003634003986 */ /* 0x0007e8000c101518 */
[----:B------:R4:W-:Y:S01]  /*34830*/  @P5 STG.E.U16 desc[UR24][R56.64], R55 ;  /* 0x0000003738005986 */ /* 0x0009e2000c101518 */
[----:B-1----:R-:W-:Y:S01]  /*34840*/  ISETP.LT.AND P3, PT, R63, UR4, !P0 ;  /* 0x000000043f007c0c */ /* 0x002fe2000c761270 */
[----:B------:R-:W-:-:S02]  /*34850*/  IMAD R58, R93, 0x2, R58 ;  /* 0x000000025d3a7824 */ /* 0x000fc400078e023a */
[----:B------:R-:W4:Y:S01]  /*34860*/  LDL.LU R63, [R1+0xdc8] ;  /* 0x000dc800013f7983 */ /* 0x000f220000300800 */
[----:B0-----:R-:W-:Y:S01]  /*34870*/  ISETP.LT.AND P2, PT, R64, UR5, !P0 ;  /* 0x0000000540007c0c */ /* 0x001fe2000c741270 */
[----:B------:R-:W0:Y:S01]  /*34880*/  LDCU UR5, c[0x0][0x39c] ;  /* 0x00007380ff0577ac */ /* 0x000e220008000800 */
[----:B--2---:R-:W-:Y:S02]  /*34890*/  ISETP.LT.AND P5, PT, R62, UR6, !P0 ;  /* 0x000000063e007c0c */ /* 0x004fe4000c7a1270 */
[----:B------:R-:W2:Y:S01]  /*348a0*/  LDL.LU R62, [R1+0xd20] ;  /* 0x000d2000013e7983 */ /* 0x000ea20000300800 */
[----:B------:R-:W1:Y:S01]  /*348b0*/  LDCU UR4, c[0x0][0x39c] ;  /* 0x00007380ff0477ac */ /* 0x000e620008000800 */
[C---:B---3--:R-:W-:Y:S01]  /*348c0*/  LEA R52, P6, R58.reuse, R2, 0x1 ;  /* 0x000000023a347211 */ /* 0x048fe200078c08ff */
[----:B----4-:R-:W-:Y:S01]  /*348d0*/  IMAD R56, R93, 0x2, R58 ;  /* 0x000000025d387824 */ /* 0x010fe200078e023a */
[----:B------:R-:W-:Y:S01]  /*348e0*/  PRMT R55, R55, 0x7632, R55 ;  /* 0x0000763237377816 */ /* 0x000fe20000000037 */
[----:B------:R-:W3:Y:S01]  /*348f0*/  LDCU UR6, c[0x0][0x39c] ;  /* 0x00007380ff0677ac */ /* 0x000ee20008000800 */
[----:B------:R-:W-:-:S02]  /*34900*/  LEA.HI.X.SX32 R53, R58, R3, 0x1, P6 ;  /* 0x000000033a357211 */ /* 0x000fc400030f0eff */
[----:B------:R-:W-:-:S03]  /*34910*/  LEA R54, P6, R56, R2, 0x1 ;  /* 0x0000000238367211 */ /* 0x000fc600078c08ff */
[----:B------:R4:W-:Y:S01]  /*34920*/  @P4 STG.E.U16 desc[UR24][R52.64], R55 ;  /* 0x0000003734004986 */ /* 0x0009e2000c101518 */
[----:B------:R-:W-:Y:S01]  /*34930*/  IMAD R0, R93, 0x2, R56 ;  /* 0x000000025d007824 */ /* 0x000fe200078e0238 */
[----:B0-----:R-:W-:Y:S01]  /*34940*/  ISETP.LT.AND P4, PT, R61, UR5, !P0 ;  /* 0x000000053d007c0c */ /* 0x001fe2000c781270 */
[----:B------:R-:W0:Y:S01]  /*34950*/  LDCU UR5, c[0x0][0x39c] ;  /* 0x00007380ff0577ac */ /* 0x000e220008000800 */
[----:B------:R-:W2:Y:S01]  /*34960*/  LDL.LU R61, [R1+0xd3c] ;  /* 0x000d3c00013d7983 */ /* 0x000ea20000300800 */
[----:B----4-:R-:W-:-:S05]  /*34970*/  LEA.HI.X.SX32 R55, R56, R3, 0x1, P6 ;  /* 0x0000000338377211 */ /* 0x010fca00030f0eff */
[----:B------:R4:W-:Y:S01]  /*34980*/  @P2 STG.E.U16 desc[UR24][R54.64], R48 ;  /* 0x0000003036002986 */ /* 0x0009e2000c101518 */
[----:B-1----:R-:W-:Y:S01]  /*34990*/  ISETP.LT.AND P2, PT, R60, UR4, !P0 ;  /* 0x000000043c007c0c */ /* 0x002fe2000c741270 */
[--C-:B------:R-:W-:Y:S01]  /*349a0*/  IMAD R52, R93, 0x2, R0.reuse ;  /* 0x000000025d347824 */ /* 0x100fe200078e0200 */
[CC--:B------:R-:W-:Y:S01]  /*349b0*/  LEA R56, P6, R0.reuse, R2.reuse, 0x1 ;  /* 0x0000000200387211 */ /* 0x0c0fe200078c08ff */
[----:B------:R-:W2:Y:S01]  /*349c0*/  LDL.LU R60, [R1+0xd64] ;  /* 0x000d6400013c7983 */ /* 0x000ea20000300800 */
[----:B------:R-:W2:Y:S02]  /*349d0*/  LDCU UR4, c[0x0][0x39c] ;  /* 0x00007380ff0477ac */ /* 0x000ea40008000800 */
[----:B------:R-:W-:Y:S02]  /*349e0*/  LEA.HI.X.SX32 R57, R0, R3, 0x1, P6 ;  /* 0x0000000300397211 */ /* 0x000fe400030f0eff */
[----:B------:R-:W-:Y:S02]  /*349f0*/  PRMT R0, R48, 0x7632, R0 ;  /* 0x0000763230007816 */ /* 0x000fe40000000000 */
[----:B----4-:R-:W-:-:S03]  /*34a00*/  LEA R54, P6, R52, R2, 0x1 ;  /* 0x0000000234367211 */ /* 0x010fc600078c08ff */
[----:B------:R1:W-:Y:S01]  /*34a10*/  @P3 STG.E.U16 desc[UR24][R56.64], R0 ;  /* 0x0000000038003986 */ /* 0x0003e2000c101518 */
[----:B------:R-:W-:Y:S01]  /*34a20*/  IMAD R48, R93, 0x2, R52 ;  /* 0x000000025d307824 */ /* 0x000fe200078e0234 */
[----:B---3--:R-:W-:Y:S01]  /*34a30*/  ISETP.LT.AND P3, PT, R59, UR6, !P0 ;  /* 0x000000063b007c0c */ /* 0x008fe2000c761270 */
[----:B------:R-:W3:Y:S01]  /*34a40*/  LDCU UR6, c[0x0][0x39c] ;  /* 0x00007380ff0677ac */ /* 0x000ee20008000800 */
[----:B------:R-:W4:Y:S01]  /*34a50*/  LDL.LU R59, [R1+0xd88] ;  /* 0x000d8800013b7983 */ /* 0x000f220000300800 */
[----:B------:R-:W-:-:S03]  /*34a60*/  LEA.HI.X.SX32 R55, R52, R3, 0x1, P6 ;  /* 0x0000000334377211 */ /* 0x000fc600030f0eff */
[----:B------:R-:W4:Y:S01]  /*34a70*/  LDL.LU R58, [R1+0xd9c] ;  /* 0x000d9c00013a7983 */ /* 0x000f220000300800 */
[----:B------:R-:W-:-:S03]  /*34a80*/  LEA R52, P6, R48, R2, 0x1 ;  /* 0x0000000230347211 */ /* 0x000fc600078c08ff */
[----:B-1----:R-:W4:Y:S01]  /*34a90*/  LDL.LU R56, [R1+0xd1c] ;  /* 0x000d1c0001387983 */ /* 0x002f220000300800 */
[----:B------:R-:W-:Y:S01]  /*34aa0*/  IMAD R0, R93, 0x2, R48 ;  /* 0x000000025d007824 */ /* 0x000fe200078e0230 */
[----:B------:R-:W-:Y:S02]  /*34ab0*/  LEA.HI.X.SX32 R53, R48, R3, 0x1, P6 ;  /* 0x0000000330357211 */ /* 0x000fe400030f0eff */
[----:B------:R1:W-:Y:S02]  /*34ac0*/  @P5 STG.E.U16 desc[UR24][R54.64], R49 ;  /* 0x0000003136005986 */ /* 0x0003e4000c101518 */
[----:B------:R-:W-:Y:S02]  /*34ad0*/  LEA R48, P6, R0, R2, 0x1 ;  /* 0x0000000200307211 */ /* 0x000fe400078c08ff */
[----:B------:R-:W4:Y:S01]  /*34ae0*/  LDL.LU R57, [R1+0xd28] ;  /* 0x000d280001397983 */ /* 0x000f220000300800 */
[----:B-1----:R-:W-:-:S05]  /*34af0*/  PRMT R54, R49, 0x7632, R54 ;  /* 0x0000763231367816 */ /* 0x002fca0000000036 */
[----:B------:R1:W-:Y:S01]  /*34b00*/  @P4 STG.E.U16 desc[UR24][R52.64], R54 ;  /* 0x0000003634004986 */ /* 0x0003e2000c101518 */
[-C--:B------:R-:W-:Y:S01]  /*34b10*/  LEA.HI.X.SX32 R49, R0, R3.reuse, 0x1, P6 ;  /* 0x0000000300317211 */ /* 0x080fe200030f0eff */
[C---:B-1----:R-:W-:Y:S02]  /*34b20*/  IMAD R53, R93.reuse, 0x2, R0 ;  /* 0x000000025d357824 */ /* 0x042fe400078e0200 */
[----:B------:R-:W4:Y:S02]  /*34b30*/  LDL.LU R54, [R1+0xd48] ;  /* 0x000d480001367983 */ /* 0x000f240000300800 */
[----:B------:R-:W-:Y:S01]  /*34b40*/  IMAD R0, R93, 0x2, R53 ;  /* 0x000000025d007824 */ /* 0x000fe200078e0235 */
[CC--:B------:R-:W-:Y:S01]  /*34b50*/  LEA R52, P6, R53.reuse, R2.reuse, 0x1 ;  /* 0x0000000235347211 */ /* 0x0c0fe200078c08ff */
[----:B------:R1:W-:Y:S03]  /*34b60*/  @P2 STG.E.U16 desc[UR24][R48.64], R50 ;  /* 0x0000003230002986 */ /* 0x0003e6000c101518 */
[----:B------:R-:W-:Y:S01]  /*34b70*/  LEA.HI.X.SX32 R53, R53, R3, 0x1, P6 ;  /* 0x0000000335357211 */ /* 0x000fe200030f0eff */
[----:B------:R-:W4:Y:S01]  /*34b80*/  LDL.LU R55, [R1+0xd68] ;  /* 0x000d680001377983 */ /* 0x000f220000300800 */
[----:B-1----:R-:W-:Y:S01]  /*34b90*/  PRMT R49, R50, 0x7632, R49 ;  /* 0x0000763232317816 */ /* 0x002fe20000000031 */
[----:B------:R-:W-:Y:S01]  /*34ba0*/  IMAD R50, R93, 0x2, R0 ;  /* 0x000000025d327824 */ /* 0x000fe200078e0200 */
[----:B------:R-:W-:-:S03]  /*34bb0*/  LEA R48, P6, R0, R2, 0x1 ;  /* 0x0000000200307211 */ /* 0x000fc600078c08ff */
[----:B------:R1:W-:Y:S02]  /*34bc0*/  @P3 STG.E.U16 desc[UR24][R52.64], R49 ;  /* 0x0000003134003986 */ /* 0x0003e4000c101518 */
[----:B-1----:R-:W-:Y:S02]  /*34bd0*/  LEA.HI.X.SX32 R49, R0, R3, 0x1, P6 ;  /* 0x0000000300317211 */ /* 0x002fe400030f0eff */
[----:B------:R-:W-:Y:S01]  /*34be0*/  LEA R52, P6, R50, R2, 0x1 ;  /* 0x0000000232347211 */ /* 0x000fe200078c08ff */
[----:B------:R-:W-:-:S03]  /*34bf0*/  IMAD R0, R93, 0x2, R50 ;  /* 0x000000025d007824 */ /* 0x000fc600078e0232 */
[----:B------:R-:W-:Y:S02]  /*34c00*/  LEA.HI.X.SX32 R53, R50, R3, 0x1, P6 ;  /* 0x0000000332357211 */ /* 0x000fe400030f0eff */
[----:B------:R-:W-:Y:S02]  /*34c10*/  PRMT R50, R51, 0x7632, R50 ;  /* 0x0000763233327816 */ /* 0x000fe40000000032 */
[----:B0-----:R-:W-:Y:S01]  /*34c20*/  ISETP.LT.AND P5, PT, R63, UR5, !P0 ;  /* 0x000000053f007c0c */ /* 0x001fe2000c7a1270 */
[----:B------:R-:W0:Y:S01]  /*34c30*/  LDCU UR5, c[0x0][0x39c] ;  /* 0x00007380ff0577ac */ /* 0x000e220008000800 */
[----:B--2---:R-:W-:Y:S01]  /*34c40*/  ISETP.LT.AND P4, PT, R62, UR4, !P0 ;  /* 0x000000043e007c0c */ /* 0x004fe2000c781270 */
[----:B------:R-:W4:Y:S10]  /*34c50*/  LDCU UR4, c[0x0][0x39c] ;  /* 0x00007380ff0477ac */ /* 0x000f340008000800 */
[----:B------:R-:W-:Y:S04]  /*34c60*/  @P5 STG.E.U16 desc[UR24][R48.64], R51 ;  /* 0x0000003330005986 */ /* 0x000fe8000c101518 */
[----:B------:R1:W-:Y:S04]  /*34c70*/  @P4 STG.E.U16 desc[UR24][R52.64], R50 ;  /* 0x0000003234004986 */ /* 0x0003e8000c101518 */
[----:B-1----:R-:W2:Y:S01]  /*34c80*/  LDL.LU R52, [R1+0xd90] ;  /* 0x000d900001347983 */ /* 0x002ea20000300800 */
[----:B---3--:R-:W-:Y:S01]  /*34c90*/  ISETP.LT.AND P2, PT, R61, UR6, !P0 ;  /* 0x000000063d007c0c */ /* 0x008fe2000c741270 */
[----:B------:R-:W1:Y:S01]  /*34ca0*/  LDCU UR6, c[0x0][0x39c] ;  /* 0x00007380ff0677ac */ /* 0x000e620008000800 */
[----:B0-----:R-:W-:Y:S01]  /*34cb0*/  ISETP.LT.AND P3, PT, R60, UR5, !P0 ;  /* 0x000000053c007c0c */ /* 0x001fe2000c761270 */
[----:B------:R-:W0:Y:S01]  /*34cc0*/  LDCU UR5, c[0x0][0x39c] ;  /* 0x00007380ff0577ac */ /* 0x000e220008000800 */
[----:B------:R-:W-:Y:S01]  /*34cd0*/  LEA R48, P6, R0, R2, 0x1 ;  /* 0x0000000200307211 */ /* 0x000fe200078c08ff */
[----:B------:R-:W-:-:S03]  /*34ce0*/  IMAD R51, R93, 0x2, R0 ;  /* 0x000000025d337824 */ /* 0x000fc600078e0200 */
[----:B------:R-:W-:Y:S01]  /*34cf0*/  LEA.HI.X.SX32 R49, R0, R3, 0x1, P6 ;  /* 0x0000000300317211 */ /* 0x000fe200030f0eff */
[----:B------:R-:W-:Y:S01]  /*34d00*/  IMAD R0, R93, 0x2, R51 ;  /* 0x000000025d007824 */ /* 0x000fe200078e0233 */
[----:B------:R-:W-:-:S03]  /*34d10*/  LEA R50, P6, R51, R2, 0x1 ;  /* 0x0000000233327211 */ /* 0x000fc600078c08ff */
[----:B------:R3:W-:Y:S01]  /*34d20*/  @P2 STG.E.U16 desc[UR24][R48.64], R44 ;  /* 0x0000002c30002986 */ /* 0x0007e2000c101518 */
[----:B----4-:R-:W-:Y:S01]  /*34d30*/  ISETP.LT.AND P5, PT, R59, UR4, !P0 ;  /* 0x000000043b007c0c */ /* 0x010fe2000c7a1270 */
[----:B------:R-:W4:Y:S01]  /*34d40*/  LDCU UR4, c[0x0][0x39c] ;  /* 0x00007380ff0477ac */ /* 0x000f220008000800 */
[----:B------:R-:W-:Y:S02]  /*34d50*/  LEA.HI.X.SX32 R51, R51, R3, 0x1, P6 ;  /* 0x0000000333337211 */ /* 0x000fe400030f0eff */
[----:B-1----:R-:W-:Y:S01]  /*34d60*/  ISETP.LT.AND P4, PT, R58, UR6, !P0 ;  /* 0x000000063a007c0c */ /* 0x002fe2000c781270 */
[----:B------:R-:W1:Y:S01]  /*34d70*/  LDCU UR6, c[0x0][0x39c] ;  /* 0x00007380ff0677ac */ /* 0x000e620008000800 */
[----:B0-----:R-:W-:Y:S01]  /*34d80*/  ISETP.LT.AND P2, PT, R56, UR5, !P0 ;  /* 0x0000000538007c0c */ /* 0x001fe2000c741270 */
[----:B------:R-:W0:Y:S01]  /*34d90*/  LDCU UR5, c[0x0][0x39c] ;  /* 0x00007380ff0577ac */ /* 0x000e220008000800 */
[----:B---3--:R-:W-:Y:S01]  /*34da0*/  LEA R48, P6, R0, R2, 0x1 ;  /* 0x0000000200307211 */ /* 0x008fe200078c08ff */
[----:B------:R-:W3:Y:S01]  /*34db0*/  LDL.LU R56, [R1+0xcf8] ;  /* 0x000cf80001387983 */ /* 0x000ee20000300800 */
[----:B------:R-:W-:-:S02]  /*34dc0*/  PRMT R44, R44, 0x7632, R44 ;  /* 0x000076322c2c7816 */ /* 0x000fc4000000002c */
[----:B------:R-:W-:Y:S01]  /*34dd0*/  LEA.HI.X.SX32 R49, R0, R3, 0x1, P6 ;  /* 0x0000000300317211 */ /* 0x000fe200030f0eff */
[----:B------:R-:W-:Y:S02]  /*34de0*/  IMAD R0, R93, 0x2, R0 ;  /* 0x000000025d007824 */ /* 0x000fe400078e0200 */
[----:B------:R-:W-:Y:S04]  /*34df0*/  @P3 STG.E.U16 desc[UR24][R50.64], R44 ;  /* 0x0000002c32003986 */ /* 0x000fe8000c101518 */
[----:B------:R0:W-:Y:S01]  /*34e00*/  @P5 STG.E.U16 desc[UR24][R48.64], R45 ;  /* 0x0000002d30005986 */ /* 0x0001e2000c101518 */
[----:B----4-:R-:W-:Y:S01]  /*34e10*/  ISETP.LT.AND P3, PT, R57, UR4, !P0 ;  /* 0x0000000439007c0c */ /* 0x010fe2000c761270 */
[----:B------:R-:W2:Y:S01]  /*34e20*/  LDCU UR4, c[0x0][0x39c] ;  /* 0x00007380ff0477ac */ /* 0x000ea20008000800 */
[----:B0-----:R-:W-:-:S02]  /*34e30*/  LEA R48, P6, R0, R2, 0x1 ;  /* 0x0000000200307211 */ /* 0x001fc400078c08ff */
[----:B------:R-:W-:Y:S02]  /*34e40*/  PRMT R45, R45, 0x7632, R45 ;  /* 0x000076322d2d7816 */ /* 0x000fe4000000002d */
[----:B------:R-:W-:Y:S01]  /*34e50*/  LEA.HI.X.SX32 R49, R0, R3, 0x1, P6 ;  /* 0x0000000300317211 */ /* 0x000fe200030f0eff */
[----:B------:R-:W-:Y:S01]  /*34e60*/  IMAD R50, R93, 0x2, R0 ;  /* 0x000000025d327824 */ /* 0x000fe200078e0200 */
[----:B-1----:R-:W-:-:S03]  /*34e70*/  ISETP.LT.AND P5, PT, R54, UR6, !P0 ;  /* 0x0000000636007c0c */ /* 0x002fc6000c7a1270 */
[----:B------:R0:W-:Y:S01]  /*34e80*/  @P4 STG.E.U16 desc[UR24][R48.64], R45 ;  /* 0x0000002d30004986 */ /* 0x0001e2000c101518 */
[----:B------:R-:W-:Y:S01]  /*34e90*/  IMAD R0, R93, 0x2, R50 ;  /* 0x000000025d007824 */ /* 0x000fe200078e0232 */
[C---:B------:R-:W-:Y:S01]  /*34ea0*/  LEA R44, P6, R50.reuse, R2, 0x1 ;  /* 0x00000002322c7211 */ /* 0x040fe200078c08ff */
[----:B------:R-:W3:Y:S01]  /*34eb0*/  LDCU UR6, c[0x0][0x39c] ;  /* 0x00007380ff0677ac */ /* 0x000ee20008000800 */
[----:B------:R-:W4:Y:S01]  /*34ec0*/  LDL.LU R54, [R1+0xd24] ;  /* 0x000d240001367983 */ /* 0x000f220000300800 */
[----:B------:R-:W-:Y:S01]  /*34ed0*/  ISETP.LT.AND P4, PT, R55, UR5, !P0 ;  /* 0x0000000537007c0c */ /* 0x000fe2000c781270 */
[----:B------:R-:W4:Y:S02]  /*34ee0*/  LDCU UR5, c[0x0][0x39c] ;  /* 0x00007380ff0577ac */ /* 0x000f240008000800 */
[----:B------:R-:W4:Y:S04]  /*34ef0*/  LDL.LU R55, [R1+0xd38] ;  /* 0x000d380001377983 */ /* 0x000f280000300800 */
[----:B------:R-:W4:Y:S01]  /*34f00*/  LDL.LU R53, [R1+0xd54] ;  /* 0x000d540001357983 */ /* 0x000f220000300800 */
[----:B0-----:R-:W-:-:S02]  /*34f10*/  LEA.HI.X.SX32 R45, R50, R3, 0x1, P6 ;  /* 0x00000003322d7211 */ /* 0x001fc400030f0eff */
[----:B------:R-:W-:Y:S02]  /*34f20*/  LEA R48, P6, R0, R2, 0x1 ;  /* 0x0000000200307211 */ /* 0x000fe400078c08ff */
[----:B------:R-:W-:Y:S02]  /*34f30*/  PRMT R51, R46, 0x7632, R51 ;  /* 0x000076322e337816 */ /* 0x000fe40000000033 */
[----:B------:R-:W-:Y:S01]  /*34f40*/  LEA.HI.X.SX32 R49, R0, R3, 0x1, P6 ;  /* 0x0000000300317211 */ /* 0x000fe200030f0eff */
[----:B------:R-:W-:Y:S04]  /*34f50*/  @P2 STG.E.U16 desc[UR24][R44.64], R46 ;  /* 0x0000002e2c002986 */ /* 0x000fe8000c101518 */
[----:B------:R0:W-:Y:S01]  /*34f60*/  @P3 STG.E.U16 desc[UR24][R48.64], R51 ;  /* 0x0000003330003986 */ /* 0x0001e2000c101518 */
[----:B--2---:R-:W-:Y:S01]  /*34f70*/  ISETP.LT.AND P2, PT, R52, UR4, !P0 ;  /* 0x0000000434007c0c */ /* 0x004fe2000c741270 */
[----:B------:R-:W-:-:S02]  /*34f80*/  IMAD R50, R93, 0x2, R0 ;  /* 0x000000025d327824 */ /* 0x000fc400078e0200 */
[----:B------:R-:W2:Y:S01]  /*34f90*/  LDL.LU R52, [R1+0xd74] ;  /* 0x000d740001347983 */ /* 0x000ea20000300800 */
[----:B------:R-:W1:Y:S03]  /*34fa0*/  LDCU UR4, c[0x0][0x39c] ;  /* 0x00007380ff0477ac */ /* 0x000e660008000800 */
[----:B0-----:R-:W2:Y:S01]  /*34fb0*/  LDL.LU R51, [R1+0xce4] ;  /* 0x000ce40001337983 */ /* 0x001ea20000300800 */
[----:B------:R-:W-:Y:S01]  /*34fc0*/  LEA R44, P6, R50, R2, 0x1 ;  /* 0x00000002322c7211 */ /* 0x000fe200078c08ff */
[----:B------:R-:W-:-:S03]  /*34fd0*/  IMAD R46, R93, 0x2, R50 ;  /* 0x000000025d2e7824 */ /* 0x000fc600078e0232 */
[----:B------:R-:W-:Y:S01]  /*34fe0*/  LEA.HI.X.SX32 R45, R50, R3, 0x1, P6 ;  /* 0x00000003322d7211 */ /* 0x000fe200030f0eff */
[----:B------:R-:W-:Y:S01]  /*34ff0*/  IMAD R0, R93, 0x2, R46 ;  /* 0x000000025d007824 */ /* 0x000fe200078e022e */
[----:B------:R-:W-:-:S03]  /*35000*/  LEA R48, P6, R46, R2, 0x1 ;  /* 0x000000022e307211 */ /* 0x000fc600078c08ff */
[----:B------:R0:W-:Y:S01]  /*35010*/  @P5 STG.E.U16 desc[UR24][R44.64], R47 ;  /* 0x0000002f2c005986 */ /* 0x0001e2000c101518 */
[-C--:B------:R-:W-:Y:S02]  /*35020*/  LEA.HI.X.SX32 R49, R46, R3.reuse, 0x1, P6 ;  /* 0x000000032e317211 */ /* 0x080fe400030f0eff */
[----:B---3--:R-:W-:Y:S01]  /*35030*/  ISETP.LT.AND P3, PT, R56, UR6, !P0 ;  /* 0x0000000638007c0c */ /* 0x008fe2000c761270 */
[----:B------:R-:W3:Y:S01]  /*35040*/  LDCU UR6, c[0x0][0x39c] ;  /* 0x00007380ff0677ac */ /* 0x000ee20008000800 */
[C---:B0-----:R-:W-:Y:S02]  /*35050*/  LEA R44, P6, R0.reuse, R2, 0x1 ;  /* 0x00000002002c7211 */ /* 0x041fe400078c08ff */
[----:B------:R-:W-:Y:S02]  /*35060*/  PRMT R47, R47, 0x7632, R47 ;  /* 0x000076322f2f7816 */ /* 0x000fe4000000002f */
[----:B------:R-:W-:Y:S01]  /*35070*/  LEA.HI.X.SX32 R45, R0, R3, 0x1, P6 ;  /* 0x00000003002d7211 */ /* 0x000fe200030f0eff */
[----:B------:R-:W-:-:S02]  /*35080*/  IMAD R0, R93, 0x2, R0 ;  /* 0x000000025d007824 */ /* 0x000fc400078e0200 */
[----:B------:R0:W-:Y:S03]  /*35090*/  @P4 STG.E.U16 desc[UR24][R48.64], R47 ;  /* 0x0000002f30004986 */ /* 0x0001e6000c101518 */
[C---:B------:R-:W-:Y:S01]  /*350a0*/  LEA R46, P6, R0.reuse, R2, 0x1 ;  /* 0x00000002002e7211 */ /* 0x040fe200078c08ff */
[----:B------:R1:W-:Y:S03]  /*350b0*/  @P2 STG.E.U16 desc[UR24][R44.64], R40 ;  /* 0x000000282c002986 */ /* 0x0003e6000c101518 */
[----:B0-----:R-:W-:Y:S01]  /*350c0*/  LEA.HI.X.SX32 R47, R0, R3, 0x1, P6 ;  /* 0x00000003002f7211 */ /* 0x001fe200030f0eff */
[----:B-1----:R-:W-:Y:S01]  /*350d0*/  IMAD R45, R93, 0x2, R0 ;  /* 0x000000025d2d7824 */ /* 0x002fe200078e0200 */
[----:B------:R-:W-:Y:S02]  /*350e0*/  PRMT R40, R40, 0x7632, R40 ;  /* 0x0000763228287816 */ /* 0x000fe40000000028 */
[----:B----4-:R-:W-:Y:S01]  /*350f0*/  ISETP.LT.AND P5, PT, R54, UR5, !P0 ;  /* 0x0000000536007c0c */ /* 0x010fe2000c7a1270 */
[----:B------:R-:W2:Y:S01]  /*35100*/  LDCU UR5, c[0x0][0x39c] ;  /* 0x00007380ff0577ac */ /* 0x000ea20008000800 */
[----:B------:R-:W4:Y:S01]  /*35110*/  LDL.LU R54, [R1+0xd00] ;  /* 0x000d000001367983 */ /* 0x000f220000300800 */
[----:B------:R-:W-:-:S03]  /*35120*/  ISETP.LT.AND P4, PT, R55, UR4, !P0 ;  /* 0x0000000437007c0c */ /* 0x000fc6000c781270 */
[----:B------:R-:W4:Y:S01]  /*35130*/  LDL.LU R50, [R1+0xd34] ;  /* 0x000d340001327983 */ /* 0x000f220000300800 */
[----:B------:R-:W0:Y:S01]  /*35140*/  LDCU UR4, c[0x0][0x39c] ;  /* 0x00007380ff0477ac */ /* 0x000e220008000800 */
[----:B---3--:R-:W-:Y:S02]  /*35150*/  ISETP.LT.AND P2, PT, R53, UR6, !P0 ;  /* 0x0000000635007c0c */ /* 0x008fe4000c741270 */
[----:B------:R-:W3:Y:S01]  /*35160*/  LDL.LU R53, [R1+0xd44] ;  /* 0x000d440001357983 */ /* 0x000ee20000300800 */
[----:B------:R-:W-:Y:S01]  /*35170*/  IMAD R0, R93, 0x2, R45 ;  /* 0x000000025d007824 */ /* 0x000fe200078e022d */
[C---:B------:R-:W-:Y:S01]  /*35180*/  LEA R44, P6, R45.reuse, R2, 0x1 ;  /* 0x000000022d2c7211 */ /* 0x040fe200078c08ff */
[----:B------:R-:W4:Y:S01]  /*35190*/  LDCU UR6, c[0x0][0x39c] ;  /* 0x00007380ff0677ac */ /* 0x000f220008000800 */
[----:B------:R1:W-:Y:S02]  /*351a0*/  @P3 STG.E.U16 desc[UR24][R46.64], R40 ;  /* 0x000000282e003986 */ /* 0x0003e4000c101518 */
[----:B------:R-:W-:-:S02]  /*351b0*/  LEA.HI.X.SX32 R45, R45, R3, 0x1, P6 ;  /* 0x000000032d2d7211 */ /* 0x000fc400030f0eff */
[----:B------:R-:W-:Y:S02]  /*351c0*/  PRMT R48, R41, 0x7632, R48 ;  /* 0x0000763229307816 */ /* 0x000fe40000000030 */
[C---:B-1----:R-:W-:Y:S01]  /*351d0*/  LEA R46, P6, R0.reuse, R2, 0x1 ;  /* 0x00000002002e7211 */ /* 0x042fe200078c08ff */
[----:B------:R-:W-:Y:S03]  /*351e0*/  @P5 STG.E.U16 desc[UR24][R44.64], R41 ;  /* 0x000000292c005986 */ /* 0x000fe6000c101518 */
[----:B------:R-:W-:-:S05]  /*351f0*/  LEA.HI.X.SX32 R47, R0, R3, 0x1, P6 ;  /* 0x00000003002f7211 */ /* 0x000fca00030f0eff */
[----:B------:R1:W-:Y:S01]  /*35200*/  @P4 STG.E.U16 desc[UR24][R46.64], R48 ;  /* 0x000000302e004986 */ /* 0x0003e2000c101518 */
[----:B--2---:R-:W-:Y:S01]  /*35210*/  ISETP.LT.AND P3, PT, R52, UR5, !P0 ;  /* 0x0000000534007c0c */ /* 0x004fe2000c761270 */
[----:B------:R-:W-:Y:S02]  /*35220*/  IMAD R49, R93, 0x2, R0 ;  /* 0x000000025d317824 */ /* 0x000fe400078e0200 */
[----:B------:R-:W2:Y:S01]  /*35230*/  LDL.LU R52, [R1+0xd58] ;  /* 0x000d580001347983 */ /* 0x000ea20000300800 */
[----:B------:R-:W4:Y:S01]  /*35240*/  LDCU UR5, c[0x0][0x39c] ;  /* 0x00007380ff0577ac */ /* 0x000f220008000800 */
[----:B0-----:R-:W-:Y:S02]  /*35250*/  ISETP.LT.AND P5, PT, R51, UR4, !P0 ;  /* 0x0000000433007c0c */ /* 0x001fe4000c7a1270 */
[----:B------:R-:W2:Y:S01]  /*35260*/  LDL.LU R51, [R1+0xcb8] ;  /* 0x000cb80001337983 */ /* 0x000ea20000300800 */
[----:B------:R-:W3:Y:S03]  /*35270*/  LDCU UR4, c[0x0][0x39c] ;  /* 0x00007380ff0477ac */ /* 0x000ee60008000800 */
[----:B-1----:R-:W2:Y:S01]  /*35280*/  LDL.LU R46, [R1+0xcf0] ;  /* 0x000cf000012e7983 */ /* 0x002ea20000300800 */
[----:B------:R-:W-:Y:S01]  /*35290*/  LEA R40, P6, R49, R2, 0x1 ;  /* 0x0000000231287211 */ /* 0x000fe200078c08ff */
[----:B------:R-:W-:-:S03]  /*352a0*/  IMAD R45, R93, 0x2, R49 ;  /* 0x000000025d2d7824 */ /* 0x000fc600078e0231 */
[----:B------:R-:W-:Y:S01]  /*352b0*/  LEA.HI.X.SX32 R41, R49, R3, 0x1, P6 ;  /* 0x0000000331297211 */ /* 0x000fe200030f0eff */
[----:B------:R-:W-:Y:S01]  /*352c0*/  IMAD R0, R93, 0x2, R45 ;  /* 0x000000025d007824 */ /* 0x000fe200078e022d */
[----:B------:R-:W-:-:S03]  /*352d0*/  LEA R44, P6, R45, R2, 0x1 ;  /* 0x000000022d2c7211 */ /* 0x000fc600078c08ff */
[----:B------:R0:W-:Y:S01]  /*352e0*/  @P2 STG.E.U16 desc[UR24][R40.64], R42 ;  /* 0x0000002a28002986 */ /* 0x0001e2000c101518 */
[-C--:B------:R-:W-:Y:S02]  /*352f0*/  LEA.HI.X.SX32 R45, R45, R3.reuse, 0x1, P6 ;  /* 0x000000032d2d7211 */ /* 0x080fe400030f0eff */
[-C--:B0-----:R-:W-:Y:S02]  /*35300*/  LEA R40, P6, R0, R2.reuse, 0x1 ;  /* 0x0000000200287211 */ /* 0x081fe400078c08ff */
[----:B------:R-:W-:Y:S02]  /*35310*/  PRMT R42, R42, 0x7632, R42 ;  /* 0x000076322a2a7816 */ /* 0x000fe4000000002a */
[----:B------:R-:W-:Y:S01]  /*35320*/  LEA.HI.X.SX32 R41, R0, R3, 0x1, P6 ;  /* 0x0000000300297211 */ /* 0x000fe200030f0eff */
[C---:B------:R-:W-:Y:S02]  /*35330*/  IMAD R0, R93.reuse, 0x2, R0 ;  /* 0x000000025d007824 */ /* 0x040fe400078e0200 */
[----:B------:R0:W-:Y:S04]  /*35340*/  @P3 STG.E.U16 desc[UR24][R44.64], R42 ;  /* 0x0000002a2c003986 */ /* 0x0001e8000c101518 */
[----:B------:R1:W-:Y:S01]  /*35350*/  @P5 STG.E.U16 desc[UR24][R40.64], R43 ;  /* 0x0000002b28005986 */ /* 0x0003e2000c101518 */
[----:B0-----:R-:W-:Y:S01]  /*35360*/  IMAD R44, R93, 0x2, R0 ;  /* 0x000000025d2c7824 */ /* 0x001fe200078e0200 */
[----:B-1----:R-:W-:-:S02]  /*35370*/  LEA R40, P6, R0, R2, 0x1 ;  /* 0x0000000200287211 */ /* 0x002fc400078c08ff */
[----:B------:R-:W-:Y:S02]  /*35380*/  PRMT R43, R43, 0x7632, R43 ;  /* 0x000076322b2b7816 */ /* 0x000fe4000000002b */
[----:B------:R-:W-:Y:S02]  /*35390*/  LEA.HI.X.SX32 R41, R0, R3, 0x1, P6 ;  /* 0x0000000300297211 */ /* 0x000fe400030f0eff */
[----:B----4-:R-:W-:Y:S01]  /*353a0*/  ISETP.LT.AND P4, PT, R54, UR6, !P0 ;  /* 0x0000000636007c0c */ /* 0x010fe2000c781270 */
[----:B------:R-:W0:Y:S01]  /*353b0*/  LDCU UR6, c[0x0][0x39c] ;  /* 0x00007380ff0677ac */ /* 0x000e220008000800 */
[----:B------:R-:W-:Y:S01]  /*353c0*/  ISETP.LT.AND P2, PT, R50, UR5, !P0 ;  /* 0x0000000532007c0c */ /* 0x000fe2000c741270 */
[----:B------:R-:W1:Y:S01]  /*353d0*/  LDCU UR5, c[0x0][0x39c] ;  /* 0x00007380ff0577ac */ /* 0x000e620008000800 */
[----:B------:R-:W4:Y:S01]  /*353e0*/  LDL.LU R50, [R1+0xd0c] ;  /* 0x000d0c0001327983 */ /* 0x000f220000300800 */
[----:B---3--:R-:W-:-:S03]  /*353f0*/  ISETP.LT.AND P3, PT, R53, UR4, !P0 ;  /* 0x0000000435007c0c */ /* 0x008fc6000c761270 */
[----:B------:R-:W3:Y:S01]  /*35400*/  LDL.LU R49, [R1+0xd40] ;  /* 0x000d400001317983 */ /* 0x000ee20000300800 */
[----:B------:R-:W2:Y:S01]  /*35410*/  LDCU UR4, c[0x0][0x39c] ;  /* 0x00007380ff0477ac */ /* 0x000ea20008000800 */
[----:B------:R-:W-:-:S03]  /*35420*/  LEA R42, P6, R44, R2, 0x1 ;  /* 0x000000022c2a7211 */ /* 0x000fc600078c08ff */
[----:B------:R0:W-:Y:S04]  /*35430*/  @P4 STG.E.U16 desc[UR24][R40.64], R43 ;  /* 0x0000002b28004986 */ /* 0x0001e8000c101518 */
[----:B------:R-:W3:Y:S04]  /*35440*/  LDL.LU R48, [R1+0xd50] ;  /* 0x000d500001307983 */ /* 0x000ee80000300800 */
[----:B------:R-:W3:Y:S01]  /*35450*/  LDL.LU R47, [R1+0xc94] ;  /* 0x000c9400012f7983 */ /* 0x000ee20000300800 */
[----:B0-----:R-:W-:-:S05]  /*35460*/  LEA.HI.X.SX32 R43, R44, R3, 0x1, P6 ;  /* 0x000000032c2b7211 */ /* 0x001fca00030f0eff */
[----:B------:R0:W-:Y:S01]  /*35470*/  @P2 STG.E.U16 desc[UR24][R42.64], R36 ;  /* 0x000000242a002986 */ /* 0x0001e2000c101518 */
[----:B--2---:R-:W-:Y:S01]  /*35480*/  ISETP.LT.AND P2, PT, R46, UR4, !P0 ;  /* 0x000000042e007c0c */ /* 0x004fe2000c741270 */
[----:B------:R-:W-:Y:S02]  /*35490*/  IMAD R0, R93, 0x2, R44 ;  /* 0x000000025d007824 */ /* 0x000fe400078e022c */
[----:B------:R-:W2:Y:S01]  /*354a0*/  LDL.LU R46, [R1+0xcc4] ;  /* 0x000cc400012e7983 */ /* 0x000ea20000300800 */
[----:B------:R-:W-:Y:S01]  /*354b0*/  ISETP.LT.AND P5, PT, R52, UR6, !P0 ;  /* 0x0000000634007c0c */ /* 0x000fe2000c7a1270 */
[----:B------:R-:W4:Y:S01]  /*354c0*/  LDCU UR6, c[0x0][0x39c] ;  /* 0x00007380ff0677ac */ /* 0x000f220008000800 */
[----:B-1----:R-:W-:Y:S01]  /*354d0*/  ISETP.LT.AND P4, PT, R51, UR5, !P0 ;  /* 0x0000000533007c0c */ /* 0x002fe2000c781270 */
[----:B------:R-:W-:Y:S01]  /*354e0*/  IMAD R45, R93, 0x2, R0 ;  /* 0x000000025d2d7824 */ /* 0x000fe200078e0200 */
[----:B------:R-:W3:Y:S01]  /*354f0*/  LDCU UR5, c[0x0][0x39c] ;  /* 0x00007380ff0577ac */ /* 0x000ee20008000800 */
[----:B------:R-:W-:-:S02]  /*35500*/  LEA R40, P6, R0, R2, 0x1 ;  /* 0x0000000200287211 */ /* 0x000fc400078c08ff */
[----:B------:R-:W-:Y:S01]  /*35510*/  PRMT R44, R36, 0x7632, R44 ;  /* 0x00007632242c7816 */ /* 0x000fe2000000002c */
[----:B0-----:R-:W-:Y:S01]  /*35520*/  IMAD R36, R93, 0x2, R45 ;  /* 0x000000025d247824 */ /* 0x001fe200078e022d */
[-C--:B------:R-:W-:Y:S01]  /*35530*/  LEA.HI.X.SX32 R41, R0, R3.reuse, 0x1, P6 ;  /* 0x0000000300297211 */ /* 0x080fe200030f0eff */
[----:B------:R-:W0:Y:S01]  /*35540*/  LDCU UR4, c[0x0][0x39c] ;  /* 0x00007380ff0477ac */ /* 0x000e220008000800 */
[----:B------:R-:W-:Y:S01]  /*35550*/  LEA R42, P6, R45, R2, 0x1 ;  /* 0x000000022d2a7211 */ /* 0x000fe200078c08ff */
[----:B------:R-:W-:Y:S02]  /*35560*/  IMAD R0, R93, 0x2, R36 ;  /* 0x000000025d007824 */ /* 0x000fe400078e0224 */
[----:B------:R1:W-:Y:S01]  /*35570*/  @P3 STG.E.U16 desc[UR24][R40.64], R44 ;  /* 0x0000002c28003986 */ /* 0x0003e2000c101518 */
[----:B------:R-:W-:-:S03]  /*35580*/  LEA.HI.X.SX32 R43, R45, R3, 0x1, P6 ;  /* 0x000000032d2b7211 */ /* 0x000fc600030f0eff */
[----:B------:R-:W2:Y:S01]  /*35590*/  LDL.LU R45, [R1+0xcf4] ;  /* 0x000cf400012d7983 */ /* 0x000ea20000300800 */
[----:B-1----:R-:W-:-:S03]  /*355a0*/  LEA R40, P6, R36, R2, 0x1 ;  /* 0x0000000224287211 */ /* 0x002fc600078c08ff */
[----:B------:R1:W-:Y:S01]  /*355b0*/  @P5 STG.E.U16 desc[UR24][R42.64], R37 ;  /* 0x000000252a005986 */ /* 0x0003e2000c101518 */
[-C--:B------:R-:W-:Y:S02]  /*355c0*/  LEA.HI.X.SX32 R41, R36, R3.reuse, 0x1, P6 ;  /* 0x0000000324297211 */ /* 0x080fe400030f0eff */
[CC--:B------:R-:W-:Y:S01]  /*355d0*/  LEA R36, P6, R0.reuse, R2.reuse, 0x1 ;  /* 0x0000000200247211 */ /* 0x0c0fe200078c08ff */
[----:B-1----:R-:W2:Y:S01]  /*355e0*/  LDL.LU R43, [R1+0xd14] ;  /* 0x000d1400012b7983 */ /* 0x002ea20000300800 */
[----:B------:R-:W-:Y:S02]  /*355f0*/  PRMT R42, R37, 0x7632, R42 ;  /* 0x00007632252a7816 */ /* 0x000fe4000000002a */
[-C--:B------:R-:W-:Y:S01]  /*35600*/  LEA.HI.X.SX32 R37, R0, R3.reuse, 0x1, P6 ;  /* 0x0000000300257211 */ /* 0x080fe200030f0eff */
[----:B------:R-:W-:Y:S02]  /*35610*/  IMAD R0, R93, 0x2, R0 ;  /* 0x000000025d007824 */ /* 0x000fe400078e0200 */
[----:B------:R1:W-:Y:S01]  /*35620*/  @P4 STG.E.U16 desc[UR24][R40.64], R42 ;  /* 0x0000002a28004986 */ /* 0x0003e2000c101518 */
[----:B----4-:R-:W-:Y:S01]  /*35630*/  ISETP.LT.AND P3, PT, R50, UR6, !P0 ;  /* 0x0000000632007c0c */ /* 0x010fe2000c761270 */
[----:B------:R-:W4:Y:S01]  /*35640*/  LDCU UR6, c[0x0][0x39c] ;  /* 0x00007380ff0677ac */ /* 0x000f220008000800 */
[----:B---3--:R-:W-:Y:S01]  /*35650*/  ISETP.LT.AND P5, PT, R49, UR5, !P0 ;  /* 0x0000000531007c0c */ /* 0x008fe2000c7a1270 */
[----:B------:R-:W2:Y:S01]  /*35660*/  LDCU UR5, c[0x0][0x39c] ;  /* 0x00007380ff0577ac */ /* 0x000ea20008000800 */
[C---:B-1----:R-:W-:Y:S01]  /*35670*/  LEA R40, P6, R0.reuse, R2, 0x1 ;  /* 0x0000000200287211 */ /* 0x042fe200078c08ff */
[----:B------:R1:W-:Y:S03]  /*35680*/  @P2 STG.E.U16 desc[UR24][R36.64], R38 ;  /* 0x0000002624002986 */ /* 0x0003e6000c101518 */
[----:B------:R-:W-:-:S02]  /*35690*/  LEA.HI.X.SX32 R41, R0, R3, 0x1, P6 ;  /* 0x0000000300297211 */ /* 0x000fc400030f0eff */
[----:B0-----:R-:W-:Y:S01]  /*356a0*/  ISETP.LT.AND P4, PT, R48, UR4, !P0 ;  /* 0x0000000430007c0c */ /* 0x001fe2000c781270 */
[----:B------:R-:W0:Y:S01]  /*356b0*/  LDCU UR4, c[0x0][0x39c] ;  /* 0x00007380ff0477ac */ /* 0x000e220008000800 */
[----:B-1----:R-:W-:Y:S02]  /*356c0*/  PRMT R38, R38, 0x7632, R38 ;  /* 0x0000763226267816 */ /* 0x002fe40000000026 */
[----:B----4-:R-:W-:Y:S01]  /*356d0*/  ISETP.LT.AND P2, PT, R47, UR6, !P0 ;  /* 0x000000062f007c0c */ /* 0x010fe2000c741270 */
[C---:B------:R-:W-:Y:S01]  /*356e0*/  IMAD R37, R93.reuse, 0x2, R0 ;  /* 0x000000025d257824 */ /* 0x040fe200078e0200 */
[----:B------:R-:W3:Y:S01]  /*356f0*/  LDL.LU R47, [R1+0xd4c] ;  /* 0x000d4c00012f7983 */ /* 0x000ee20000300800 */
[----:B------:R-:W1:Y:S03]  /*35700*/  LDCU UR6, c[0x0][0x39c] ;  /* 0x00007380ff0677ac */ /* 0x000e660008000800 */
[----:B------:R4:W-:Y:S04]  /*35710*/  @P3 STG.E.U16 desc[UR24][R40.64], R38 ;  /* 0x0000002628003986 */ /* 0x0009e8000c101518 */
[----:B------:R-:W3:Y:S01]  /*35720*/  LDL.LU R48, [R1+0xc84] ;  /* 0x000c840001307983 */ /* 0x000ee20000300800 */
[----:B--2---:R-:W-:Y:S01]  /*35730*/  ISETP.LT.AND P3, PT, R46, UR5, !P0 ;  /* 0x000000052e007c0c */ /* 0x004fe2000c761270 */
[----:B------:R-:W-:-:S02]  /*35740*/  IMAD R0, R93, 0x2, R37 ;  /* 0x000000025d007824 */ /* 0x000fc400078e0225 */
[----:B------:R-:W2:Y:S01]  /*35750*/  LDL.LU R46, [R1+0xca0] ;  /* 0x000ca000012e7983 */ /* 0x000ea20000300800 */
[CC--:B------:R-:W-:Y:S01]  /*35760*/  LEA R36, P6, R37.reuse, R2.reuse, 0x1 ;  /* 0x0000000225247211 */ /* 0x0c0fe200078c08ff */
[----:B------:R-:W3:Y:S03]  /*35770*/  LDCU UR5, c[0x0][0x39c] ;  /* 0x00007380ff0577ac */ /* 0x000ee60008000800 */
[-C--:B------:R-:W-:Y:S02]  /*35780*/  LEA.HI.X.SX32 R37, R37, R3.reuse, 0x1, P6 ;  /* 0x0000000325257211 */ /* 0x080fe400030f0eff */
[CC--:B----4-:R-:W-:Y:S01]  /*35790*/  LEA R40, P6, R0.reuse, R2.reuse, 0x1 ;  /* 0x0000000200287211 */ /* 0x0d0fe200078c08ff */
[----:B------:R-:W-:Y:S01]  /*357a0*/  IMAD R42, R93, 0x2, R0 ;  /* 0x000000025d2a7824 */ /* 0x000fe200078e0200 */
[----:B------:R-:W-:Y:S02]  /*357b0*/  PRMT R38, R39, 0x7632, R38 ;  /* 0x0000763227267816 */ /* 0x000fe40000000026 */
[----:B------:R-:W-:Y:S01]  /*357c0*/  LEA.HI.X.SX32 R41, R0, R3, 0x1, P6 ;  /* 0x0000000300297211 */ /* 0x000fe200030f0eff */
[----:B------:R4:W-:Y:S04]  /*357d0*/  @P5 STG.E.U16 desc[UR24][R36.64], R39 ;  /* 0x0000002724005986 */ /* 0x0009e8000c101518 */
[----:B------:R1:W-:Y:S01]  /*357e0*/  @P4 STG.E.U16 desc[UR24][R40.64], R38 ;  /* 0x0000002628004986 */ /* 0x0003e2000c101518 */
[----:B0-----:R-:W-:Y:S01]  /*357f0*/  ISETP.LT.AND P5, PT, R45, UR4, !P0 ;  /* 0x000000042d007c0c */ /* 0x001fe2000c7a1270 */
[----:B------:R-:W0:Y:S02]  /*35800*/  LDCU UR4, c[0x0][0x39c] ;  /* 0x00007380ff0477ac */ /* 0x000e240008000800 */
[----:B------:R-:W2:Y:S01]  /*35810*/  LDL.LU R45, [R1+0xcd0] ;  /* 0x000cd000012d7983 */ /* 0x000ea20000300800 */
[----:B----4-:R-:W-:Y:S01]  /*35820*/  LEA R36, P6, R42, R2, 0x1 ;  /* 0x000000022a247211 */ /* 0x010fe200078c08ff */
[----:B------:R-:W-:-:S03]  /*35830*/  IMAD R39, R93, 0x2, R42 ;  /* 0x000000025d277824 */ /* 0x000fc600078e022a */
[-C--:B------:R-:W-:Y:S01]  /*35840*/  LEA.HI.X.SX32 R37, R42, R3.reuse, 0x1, P6 ;  /* 0x000000032a257211 */ /* 0x080fe200030f0eff */
[----:B------:R-:W-:Y:S01]  /*35850*/  IMAD R0, R93, 0x2, R39 ;  /* 0x000000025d007824 */ /* 0x000fe200078e0227 */
[----:B-1----:R-:W-:Y:S02]  /*35860*/  LEA R38, P6, R39, R2, 0x1 ;  /* 0x0000000227267211 */ /* 0x002fe400078c08ff */
[----:B------:R-:W-:Y:S01]  /*35870*/  ISETP.LT.AND P4, PT, R43, UR6, !P0 ;  /* 0x000000062b007c0c */ /* 0x000fe2000c781270 */
[----:B------:R-:W2:Y:S01]  /*35880*/  LDCU UR6, c[0x0][0x39c] ;  /* 0x00007380ff0677ac */ /* 0x000ea20008000800 */
[----:B------:R-:W4:Y:S01]  /*35890*/  LDL.LU R43, [R1+0xcfc] ;  /* 0x000cfc00012b7983 */ /* 0x000f220000300800 */
[----:B------:R-:W-:-:S03]  /*358a0*/  LEA.HI.X.SX32 R39, R39, R3, 0x1, P6 ;  /* 0x0000000327277211 */ /* 0x000fc600030f0eff */
[----:B------:R1:W-:Y:S02]  /*358b0*/  @P2 STG.E.U16 desc[UR24][R36.64], R68 ;  /* 0x0000004424002986 */ /* 0x0003e4000c101518 */
[----:B-1----:R-:W-:Y:S02]  /*358c0*/  LEA R36, P6, R0, R2, 0x1 ;  /* 0x0000000200247211 */ /* 0x002fe400078c08ff */
[----:B------:R-:W-:Y:S02]  /*358d0*/  PRMT R68, R68, 0x7632, R68 ;  /* 0x0000763244447816 */ /* 0x000fe40000000044 */
[----:B------:R-:W-:-:S03]  /*358e0*/  LEA.HI.X.SX32 R37, R0, R3, 0x1, P6 ;  /* 0x0000000300257211 */ /* 0x000fc600030f0eff */
[----:B------:R-:W-:Y:S04]  /*358f0*/  @P3 STG.E.U16 desc[UR24][R38.64], R68 ;  /* 0x0000004426003986 */ /* 0x000fe8000c101518 */
[----:B------:R1:W-:Y:S01]  /*35900*/  @P5 STG.E.U16 desc[UR24][R36.64], R69 ;  /* 0x0000004524005986 */ /* 0x0003e2000c101518 */
[----:B---3--:R-:W-:Y:S01]  /*35910*/  ISETP.LT.AND P2, PT, R47, UR5, !P0 ;  /* 0x000000052f007c0c */ /* 0x008fe2000c741270 */
[----:B------:R-:W-:Y:S02]  /*35920*/  IMAD R0, R93, 0x2, R0 ;  /* 0x000000025d007824 */ /* 0x000fe400078e0200 */
[----:B------:R-:W3:Y:S01]  /*35930*/  LDL.LU R47, [R1+0xd18] ;  /* 0x000d1800012f7983 */ /* 0x000ee20000300800 */
[----:B------:R-:W0:Y:S03]  /*35940*/  LDCU UR5, c[0x0][0x39c] ;  /* 0x00007380ff0577ac */ /* 0x000e260008000800 */
[----:B------:R-:W3:Y:S01]  /*35950*/  LDL.LU R42, [R1+0xc80] ;  /* 0x000c8000012a7983 */ /* 0x000ee20000300800 */
[----:B--2---:R-:W-:-:S02]  /*35960*/  ISETP.LT.AND P5, PT, R46, UR6, !P0 ;  /* 0x000000062e007c0c */ /* 0x004fc4000c7a1270 */
[----:B0-----:R-:W-:Y:S01]  /*35970*/  ISETP.LT.AND P3, PT, R48, UR4, !P0 ;  /* 0x0000000430007c0c */ /* 0x001fe2000c761270 */
[----:B------:R-:W2:Y:S01]  /*35980*/  LDL.LU R46, [R1+0xc90] ;  /* 0x000c9000012e7983 */ /* 0x000ea20000300800 */
[----:B------:R-:W4:Y:S01]  /*35990*/  LDCU UR4, c[0x0][0x39c] ;  /* 0x00007380ff0477ac */ /* 0x000f220008000800 */
[CC--:B-1----:R-:W-:Y:S01]  /*359a0*/  LEA R36, P6, R0.reuse, R2.reuse, 0x1 ;  /* 0x0000000200247211 */ /* 0x0c2fe200078c08ff */
[----:B------:R-:W-:Y:S01]  /*359b0*/  IMAD R39, R93, 0x2, R0 ;  /* 0x000000025d277824 */ /* 0x000fe200078e0200 */
[----:B------:R-:W-:Y:S01]  /*359c0*/  PRMT R69, R69, 0x7632, R69 ;  /* 0x0000763245457816 */ /* 0x000fe20000000045 */
[----:B------:R-:W0:Y:S01]  /*359d0*/  LDCU UR6, c[0x0][0x39c] ;  /* 0x00007380ff0677ac */ /* 0x000e220008000800 */
[----:B------:R-:W-:Y:S01]  /*359e0*/  LEA.HI.X.SX32 R37, R0, R3, 0x1, P6 ;  /* 0x0000000300257211 */ /* 0x000fe200030f0eff */
[----:B------:R-:W-:Y:S01]  /*359f0*/  IMAD R0, R93, 0x2, R39 ;  /* 0x000000025d007824 */ /* 0x000fe200078e0227 */
[----:B------:R-:W-:-:S03]  /*35a00*/  LEA R38, P6, R39, R2, 0x1 ;  /* 0x0000000227267211 */ /* 0x000fc600078c08ff */
[----:B------:R1:W-:Y:S01]  /*35a10*/  @P4 STG.E.U16 desc[UR24][R36.64], R69 ;  /* 0x0000004524004986 */ /* 0x0003e2000c101518 */
[----:B------:R-:W-:Y:S01]  /*35a20*/  LEA.HI.X.SX32 R39, R39, R3, 0x1, P6 ;  /* 0x0000000327277211 */ /* 0x000fe200030f0eff */
[----:B------:R-:W-:Y:S01]  /*35a30*/  IMAD R41, R93, 0x2, R0 ;  /* 0x000000025d297824 */ /* 0x000fe200078e0200 */
[----:B------:R-:W-:Y:S02]  /*35a40*/  PRMT R40, R70, 0x7632, R40 ;  /* 0x0000763246287816 */ /* 0x000fe40000000028 */
[----:B------:R-:W-:Y:S01]  /*35a50*/  ISETP.LT.AND P4, PT, R45, UR5, !P0 ;  /* 0x000000052d007c0c */ /* 0x000fe2000c781270 */
[----:B------:R0:W-:Y:S01]  /*35a60*/  @P2 STG.E.U16 desc[UR24][R38.64], R70 ;  /* 0x0000004626002986 */ /* 0x0001e2000c101518 */
[----:B------:R-:W3:Y:S03]  /*35a70*/  LDCU UR5, c[0x0][0x39c] ;  /* 0x00007380ff0577ac */ /* 0x000ee60008000800 */
[----:B------:R-:W2:Y:S01]  /*35a80*/  LDL.LU R45, [R1+0xcb0] ;  /* 0x000cb000012d7983 */ /* 0x000ea20000300800 */
[----:B-1----:R-:W-:-:S04]  /*35a90*/  LEA R36, P6, R0, R2, 0x1 ;  /* 0x0000000200247211 */ /* 0x002fc800078c08ff */
[----:B------:R-:W-:Y:S02]  /*35aa0*/  LEA.HI.X.SX32 R37, R0, R3, 0x1, P6 ;  /* 0x0000000300257211 */ /* 0x000fe400030f0eff */
[----:B0-----:R-:W-:-:S03]  /*35ab0*/  LEA R38, P6, R41, R2, 0x1 ;  /* 0x0000000229267211 */ /* 0x001fc600078c08ff */
[----:B------:R0:W-:Y:S01]  /*35ac0*/  @P3 STG.E.U16 desc[UR24][R36.64], R40 ;  /* 0x0000002824003986 */ /* 0x0001e2000c101518 */
[----:B----4-:R-:W-:Y:S01]  /*35ad0*/  ISETP.LT.AND P2, PT, R43, UR4, !P0 ;  /* 0x000000042b007c0c */ /* 0x010fe2000c741270 */
[----:B------:R-:W2:Y:S01]  /*35ae0*/  LDCU UR4, c[0x0][0x39c] ;  /* 0x00007380ff0477ac */ /* 0x000ea20008000800 */
[----:B------:R-:W-:Y:S01]  /*35af0*/  LEA.HI.X.SX32 R39, R41, R3, 0x1, P6 ;  /* 0x0000000329277211 */ /* 0x000fe200030f0eff */
[----:B------:R-:W4:Y:S01]  /*35b00*/  LDL.LU R43, [R1+0xce0] ;  /* 0x000ce000012b7983 */ /* 0x000f220000300800 */
[----:B0-----:R-:W-:-:S03]  /*35b10*/  IMAD R37, R93, 0x2, R41 ;  /* 0x000000025d257824 */ /* 0x001fc600078e0229 */
[----:B------:R0:W-:Y:S02]  /*35b20*/  @P5 STG.E.U16 desc[UR24][R38.64], R71 ;  /* 0x0000004726005986 */ /* 0x0001e4000c101518 */
[----:B------:R-:W-:Y:S01]  /*35b30*/  LEA R36, P6, R37, R2, 0x1 ;  /* 0x0000000225247211 */ /* 0x000fe200078c08ff */
[----:B------:R-:W-:-:S03]  /*35b40*/  IMAD R0, R93, 0x2, R37 ;  /* 0x000000025d007824 */ /* 0x000fc600078e0225 */
[----:B------:R-:W-:Y:S02]  /*35b50*/  LEA.HI.X.SX32 R37, R37, R3, 0x1, P6 ;  /* 0x0000000325257211 */ /* 0x000fe400030f0eff */
[----:B0-----:R-:W-:-:S05]  /*35b60*/  PRMT R71, R71, 0x7632, R71 ;  /* 0x0000763247477816 */ /* 0x001fca0000000047 */
[----:B------:R0:W-:Y:S01]  /*35b70*/  @P4 STG.E.U16 desc[UR24][R36.64], R71 ;  /* 0x0000004724004986 */ /* 0x0001e2000c101518 */
[----:B---3--:R-:W-:Y:S02]  /*35b80*/  ISETP.LT.AND P5, PT, R42, UR5, !P0 ;  /* 0x000000052a007c0c */ /* 0x008fe4000c7a1270 */
[----:B------:R-:W-:Y:S01]  /*35b90*/  ISETP.LT.AND P3, PT, R47, UR6, !P0 ;  /* 0x000000062f007c0c */ /* 0x000fe2000c761270 */
[----:B------:R-:W3:Y:S01]  /*35ba0*/  LDL.LU R42, [R1+0xd08] ;  /* 0x000d0800012a7983 */ /* 0x000ee20000300800 */
[----:B------:R-:W1:Y:S01]  /*35bb0*/  LDCU UR6, c[0x0][0x39c] ;  /* 0x00007380ff0677ac */ /* 0x000e620008000800 */
[----:B------:R-:W-:Y:S01]  /*35bc0*/  LEA R38, P6, R0, R2, 0x1 ;  /* 0x0000000200267211 */ /* 0x000fe200078c08ff */
[C---:B0-----:R-:W-:Y:S01]  /*35bd0*/  IMAD R36, R93.reuse, 0x2, R0 ;  /* 0x000000025d247824 */ /* 0x041fe200078e0200 */
[----:B------:R-:W0:Y:S01]  /*35be0*/  S2R R91, SR_TID.X ;  /* 0x00000000005b7919 */ /* 0x000e220000002100 */
[----:B------:R-:W4:Y:S01]  /*35bf0*/  LDCU UR5, c[0x0][0x39c] ;  /* 0x00007380ff0577ac */ /* 0x000f220008000800 */
[----:B--2---:R-:W-:Y:S01]  /*35c00*/  ISETP.LT.AND P4, PT, R46, UR4, !P0 ;  /* 0x000000042e007c0c */ /* 0x004fe2000c781270 */
[----:B------:R-:W3:Y:S01]  /*35c10*/  LDCU UR4, c[0x0][0x39c] ;  /* 0x00007380ff0477ac */ /* 0x000ee20008000800 */
[----:B------:R-:W2:Y:S01]  /*35c20*/  LDL.LU R46, [R1+0xc70] ;  /* 0x000c7000012e7983 */ /* 0x000ea20000300800 */
[----:B------:R-:W-:Y:S01]  /*35c30*/  LEA.HI.X.SX32 R39, R0, R3, 0x1, P6 ;  /* 0x0000000300277211 */ /* 0x000fe200030f0eff */
[----:B------:R-:W-:-:S02]  /*35c40*/  IMAD R0, R93, 0x2, R36 ;  /* 0x000000025d007824 */ /* 0x000fc400078e0224 */
[----:B------:R-:W3:Y:S04]  /*35c50*/  LDL.LU R49, [R1+0xcb4] ;  /* 0x000cb40001317983 */ /* 0x000ee80000300800 */
[----:B------:R0:W-:Y:S01]  /*35c60*/  @P2 STG.E.U16 desc[UR24][R38.64], R76 ;  /* 0x0000004c26002986 */ /* 0x0001e2000c101518 */
[----:B------:R-:W-:-:S03]  /*35c70*/  IMAD R41, R93, 0x2, R0 ;  /* 0x000000025d297824 */ /* 0x000fc600078e0200 */
[----:B------:R-:W3:Y:S04]  /*35c80*/  LDL.LU R48, [R1+0xcc0] ;  /* 0x000cc00001307983 */ /* 0x000ee80000300800 */
[----:B------:R-:W3:Y:S01]  /*35c90*/  LDL.LU R47, [R1+0xcdc] ;  /* 0x000cdc00012f7983 */ /* 0x000ee20000300800 */
[CC--:B0-----:R-:W-:Y:S02]  /*35ca0*/  LEA R38, P6, R36.reuse, R2.reuse, 0x1 ;  /* 0x0000000224267211 */ /* 0x0c1fe400078c08ff */
[----:B-1----:R-:W-:Y:S01]  /*35cb0*/  ISETP.LT.AND P2, PT, R45, UR6, !P0 ;  /* 0x000000062d007c0c */ /* 0x002fe2000c741270 */
[----:B------:R-:W2:Y:S01]  /*35cc0*/  LDCU UR6, c[0x0][0x39c] ;  /* 0x00007380ff0677ac */ /* 0x000ea20008000800 */
[----:B------:R-:W-:Y:S01]  /*35cd0*/  LEA.HI.X.SX32 R39, R36, R3, 0x1, P6 ;  /* 0x0000000324277211 */ /* 0x000fe200030f0eff */
[----:B------:R-:W3:Y:S01]  /*35ce0*/  LDL.LU R45, [R1+0xd10] ;  /* 0x000d1000012d7983 */ /* 0x000ee20000300800 */
[----:B------:R-:W-:-:S02]  /*35cf0*/  LEA R36, P6, R0, R2, 0x1 ;  /* 0x0000000200247211 */ /* 0x000fc400078c08ff */
[----:B------:R-:W-:Y:S02]  /*35d00*/  PRMT R76, R76, 0x7632, R76 ;  /* 0x000076324c4c7816 */ /* 0x000fe4000000004c */
[-C--:B------:R-:W-:Y:S02]  /*35d10*/  LEA.HI.X.SX32 R37, R0, R3.reuse, 0x1, P6 ;  /* 0x0000000300257211 */ /* 0x080fe400030f0eff */
[----:B------:R-:W-:Y:S01]  /*35d20*/  LEA R40, P6, R41, R2, 0x1 ;  /* 0x0000000229287211 */ /* 0x000fe200078c08ff */
[----:B------:R-:W-:Y:S01]  /*35d30*/  @P3 STG.E.U16 desc[UR24][R38.64], R76 ;  /* 0x0000004c26003986 */ /* 0x000fe2000c101518 */
[----:B------:R-:W-:Y:S02]  /*35d40*/  IMAD R0, R93, 0x2, R41 ;  /* 0x000000025d007824 */ /* 0x000fe400078e0229 */
[----:B------:R-:W-:Y:S01]  /*35d50*/  LEA.HI.X.SX32 R41, R41, R3, 0x1, P6 ;  /* 0x0000000329297211 */ /* 0x000fe200030f0eff */
[----:B------:R0:W-:Y:S02]  /*35d60*/  @P5 STG.E.U16 desc[UR24][R36.64], R77 ;  /* 0x0000004d24005986 */ /* 0x0001e4000c101518 */
[----:B0-----:R-:W-:-:S05]  /*35d70*/  PRMT R77, R77, 0x7632, R77 ;  /* 0x000076324d4d7816 */ /* 0x001fca000000004d */
[----:B------:R0:W-:Y:S01]  /*35d80*/  @P4 STG.E.U16 desc[UR24][R40.64], R77 ;  /* 0x0000004d28004986 */ /* 0x0001e2000c101518 */
[----:B--2---:R-:W-:Y:S01]  /*35d90*/  ISETP.LT.AND P4, PT, R46, UR6, !P0 ;  /* 0x000000062e007c0c */ /* 0x004fe2000c781270 */
[----:B------:R-:W-:Y:S02]  /*35da0*/  IMAD.SHL.U32 R91, R91, 0x10, RZ ;  /* 0x000000105b5b7824 */ /* 0x000fe400078e00ff */
[----:B------:R-:W2:Y:S01]  /*35db0*/  LDL.LU R46, [R1+0xc58] ;  /* 0x000c5800012e7983 */ /* 0x000ea20000300800 */
[----:B----4-:R-:W-:Y:S01]  /*35dc0*/  ISETP.LT.AND P3, PT, R43, UR5, !P0 ;  /* 0x000000052b007c0c */ /* 0x010fe2000c761270 */
[----:B------:R-:W1:Y:S01]  /*35dd0*/  LDCU UR5, c[0x0][0x39c] ;  /* 0x00007380ff0577ac */ /* 0x000e620008000800 */
[----:B------:R-:W-:Y:S02]  /*35de0*/  LOP3.LUT R91, R91, 0x7f0, RZ, 0xc0, !PT ;  /* 0x000007f05b5b7812 */ /* 0x000fe400078ec0ff */
[----:B---3--:R-:W-:Y:S01]  /*35df0*/  ISETP.LT.AND P5, PT, R42, UR4, !P0 ;  /* 0x000000042a007c0c */ /* 0x008fe2000c7a1270 */
[----:B------:R-:W3:Y:S01]  /*35e00*/  LDCU UR4, c[0x0][0x39c] ;  /* 0x00007380ff0477ac */ /* 0x000ee20008000800 */
[C---:B0-----:R-:W-:Y:S01]  /*35e10*/  IMAD R41, R93.reuse, 0x2, R0 ;  /* 0x000000025d297824 */ /* 0x041fe200078e0200 */
[----:B------:R-:W0:Y:S01]  /*35e20*/  LDS.128 R36, [R91+UR10] ;  /* 0x0000000a5b247984 */ /* 0x000e220008000c00 */
[CC--:B------:R-:W-:Y:S01]  /*35e30*/  LEA R42, P6, R0.reuse, R2.reuse, 0x1 ;  /* 0x00000002002a7211 */ /* 0x0c0fe200078c08ff */
[----:B------:R-:W4:Y:S02]  /*35e40*/  LDCU UR6, c[0x0][0x39c] ;  /* 0x00007380ff0677ac */ /* 0x000f240008000800 */
[----:B------:R-:W2:Y:S01]  /*35e50*/  LDL.LU R50, [R1+0xc7c] ;  /* 0x000c7c0001327983 */ /* 0x000ea20000300800 */
[----:B------:R-:W-:Y:S01]  /*35e60*/  LEA.HI.X.SX32 R43, R0, R3, 0x1, P6 ;  /* 0x00000003002b7211 */ /* 0x000fe200030f0eff */
[----:B------:R-:W-:Y:S01]  /*35e70*/  IMAD R0, R93, 0x2, R41 ;  /* 0x000000025d007824 */ /* 0x000fe200078e0229 */
[----:B------:R-:W-:-:S03]  /*35e80*/  LEA R40, P6, R41, R2, 0x1 ;  /* 0x0000000229287211 */ /* 0x000fc600078c08ff */
[----:B------:R3:W-:Y:S01]  /*35e90*/  @P2 STG.E.U16 desc[UR24][R42.64], R78 ;  /* 0x0000004e2a002986 */ /* 0x0007e2000c101518 */
[-C--:B------:R-:W-:Y:S02]  /*35ea0*/  LEA.HI.X.SX32 R41, R41, R3.reuse, 0x1, P6 ;  /* 0x0000000329297211 */ /* 0x080fe400030f0eff */
[----:B-1----:R-:W-:Y:S01]  /*35eb0*/  ISETP.LT.AND P2, PT, R49, UR5, !P0 ;  /* 0x0000000531007c0c */ /* 0x002fe2000c741270 */
[----:B------:R-:W1:Y:S01]  /*35ec0*/  LDCU UR5, c[0x0][0x39c] ;  /* 0x00007380ff0577ac */ /* 0x000e620008000800 */
[----:B------:R-:W2:Y:S01]  /*35ed0*/  LDL.LU R49, [R1+0xcbc] ;  /* 0x000cbc0001317983 */ /* 0x000ea20000300800 */
[----:B---3--:R-:W-:Y:S02]  /*35ee0*/  LEA R42, P6, R0, R2, 0x1 ;  /* 0x00000002002a7211 */ /* 0x008fe400078c08ff */
[----:B------:R-:W-:Y:S02]  /*35ef0*/  PRMT R78, R78, 0x7632, R78 ;  /* 0x000076324e4e7816 */ /* 0x000fe4000000004e */
[----:B------:R-:W-:Y:S01]  /*35f00*/  LEA.HI.X.SX32 R43, R0, R3, 0x1, P6 ;  /* 0x00000003002b7211 */ /* 0x000fe200030f0eff */
[----:B------:R-:W-:-:S02]  /*35f10*/  IMAD R0, R93, 0x2, R0 ;  /* 0x000000025d007824 */ /* 0x000fc400078e0200 */
[----:B------:R3:W-:Y:S01]  /*35f20*/  @P3 STG.E.U16 desc[UR24][R40.64], R78 ;  /* 0x0000004e28003986 */ /* 0x0007e2000c101518 */
[----:B------:R-:W-:Y:S01]  /*35f30*/  ISETP.LT.AND P3, PT, R48, UR4, !P0 ;  /* 0x0000000430007c0c */ /* 0x000fe2000c761270 */
[----:B------:R-:W2:Y:S02]  /*35f40*/  LDCU UR4, c[0x0][0x39c] ;  /* 0x00007380ff0477ac */ /* 0x000ea40008000800 */
[----:B------:R0:W-:Y:S01]  /*35f50*/  @P5 STG.E.U16 desc[UR24][R42.64], R79 ;  /* 0x0000004f2a005986 */ /* 0x0001e2000c101518 */
[----:B----4-:R-:W-:Y:S01]  /*35f60*/  ISETP.LT.AND P5, PT, R47, UR6, !P0 ;  /* 0x000000062f007c0c */ /* 0x010fe2000c7a1270 */
[----:B------:R-:W4:Y:S02]  /*35f70*/  LDCU UR6, c[0x0][0x39c] ;  /* 0x00007380ff0677ac */ /* 0x000f240008000800 */
[----:B------:R-:W4:Y:S01]  /*35f80*/  LDL.LU R47, [R1+0xccc] ;  /* 0x000ccc00012f7983 */ /* 0x000f220000300800 */
[----:B---3--:R-:W-:-:S03]  /*35f90*/  LEA R40, P6, R0, R2, 0x1 ;  /* 0x0000000200287211 */ /* 0x008fc600078c08ff */
[----:B------:R-:W3:Y:S01]  /*35fa0*/  LDL.LU R48, [R1+0xcec] ;  /* 0x000cec0001307983 */ /* 0x000ee20000300800 */
[----:B0-----:R-:W-:Y:S01]  /*35fb0*/  IMAD R43, R93, 0x2, R0 ;  /* 0x000000025d2b7824 */ /* 0x001fe200078e0200 */
[----:B------:R-:W-:-:S04]  /*35fc0*/  LEA.HI.X.SX32 R41, R0, R3, 0x1, P6 ;  /* 0x0000000300297211 */ /* 0x000fc800030f0eff */
[----:B------:R-:W-:Y:S01]  /*35fd0*/  LEA R42, P6, R43, R2, 0x1 ;  /* 0x000000022b2a7211 */ /* 0x000fe200078c08ff */
[----:B------:R-:W-:Y:S01]  /*35fe0*/  IMAD R0, R93, 0x2, R43 ;  /* 0x000000025d007824 */ /* 0x000fe200078e022b */
[----:B------:R-:W-:Y:S02]  /*35ff0*/  PRMT R79, R79, 0x7632, R79 ;  /* 0x000076324f4f7816 */ /* 0x000fe4000000004f */
[----:B------:R-:W-:-:S03]  /*36000*/  LEA.HI.X.SX32 R43, R43, R3, 0x1, P6 ;  /* 0x000000032b2b7211 */ /* 0x000fc600030f0eff */
[----:B------:R0:W-:Y:S04]  /*36010*/  @P4 STG.E.U16 desc[UR24][R40.64], R79 ;  /* 0x0000004f28004986 */ /* 0x0001e8000c101518 */
[----:B------:R0:W-:Y:S01]  /*36020*/  @P2 STG.E.U16 desc[UR24][R42.64], R36 ;  /* 0x000000242a002986 */ /* 0x0001e2000c101518 */
[----:B-1----:R-:W-:Y:S01]  /*36030*/  ISETP.LT.AND P4, PT, R45, UR5, !P0 ;  /* 0x000000052d007c0c */ /* 0x002fe2000c781270 */
[----:B------:R-:W-:Y:S01]  /*36040*/  IMAD R45, R93, 0x2, R0 ;  /* 0x000000025d2d7824 */ /* 0x000fe200078e0200 */
[----:B------:R-:W-:Y:S01]  /*36050*/  PRMT R44, R36, 0x7632, R44 ;  /* 0x00007632242c7816 */ /* 0x000fe2000000002c */
[----:B------:R-:W1:Y:S01]  /*36060*/  LDCU UR5, c[0x0][0x39c] ;  /* 0x00007380ff0577ac */ /* 0x000e620008000800 */
[----:B0-----:R-:W-:-:S04]  /*36070*/  LEA R40, P6, R0, R2, 0x1 ;  /* 0x0000000200287211 */ /* 0x001fc800078c08ff */
[----:B------:R-:W-:Y:S02]  /*36080*/  LEA.HI.X.SX32 R41, R0, R3, 0x1, P6 ;  /* 0x0000000300297211 */ /* 0x000fe400030f0eff */
[----:B------:R-:W-:Y:S01]  /*36090*/  LEA R42, P6, R45, R2, 0x1 ;  /* 0x000000022d2a7211 */ /* 0x000fe200078c08ff */
[----:B------:R-:W-:-:S03]  /*360a0*/  IMAD R36, R93, 0x2, R45 ;  /* 0x000000025d247824 */ /* 0x000fc600078e022d */
[----:B------:R-:W-:Y:S02]  /*360b0*/  LEA.HI.X.SX32 R43, R45, R3, 0x1, P6 ;  /* 0x000000032d2b7211 */ /* 0x000fe400030f0eff */
[----:B--2---:R-:W-:Y:S01]  /*360c0*/  ISETP.LT.AND P2, PT, R46, UR4, !P0 ;  /* 0x000000042e007c0c */ /* 0x004fe2000c741270 */
[----:B------:R-:W0:Y:S01]  /*360d0*/  LDCU UR4, c[0x0][0x39c] ;  /* 0x00007380ff0477ac */ /* 0x000e220008000800 */
[----:B------:R-:W2:Y:S04]  /*360e0*/  LDL.LU R46, [R1+0xc3c] ;  /* 0x000c3c00012e7983 */ /* 0x000ea80000300800 */
[----:B------:R-:W3:Y:S01]  /*360f0*/  LDL.LU R45, [R1+0xc64] ;  /* 0x000c6400012d7983 */ /* 0x000ee20000300800 */
[----:B------:R-:W-:-:S03]  /*36100*/  IMAD R0, R93, 0x2, R36 ;  /* 0x000000025d007824 */ /* 0x000fc600078e0224 */
[----:B------:R0:W-:Y:S04]  /*36110*/  @P3 STG.E.U16 desc[UR24][R40.64], R44 ;  /* 0x0000002c28003986 */ /* 0x0001e8000c101518 */
[----:B------:R1:W-:Y:S01]  /*36120*/  @P5 STG.E.U16 desc[UR24][R42.64], R37 ;  /* 0x000000252a005986 */ /* 0x0003e2000c101518 */
[----:B0-----:R-:W-:-:S04]  /*36130*/  LEA R40, P6, R36, R2, 0x1 ;  /* 0x0000000224287211 */ /* 0x001fc800078c08ff */
[-C--:B------:R-:W-:Y:S02]  /*36140*/  LEA.HI.X.SX32 R41, R36, R3.reuse, 0x1, P6 ;  /* 0x0000000324297211 */ /* 0x080fe400030f0eff */
[----:B-1----:R-:W-:Y:S02]  /*36150*/  PRMT R42, R37, 0x7632, R42 ;  /* 0x00007632252a7816 */ /* 0x002fe4000000002a */
[CC--:B------:R-:W-:Y:S02]  /*36160*/  LEA R36, P6, R0.reuse, R2.reuse, 0x1 ;  /* 0x0000000200247211 */ /* 0x0c0fe400078c08ff */
[----:B------:R-:W-:Y:S01]  /*36170*/  ISETP.LT.AND P5, PT, R49, UR5, !P0 ;  /* 0x0000000531007c0c */ /* 0x000fe2000c7a1270 */
[----:B------:R-:W2:Y:S01]  /*36180*/  LDCU UR5, c[0x0][0x39c] ;  /* 0x00007380ff0577ac */ /* 0x000ea20008000800 */
[----:B------:R0:W-:Y:S01]  /*36190*/  @P4 STG.E.U16 desc[UR24][R40.64], R42 ;  /* 0x0000002a28004986 */ /* 0x0001e2000c101518 */
[-C--:B------:R-:W-:Y:S01]  /*361a0*/  LEA.HI.X.SX32 R37, R0, R3.reuse, 0x1, P6 ;  /* 0x0000000300257211 */ /* 0x080fe200030f0eff */
[----:B------:R-:W-:Y:S01]  /*361b0*/  IMAD R0, R93, 0x2, R0 ;  /* 0x000000025d007824 */ /* 0x000fe200078e0200 */
[----:B----4-:R-:W-:Y:S01]  /*361c0*/  ISETP.LT.AND P3, PT, R50, UR6, !P0 ;  /* 0x0000000632007c0c */ /* 0x010fe2000c761270 */
[----:B------:R-:W1:Y:S01]  /*361d0*/  LDCU UR6, c[0x0][0x39c] ;  /* 0x00007380ff0677ac */ /* 0x000e620008000800 */
[----:B------:R-:W-:Y:S01]  /*361e0*/  ISETP.LT.AND P4, PT, R47, UR4, !P0 ;  /* 0x000000042f007c0c */ /* 0x000fe2000c781270 */
[----:B------:R4:W-:Y:S01]  /*361f0*/  @P2 STG.E.U16 desc[UR24][R36.64], R38 ;  /* 0x0000002624002986 */ /* 0x0009e2000c101518 */
[C---:B0-----:R-:W-:Y:S01]  /*36200*/  LEA R40, P6, R0.reuse, R2, 0x1 ;  /* 0x0000000200287211 */ /* 0x041fe200078c08ff */
[----:B------:R-:W3:Y:S02]  /*36210*/  LDCU UR4, c[0x0][0x39c] ;  /* 0x00007380ff0477ac */ /* 0x000ee40008000800 */
[----:B------:R-:W3:Y:S01]  /*36220*/  LDL.LU R47, [R1+0xc8c] ;  /* 0x000c8c00012f7983 */ /* 0x000ee20000300800 */
[----:B------:R-:W-:-:S03]  /*36230*/  LEA.HI.X.SX32 R41, R0, R3, 0x1, P6 ;  /* 0x0000000300297211 */ /* 0x000fc600030f0eff */
[----:B------:R-:W3:Y:S04]  /*36240*/  LDL.LU R92, [R1+0x1d0] ;  /* 0x0001d000015c7983 */ /* 0x000ee80000300800 */
[----:B------:R-:W3:Y:S01]  /*36250*/  LDL.LU R44, [R1+0xcc8] ;  /* 0x000cc800012c7983 */ /* 0x000ee20000300800 */
[----:B----4-:R-:W-:Y:S01]  /*36260*/  PRMT R38, R38, 0x7632, R38 ;  /* 0x0000763226267816 */ /* 0x010fe20000000026 */
[----:B------:R-:W-:-:S04]  /*36270*/  IMAD R37, R93, 0x2, R0 ;  /* 0x000000025d257824 */ /* 0x000fc800078e0200 */
[----:B------:R0:W-:Y:S01]  /*36280*/  @P3 STG.E.U16 desc[UR24][R40.64], R38 ;  /* 0x0000002628003986 */ /* 0x0001e2000c101518 */
[----:B------:R-:W-:Y:S01]  /*36290*/  LEA R36, P6, R37, R2, 0x1 ;  /* 0x0000000225247211 */ /* 0x000fe200078c08ff */
[----:B------:R-:W-:-:S03]  /*362a0*/  IMAD R0, R93, 0x2, R37 ;  /* 0x000000025d007824 */ /* 0x000fc600078e0225 */
[----:B------:R-:W-:-:S05]  /*362b0*/  LEA.HI.X.SX32 R37, R37, R3, 0x1, P6 ;  /* 0x0000000325257211 */ /* 0x000fca00030f0eff */
[----:B------:R4:W-:Y:S01]  /*362c0*/  @P5 STG.E.U16 desc[UR24][R36.64], R39 ;  /* 0x0000002724005986 */ /* 0x0009e2000c101518 */
[----:B--2---:R-:W-:Y:S01]  /*362d0*/  ISETP.LT.AND P3, PT, R46, UR5, !P0 ;  /* 0x000000052e007c0c */ /* 0x004fe2000c761270 */
[----:B------:R-:W2:Y:S02]  /*362e0*/  LDCU UR5, c[0x0][0x39c] ;  /* 0x00007380ff0577ac */ /* 0x000ea40008000800 */
[----:B------:R-:W2:Y:S04]  /*362f0*/  LDL.LU R46, [R1+0xcd8] ;  /* 0x000cd800012e7983 */ /* 0x000ea80000300800 */
[----:B------:R-:W2:Y:S04]  /*36300*/  LDL.LU R43, [R1+0xc08] ;  /* 0x000c0800012b7983 */ /* 0x000ea80000300800 */
[----:B------:R-:W2:Y:S01]  /*36310*/  LDL.LU R89, [R1+0x1d4] ;  /* 0x0001d40001597983 */ /* 0x000ea20000300800 */
[----:B---3--:R-:W-:-:S02]  /*36320*/  ISETP.LT.AND P5, PT, R45, UR4, !P0 ;  /* 0x000000042d007c0c */ /* 0x008fc4000c7a1270 */
[----:B-1----:R-:W-:Y:S01]  /*36330*/  ISETP.LT.AND P2, PT, R48, UR6, !P0 ;  /* 0x0000000630007c0c */ /* 0x002fe2000c741270 */
[----:B------:R-:W3:Y:S01]  /*36340*/  LDL.LU R45, [R1+0xc44] ;  /* 0x000c4400012d7983 */ /* 0x000ee20000300800 */
[----:B------:R-:W1:Y:S01]  /*36350*/  LDCU UR6, c[0x0][0x39c] ;  /* 0x00007380ff0677ac */ /* 0x000e620008000800 */
[CC--:B0-----:R-:W-:Y:S01]  /*36360*/  LEA R40, P6, R0.reuse, R2.reuse, 0x1 ;  /* 0x0000000200287211 */ /* 0x0c1fe200078c08ff */
[----:B------:R-:W-:Y:S01]  /*36370*/  IMAD R42, R93, 0x2, R0 ;  /* 0x000000025d2a7824 */ /* 0x000fe200078e0200 */
[----:B------:R-:W-:Y:S01]  /*36380*/  PRMT R38, R39, 0x7632, R38 ;  /* 0x0000763227267816 */ /* 0x000fe20000000026 */
[----:B------:R-:W0:Y:S01]  /*36390*/  LDCU UR4, c[0x0][0x39c] ;  /* 0x00007380ff0477ac */ /* 0x000e220008000800 */
[----:B------:R-:W-:Y:S01]  /*363a0*/  LEA.HI.X.SX32 R41, R0, R3, 0x1, P6 ;  /* 0x0000000300297211 */ /* 0x000fe200030f0eff */
[----:B------:R-:W3:Y:S01]  /*363b0*/  LDL.LU R90, [R1+0x1d8] ;  /* 0x0001d800015a7983 */ /* 0x000ee20000300800 */
[----:B----4-:R-:W-:Y:S01]  /*363c0*/  LEA R36, P6, R42, R2, 0x1 ;  /* 0x000000022a247211 */ /* 0x010fe200078c08ff */
[----:B------:R-:W-:-:S02]  /*363d0*/  IMAD R39, R93, 0x2, R42 ;  /* 0x000000025d277824 */ /* 0x000fc400078e022a */
[----:B------:R4:W-:Y:S01]  /*363e0*/  @P4 STG.E.U16 desc[UR24][R40.64], R38 ;  /* 0x0000002628004986 */ /* 0x0009e2000c101518 */
[----:B------:R-:W-:Y:S01]  /*363f0*/  LEA.HI.X.SX32 R37, R42, R3, 0x1, P6 ;  /* 0x000000032a257211 */ /* 0x000fe200030f0eff */
[----:B------:R-:W-:Y:S01]  /*36400*/  IMAD R0, R93, 0x2, R39 ;  /* 0x000000025d007824 */ /* 0x000fe200078e0227 */
[----:B----4-:R-:W-:-:S04]  /*36410*/  LEA R38, P6, R39, R2, 0x1 ;  /* 0x0000000227267211 */ /* 0x010fc800078c08ff */
[----:B------:R-:W-:Y:S02]  /*36420*/  LEA.HI.X.SX32 R39, R39, R3, 0x1, P6 ;  /* 0x0000000327277211 */ /* 0x000fe400030f0eff */
[----:B-1----:R-:W-:Y:S01]  /*36430*/  ISETP.LT.AND P4, PT, R47, UR6, !P0 ;  /* 0x000000062f007c0c */ /* 0x002fe2000c781270 */
[----:B------:R-:W1:Y:S01]  /*36440*/  LDCU UR6, c[0x0][0x39c] ;  /* 0x00007380ff0677ac */ /* 0x000e620008000800 */
[----:B------:R4:W-:Y:S01]  /*36450*/  @P2 STG.E.U16 desc[UR24][R36.64], R92 ;  /* 0x0000005c24002986 */ /* 0x0009e2000c101518 */
[----:B--2---:R-:W-:Y:S01]  /*36460*/  ISETP.LT.AND P2, PT, R44, UR5, !P0 ;  /* 0x000000052c007c0c */ /* 0x004fe2000c741270 */
[----:B------:R-:W3:Y:S02]  /*36470*/  LDCU UR5, c[0x0][0x39c] ;  /* 0x00007380ff0577ac */ /* 0x000ee40008000800 */
[----:B------:R-:W2:Y:S01]  /*36480*/  LDL.LU R44, [R1+0xc6c] ;  /* 0x000c6c00012c7983 */ /* 0x000ea20000300800 */
[----:B------:R-:W-:Y:S02]  /*36490*/  PRMT R40, R92, 0x7632, R40 ;  /* 0x000076325c287816 */ /* 0x000fe40000000028 */
[----:B----4-:R-:W-:-:S03]  /*364a0*/  LEA R36, P6, R0, R2, 0x1 ;  /* 0x0000000200247211 */ /* 0x010fc600078c08ff */
[----:B------:R4:W-:Y:S01]  /*364b0*/  @P3 STG.E.U16 desc[UR24][R38.64], R40 ;  /* 0x0000002826003986 */ /* 0x0009e2000c101518 */
[----:B------:R-:W-:Y:S01]  /*364c0*/  LEA.HI.X.SX32 R37, R0, R3, 0x1, P6 ;  /* 0x0000000300257211 */ /* 0x000fe200030f0eff */
[----:B------:R-:W-:Y:S01]  /*364d0*/  IMAD R0, R93, 0x2, R0 ;  /* 0x000000025d007824 */ /* 0x000fe200078e0200 */
[----:B0-----:R-:W-:Y:S01]  /*364e0*/  ISETP.LT.AND P3, PT, R46, UR4, !P0 ;  /* 0x000000042e007c0c */ /* 0x001fe2000c761270 */
[----:B------:R-:W2:Y:S01]  /*364f0*/  LDCU UR4, c[0x0][0x39c] ;  /* 0x00007380ff0477ac */ /* 0x000ea20008000800 */
[----:B------:R-:W2:Y:S04]  /*36500*/  LDL.LU R46, [R1+0xc9c] ;  /* 0x000c9c00012e7983 */ /* 0x000ea80000300800 */
[----:B------:R-:W2:Y:S04]  /*36510*/  LDL.LU R92, [R1+0x1dc] ;  /* 0x0001dc00015c7983 */ /* 0x000ea80000300800 */
[----:B------:R0:W-:Y:S01]  /*36520*/  @P5 STG.E.U16 desc[UR24][R36.64], R89 ;  /* 0x0000005924005986 */ /* 0x0001e2000c101518 */
[----:B-1----:R-:W-:-:S02]  /*36530*/  ISETP.LT.AND P5, PT, R43, UR6, !P0 ;  /* 0x000000062b007c0c */ /* 0x002fc4000c7a1270 */
[----:B----4-:R-:W-:Y:S01]  /*36540*/  PRMT R40, R89, 0x7632, R40 ;  /* 0x0000763259287816 */ /* 0x010fe20000000028 */
[----:B------:R-:W4:Y:S01]  /*36550*/  LDL.LU R43, [R1+0xcd4] ;  /* 0x000cd400012b7983 */ /* 0x000f220000300800 */
[----:B------:R-:W-:Y:S01]  /*36560*/  IMAD R39, R93, 0x2, R0 ;  /* 0x000000025d277824 */ /* 0x000fe200078e0200 */
[----:B------:R-:W1:Y:S01]  /*36570*/  LDCU UR6, c[0x0][0x39c] ;  /* 0x00007380ff0677ac */ /* 0x000e620008000800 */
[----:B0-----:R-:W-:-:S04]  /*36580*/  LEA R36, P6, R0, R2, 0x1 ;  /* 0x0000000200247211 */ /* 0x001fc800078c08ff */
[----:B------:R-:W-:-:S05]  /*36590*/  LEA.HI.X.SX32 R37, R0, R3, 0x1, P6 ;  /* 0x0000000300257211 */ /* 0x000fca00030f0eff */
[----:B------:R0:W-:Y:S01]  /*365a0*/  @P4 STG.E.U16 desc[UR24][R36.64], R40 ;  /* 0x0000002824004986 */ /* 0x0001e2000c101518 */
[----:B---3--:R-:W-:Y:S01]  /*365b0*/  ISETP.LT.AND P4, PT, R45, UR5, !P0 ;  /* 0x000000052d007c0c */ /* 0x008fe2000c781270 */
[----:B------:R-:W-:Y:S01]  /*365c0*/  IMAD R0, R93, 0x2, R39 ;  /* 0x000000025d007824 */ /* 0x000fe200078e0227 */
[CC--:B------:R-:W-:Y:S01]  /*365d0*/  LEA R38, P6, R39.reuse, R2.reuse, 0x1 ;  /* 0x0000000227267211 */ /* 0x0c0fe200078c08ff */
[----:B------:R-:W3:Y:S01]  /*365e0*/  LDL.LU R45, [R1+0xbf8] ;  /* 0x000bf800012d7983 */ /* 0x000ee20000300800 */
[----:B------:R-:W4:Y:S03]  /*365f0*/  LDCU UR5, c[0x0][0x39c] ;  /* 0x00007380ff0577ac */ /* 0x000f260008000800 */
[----:B------:R-:W3:Y:S04]  /*36600*/  LDL.LU R42, [R1+0xc18] ;  /* 0x000c1800012a7983 */ /* 0x000ee80000300800 */
[----:B------:R-:W3:Y:S01]  /*36610*/  LDL.LU R89, [R1+0x1b0] ;  /* 0x0001b00001597983 */ /* 0x000ee20000300800 */
[----:B------:R-:W-:Y:S01]  /*36620*/  LEA.HI.X.SX32 R39, R39, R3, 0x1, P6 ;  /* 0x0000000327277211 */ /* 0x000fe200030f0eff */
[----:B------:R-:W-:Y:S01]  /*36630*/  IMAD R41, R93, 0x2, R0 ;  /* 0x000000025d297824 */ /* 0x000fe200078e0200 */
[----:B0-----:R-:W-:-:S03]  /*36640*/  LEA R36, P6, R0, R2, 0x1 ;  /* 0x0000000200247211 */ /* 0x001fc600078c08ff */
[----:B------:R0:W-:Y:S01]  /*36650*/  @P2 STG.E.U16 desc[UR24][R38.64], R90 ;  /* 0x0000005a26002986 */ /* 0x0001e2000c101518 */
[-C--:B------:R-:W-:Y:S02]  /*36660*/  LEA.HI.X.SX32 R37, R0, R3.reuse, 0x1, P6 ;  /* 0x0000000300257211 */ /* 0x080fe400030f0eff */
[----:B------:R-:W-:Y:S02]  /*36670*/  PRMT R40, R90, 0x7632, R40 ;  /* 0x000076325a287816 */ /* 0x000fe40000000028 */
[----:B--2---:R-:W-:Y:S02]  /*36680*/  ISETP.LT.AND P2, PT, R44, UR4, !P0 ;  /* 0x000000042c007c0c */ /* 0x004fe4000c741270 */
[C---:B0-----:R-:W-:Y:S01]  /*36690*/  LEA R38, P6, R41.reuse, R2, 0x1 ;  /* 0x0000000229267211 */ /* 0x041fe200078c08ff */
[----:B------:R-:W2:Y:S01]  /*366a0*/  LDL.LU R44, [R1+0xc4c] ;  /* 0x000c4c00012c7983 */ /* 0x000ea20000300800 */
[----:B------:R-:W0:Y:S02]  /*366b0*/  LDCU UR4, c[0x0][0x39c] ;  /* 0x00007380ff0477ac */ /* 0x000e240008000800 */
[----:B------:R-:W-:Y:S01]  /*366c0*/  LEA.HI.X.SX32 R39, R41, R3, 0x1, P6 ;  /* 0x0000000329277211 */ /* 0x000fe200030f0eff */
[----:B------:R1:W-:Y:S04]  /*366d0*/  @P3 STG.E.U16 desc[UR24][R36.64], R40 ;  /* 0x0000002824003986 */ /* 0x0003e8000c101518 */
[----:B------:R-:W2:Y:S01]  /*366e0*/  LDL.LU R90, [R1+0x1b4] ;  /* 0x0001b400015a7983 */ /* 0x000ea20000300800 */
[----:B-1----:R-:W-:-:S04]  /*366f0*/  IMAD R37, R93, 0x2, R41 ;  /* 0x000000025d257824 */ /* 0x002fc800078e0229 */
[----:B------:R-:W-:Y:S01]  /*36700*/  IMAD R0, R93, 0x2, R37 ;  /* 0x000000025d007824 */ /* 0x000fe200078e0225 */
[----:B------:R-:W-:-:S04]  /*36710*/  LEA R36, P6, R37, R2, 0x1 ;  /* 0x0000000225247211 */ /* 0x000fc800078c08ff */
[-C--:B------:R-:W-:Y:S02]  /*36720*/  LEA.HI.X.SX32 R37, R37, R3.reuse, 0x1, P6 ;  /* 0x0000000325257211 */ /* 0x080fe400030f0eff */
[----:B------:R-:W-:Y:S01]  /*36730*/  ISETP.LT.AND P3, PT, R46, UR6, !P0 ;  /* 0x000000062e007c0c */ /* 0x000fe2000c761270 */
[----:B------:R-:W1:Y:S01]  /*36740*/  LDCU UR6, c[0x0][0x39c] ;  /* 0x00007380ff0677ac */ /* 0x000e620008000800 */
[----:B------:R0:W-:Y:S01]  /*36750*/  @P5 STG.E.U16 desc[UR24][R38.64], R92 ;  /* 0x0000005c26005986 */ /* 0x0001e2000c101518 */
[----:B----4-:R-:W-:Y:S01]  /*36760*/  ISETP.LT.AND P5, PT, R43, UR5, !P0 ;  /* 0x000000052b007c0c */ /* 0x010fe2000c7a1270 */
[----:B------:R-:W2:Y:S02]  /*36770*/  LDCU UR5, c[0x0][0x39c] ;  /* 0x00007380ff0577ac */ /* 0x000ea40008000800 */
[----:B------:R-:W4:Y:S01]  /*36780*/  LDL.LU R43, [R1+0xc78] ;  /* 0x000c7800012b7983 */ /* 0x000f220000300800 */
[----:B0-----:R-:W-:Y:S02]  /*36790*/  LEA R38, P6, R0, R2, 0x1 ;  /* 0x0000000200267211 */ /* 0x001fe400078c08ff */
[----:B------:R-:W-:Y:S01]  /*367a0*/  PRMT R40, R92, 0x7632, R40 ;  /* 0x000076325c287816 */ /* 0x000fe20000000028 */
[----:B------:R-:W4:Y:S01]  /*367b0*/  LDL.LU R46, [R1+0xca8] ;  /* 0x000ca800012e7983 */ /* 0x000f220000300800 */
[----:B------:R-:W-:-:S03]  /*367c0*/  LEA.HI.X.SX32 R39, R0, R3, 0x1, P6 ;  /* 0x0000000300277211 */ /* 0x000fc600030f0eff */
[----:B------:R0:W-:Y:S04]  /*367d0*/  @P4 STG.E.U16 desc[UR24][R36.64], R40 ;  /* 0x0000002824004986 */ /* 0x0001e8000c101518 */
[----:B------:R-:W4:Y:S04]  /*367e0*/  LDL.LU R92, [R1+0x1b8] ;  /* 0x0001b800015c7983 */ /* 0x000f280000300800 */
[----:B---3--:R3:W-:Y:S01]  /*367f0*/  @P2 STG.E.U16 desc[UR24][R38.64], R89 ;  /* 0x0000005926002986 */ /* 0x0087e2000c101518 */
[----:B-1----:R-:W-:Y:S01]  /*36800*/  ISETP.LT.AND P2, PT, R42, UR6, !P0 ;  /* 0x000000062a007c0c */ /* 0x002fe2000c741270 */
[----:B------:R-:W-:Y:S01]  /*36810*/  IMAD R0, R93, 0x2, R0 ;  /* 0x000000025d007824 */ /* 0x000fe200078e0200 */
[----:B------:R-:W-:Y:S01]  /*36820*/  ISETP.LT.AND P4, PT, R45, UR4, !P0 ;  /* 0x000000042d007c0c */ /* 0x000fe2000c781270 */
[----:B------:R-:W4:Y:S01]  /*36830*/  LDL.LU R42, [R1+0xbf4] ;  /* 0x000bf400012a7983 */ /* 0x000f220000300800 */
[----:B------:R-:W4:Y:S01]  /*36840*/  LDCU UR4, c[0x0][0x39c] ;  /* 0x00007380ff0477ac */ /* 0x000f220008000800 */
[----:B0-----:R-:W-:Y:S01]  /*36850*/  PRMT R40, R89, 0x7632, R40 ;  /* 0x0000763259287816 */ /* 0x001fe20000000028 */
[----:B------:R-:W-:Y:S01]  /*36860*/  IMAD R37, R93, 0x2, R0 ;  /* 0x000000025d257824 */ /* 0x000fe200078e0200 */
[----:B------:R-:W4:Y:S01]  /*36870*/  LDL.LU R45, [R1+0xc04] ;  /* 0x000c0400012d7983 */ /* 0x000f220000300800 */
[----:B------:R-:W0:Y:S01]  /*36880*/  LDCU UR6, c[0x0][0x39c] ;  /* 0x00007380ff0677ac */ /* 0x000e220008000800 */
[----:B---3--:R-:W-:-:S04]  /*36890*/  LEA R38, P6, R0, R2, 0x1 ;  /* 0x0000000200267211 */ /* 0x008fc800078c08ff */
[----:B------:R-:W-:Y:S02]  /*368a0*/  LEA.HI.X.SX32 R39, R0, R3, 0x1, P6 ;  /* 0x0000000300277211 */ /* 0x000fe400030f0eff */
[----:B------:R-:W-:-:S03]  /*368b0*/  LEA R36, P6, R37, R2, 0x1 ;  /* 0x0000000225247211 */ /* 0x000fc600078c08ff */
[----:B------:R1:W-:Y:S01]  /*368c0*/  @P3 STG.E.U16 desc[UR24][R38.64], R40 ;  /* 0x0000002826003986 */ /* 0x0003e2000c101518 */
[----:B--2---:R-:W-:Y:S01]  /*368d0*/  ISETP.LT.AND P3, PT, R44, UR5, !P0 ;  /* 0x000000052c007c0c */ /* 0x004fe2000c761270 */
[----:B------:R-:W-:Y:S02]  /*368e0*/  IMAD R0, R93, 0x2, R37 ;  /* 0x000000025d007824 */ /* 0x000fe400078e0225 */
[----:B------:R-:W2:Y:S01]  /*368f0*/  LDL.LU R44, [R1+0xc24] ;  /* 0x000c2400012c7983 */ /* 0x000ea20000300800 */
[----:B------:R-:W3:Y:S03]  /*36900*/  LDCU UR5, c[0x0][0x39c] ;  /* 0x00007380ff0577ac */ /* 0x000ee60008000800 */
[----:B------:R-:W2:Y:S01]  /*36910*/  LDL.LU R89, [R1+0x1bc] ;  /* 0x0001bc0001597983 */ /* 0x000ea20000300800 */
[----:B------:R-:W-:Y:S01]  /*36920*/  LEA.HI.X.SX32 R37, R37, R3, 0x1, P6 ;  /* 0x0000000325257211 */ /* 0x000fe200030f0eff */
[----:B------:R-:W-:-:S04]  /*36930*/  IMAD R41, R93, 0x2, R0 ;  /* 0x000000025d297824 */ /* 0x000fc800078e0200 */
[----:B------:R0:W-:Y:S01]  /*36940*/  @P5 STG.E.U16 desc[UR24][R36.64], R90 ;  /* 0x0000005a24005986 */ /* 0x0001e2000c101518 */
[----:B-1----:R-:W-:-:S04]  /*36950*/  LEA R38, P6, R0, R2, 0x1 ;  /* 0x0000000200267211 */ /* 0x002fc800078c08ff */
[----:B------:R-:W-:Y:S02]  /*36960*/  LEA.HI.X.SX32 R39, R0, R3, 0x1, P6 ;  /* 0x0000000300277211 */ /* 0x000fe400030f0eff */
[----:B------:R-:W-:Y:S02]  /*36970*/  PRMT R40, R90, 0x7632, R40 ;  /* 0x000076325a287816 */ /* 0x000fe40000000028 */
[----:B0-----:R-:W-:-:S04]  /*36980*/  LEA R36, P6, R41, R2, 0x1 ;  /* 0x0000000229247211 */ /* 0x001fc800078c08ff */
[----:B------:R-:W-:Y:S01]  /*36990*/  LEA.HI.X.SX32 R37, R41, R3, 0x1, P6 ;  /* 0x0000000329257211 */ /* 0x000fe200030f0eff */
[----:B------:R0:W-:Y:S01]  /*369a0*/  @P4 STG.E.U16 desc[UR24][R38.64], R40 ;  /* 0x0000002826004986 */ /* 0x0001e2000c101518 */
[----:B----4-:R-:W-:Y:S01]  /*369b0*/  ISETP.LT.AND P5, PT, R43, UR4, !P0 ;  /* 0x000000042b007c0c */ /* 0x010fe2000c7a1270 */
[C---:B0-----:R-:W-:Y:S02]  /*369c0*/  IMAD R39, R93.reuse, 0x2, R41 ;  /* 0x000000025d277824 */ /* 0x041fe400078e0229 */
[----:B------:R-:W4:Y:S01]  /*369d0*/  LDL.LU R43, [R1+0xc54] ;  /* 0x000c5400012b7983 */ /* 0x000f220000300800 */
[----:B------:R-:W0:Y:S03]  /*369e0*/  LDCU UR4, c[0x0][0x39c] ;  /* 0x00007380ff0477ac */ /* 0x000e260008000800 */
[----:B------:R-:W4:Y:S04]  /*369f0*/  LDL.LU R90, [R1+0x20] ;  /* 0x00002000015a7983 */ /* 0x000f280000300800 */
[----:B------:R1:W-:Y:S01]  /*36a00*/  @P2 STG.E.U16 desc[UR24][R36.64], R92 ;  /* 0x0000005c24002986 */ /* 0x0003e2000c101518 */
[----:B---3--:R-:W-:Y:S01]  /*36a10*/  ISETP.LT.AND P2, PT, R42, UR5, !P0 ;  /* 0x000000052a007c0c */ /* 0x008fe2000c741270 */
[----:B------:R-:W-:-:S02]  /*36a20*/  IMAD R0, R93, 0x2, R39 ;  /* 0x000000025d007824 */ /* 0x000fc400078e0227 */
[----:B------:R-:W3:Y:S01]  /*36a30*/  LDL.LU R42, [R1+0xc88] ;  /* 0x000c8800012a7983 */ /* 0x000ee20000300800 */
[CC--:B------:R-:W-:Y:S01]  /*36a40*/  LEA R38, P6, R39.reuse, R2.reuse, 0x1 ;  /* 0x0000000227267211 */ /* 0x0c0fe200078c08ff */
[----:B------:R-:W4:Y:S01]  /*36a50*/  LDCU UR5, c[0x0][0x39c] ;  /* 0x00007380ff0577ac */ /* 0x000f220008000800 */
[----:B------:R-:W-:Y:S02]  /*36a60*/  ISETP.LT.AND P4, PT, R46, UR6, !P0 ;  /* 0x000000062e007c0c */ /* 0x000fe4000c781270 */
[-C--:B------:R-:W-:Y:S01]  /*36a70*/  LEA.HI.X.SX32 R39, R39, R3.reuse, 0x1, P6 ;  /* 0x0000000327277211 */ /* 0x080fe200030f0eff */
[----:B------:R-:W0:Y:S01]  /*36a80*/  LDCU UR6, c[0x0][0x39c] ;  /* 0x00007380ff0677ac */ /* 0x000e220008000800 */
[-C--:B-1----:R-:W-:Y:S01]  /*36a90*/  LEA R36, P6, R0, R2.reuse, 0x1 ;  /* 0x0000000200247211 */ /* 0x082fe200078c08ff */
[----:B------:R-:W3:Y:S01]  /*36aa0*/  LDL.LU R46, [R1+0xbd0] ;  /* 0x000bd000012e7983 */ /* 0x000ee20000300800 */
[----:B------:R-:W-:Y:S02]  /*36ab0*/  PRMT R40, R92, 0x7632, R40 ;  /* 0x000076325c287816 */ /* 0x000fe40000000028 */
[----:B------:R-:W-:Y:S01]  /*36ac0*/  LEA.HI.X.SX32 R37, R0, R3, 0x1, P6 ;  /* 0x0000000300257211 */ /* 0x000fe200030f0eff */
[----:B------:R-:W-:Y:S01]  /*36ad0*/  IMAD R0, R93, 0x2, R0 ;  /* 0x000000025d007824 */ /* 0x000fe200078e0200 */
[----:B------:R-:W3:Y:S04]  /*36ae0*/  LDL.LU R92, [R1+0x24] ;  /* 0x00002400015c7983 */ /* 0x000ee80000300800 */
[----:B------:R1:W-:Y:S04]  /*36af0*/  @P3 STG.E.U16 desc[UR24][R38.64], R40 ;  /* 0x0000002826003986 */ /* 0x0003e8000c101518 */
[----:B--2---:R2:W-:Y:S01]  /*36b00*/  @P5 STG.E.U16 desc[UR24][R36.64], R89 ;  /* 0x0000005924005986 */ /* 0x0045e2000c101518 */
[----:B0-----:R-:W-:Y:S01]  /*36b10*/  ISETP.LT.AND P5, PT, R44, UR6, !P0 ;  /* 0x000000062c007c0c */ /* 0x001fe2000c7a1270 */
[----:B------:R-:W0:Y:S01]  /*36b20*/  LDCU UR6, c[0x0][0x39c] ;  /* 0x00007380ff0677ac */ /* 0x000e220008000800 */
[----:B-1----:R-:W-:Y:S01]  /*36b30*/  PRMT R40, R89, 0x7632, R40 ;  /* 0x0000763259287816 */ /* 0x002fe20000000028 */
[----:B------:R-:W3:Y:S01]  /*36b40*/  LDL.LU R44, [R1+0xc00] ;  /* 0x000c0000012c7983 */ /* 0x000ee20000300800 */
[----:B--2---:R-:W-:-:S04]  /*36b50*/  LEA R36, P6, R0, R2, 0x1 ;  /* 0x0000000200247211 */ /* 0x004fc800078c08ff */
[----:B------:R-:W-:Y:S02]  /*36b60*/  LEA.HI.X.SX32 R37, R0, R3, 0x1, P6 ;  /* 0x0000000300257211 */ /* 0x000fe400030f0eff */
[----:B------:R-:W-:Y:S01]  /*36b70*/  ISETP.LT.AND P3, PT, R45, UR4, !P0 ;  /* 0x000000042d007c0c */ /* 0x000fe2000c761270 */
[----:B------:R-:W3:Y:S02]  /*36b80*/  LDCU UR4, c[0x0][0x39c] ;  /* 0x00007380ff0477ac */ /* 0x000ee40008000800 */
[----:B------:R1:W-:Y:S01]  /*36b90*/  @P4 STG.E.U16 desc[UR24][R36.64], R40 ;  /* 0x0000002824004986 */ /* 0x0003e2000c101518 */
[----:B------:R-:W-:-:S05]  /*36ba0*/  IMAD R39, R93, 0x2, R0 ;  /* 0x000000025d277824 */ /* 0x000fca00078e0200 */
[----:B------:R-:W-:Y:S01]  /*36bb0*/  LEA R38, P6, R39, R2, 0x1 ;  /* 0x0000000227267211 */ /* 0x000fe200078c08ff */
[----:B------:R-:W-:-:S03]  /*36bc0*/  IMAD R0, R93, 0x2, R39 ;  /* 0x000000025d007824 */ /* 0x000fc600078e0227 */
[----:B------:R-:W-:Y:S02]  /*36bd0*/  LEA.HI.X.SX32 R39, R39, R3, 0x1, P6 ;  /* 0x0000000327277211 */ /* 0x000fe400030f0eff */
[----:B----4-:R-:W-:Y:S01]  /*36be0*/  ISETP.LT.AND P4, PT, R43, UR5, !P0 ;  /* 0x000000052b007c0c */ /* 0x010fe2000c781270 */
[----:B------:R-:W2:Y:S01]  /*36bf0*/  LDCU UR5, c[0x0][0x39c] ;  /* 0x00007380ff0577ac */ /* 0x000ea20008000800 */
[----:B------:R-:W4:Y:S04]  /*36c00*/  LDL.LU R43, [R1+0xc14] ;  /* 0x000c1400012b7983 */ /* 0x000f280000300800 */
[----:B------:R-:W4:Y:S04]  /*36c10*/  LDL.LU R45, [R1+0xc30] ;  /* 0x000c3000012d7983 */ /* 0x000f280000300800 */
[----:B------:R-:W4:Y:S04]  /*36c20*/  LDL.LU R89, [R1+0x28] ;  /* 0x0000280001597983 */ /* 0x000f280000300800 */
[----:B------:R0:W-:Y:S01]  /*36c30*/  @P2 STG.E.U16 desc[UR24][R38.64], R90 ;  /* 0x0000005a26002986 */ /* 0x0001e2000c101518 */
[----:B---3--:R-:W-:Y:S01]  /*36c40*/  ISETP.LT.AND P2, PT, R42, UR4, !P0 ;  /* 0x000000042a007c0c */ /* 0x008fe2000c741270 */
[----:B------:R-:W-:-:S02]  /*36c50*/  IMAD R41, R93, 0x2, R0 ;  /* 0x000000025d297824 */ /* 0x000fc400078e0200 */
[----:B------:R-:W3:Y:S01]  /*36c60*/  LDL.LU R42, [R1+0xc60] ;  /* 0x000c6000012a7983 */ /* 0x000ee20000300800 */
[-C--:B-1----:R-:W-:Y:S01]  /*36c70*/  LEA R36, P6, R0, R2.reuse, 0x1 ;  /* 0x0000000200247211 */ /* 0x082fe200078c08ff */
[----:B------:R-:W4:Y:S01]  /*36c80*/  LDCU UR4, c[0x0][0x39c] ;  /* 0x00007380ff0477ac */ /* 0x000f220008000800 */
[----:B------:R-:W-:Y:S02]  /*36c90*/  PRMT R40, R90, 0x7632, R40 ;  /* 0x000076325a287816 */ /* 0x000fe40000000028 */
[----:B------:R-:W-:Y:S01]  /*36ca0*/  LEA.HI.X.SX32 R37, R0, R3, 0x1, P6 ;  /* 0x0000000300257211 */ /* 0x000fe200030f0eff */
[----:B0-----:R-:W3:Y:S01]  /*36cb0*/  LDL.LU R90, [R1+0x2c] ;  /* 0x00002c00015a7983 */ /* 0x001ee20000300800 */
[----:B------:R-:W-:-:S03]  /*36cc0*/  LEA R38, P6, R41, R2, 0x1 ;  /* 0x0000000229267211 */ /* 0x000fc600078c08ff */
[----:B------:R0:W-:Y:S01]  /*36cd0*/  @P3 STG.E.U16 desc[UR24][R36.64], R40 ;  /* 0x0000002824003986 */ /* 0x0001e2000c101518 */
[----:B------:R-:W-:Y:S01]  /*36ce0*/  LEA.HI.X.SX32 R39, R41, R3, 0x1, P6 ;  /* 0x0000000329277211 */ /* 0x000fe200030f0eff */
[----:B0-----:R-:W-:Y:S01]  /*36cf0*/  IMAD R37, R93, 0x2, R41 ;  /* 0x000000025d257824 */ /* 0x001fe200078e0229 */
[----:B------:R-:W-:-:S04]  /*36d00*/  PRMT R40, R92, 0x7632, R40 ;  /* 0x000076325c287816 */ /* 0x000fc80000000028 */
[-C--:B------:R-:W-:Y:S01]  /*36d10*/  LEA R36, P6, R37, R2.reuse, 0x1 ;  /* 0x0000000225247211 */ /* 0x080fe200078c08ff */
[----:B------:R-:W-:Y:S01]  /*36d20*/  IMAD R0, R93, 0x2, R37 ;  /* 0x000000025d007824 */ /* 0x000fe200078e0225 */
[----:B------:R0:W-:Y:S02]  /*36d30*/  @P5 STG.E.U16 desc[UR24][R38.64], R92 ;  /* 0x0000005c26005986 */ /* 0x0001e4000c101518 */
[----:B------:R-:W-:Y:S02]  /*36d40*/  LEA.HI.X.SX32 R37, R37, R3, 0x1, P6 ;  /* 0x0000000325257211 */ /* 0x000fe400030f0eff */
[----:B------:R-:W-:Y:S01]  /*36d50*/  ISETP.LT.AND P3, PT, R46, UR6, !P0 ;  /* 0x000000062e007c0c */ /* 0x000fe2000c761270 */
[----:B------:R-:W1:Y:S01]  /*36d60*/  LDCU UR6, c[0x0][0x39c] ;  /* 0x00007380ff0677ac */ /* 0x000e620008000800 */
[----:B--2---:R-:W-:Y:S01]  /*36d70*/  ISETP.LT.AND P5, PT, R44, UR5, !P0 ;  /* 0x000000052c007c0c */ /* 0x004fe2000c7a1270 */
[----:B------:R2:W-:Y:S01]  /*36d80*/  @P4 STG.E.U16 desc[UR24][R36.64], R40 ;  /* 0x0000002824004986 */ /* 0x0005e2000c101518 */
[----:B------:R-:W3:Y:S03]  /*36d90*/  LDCU UR5, c[0x0][0x39c] ;  /* 0x00007380ff0577ac */ /* 0x000ee60008000800 */
[----:B------:R-:W3:Y:S01]  /*36da0*/  LDL.LU R44, [R1+0xbc4] ;  /* 0x000bc400012c7983 */ /* 0x000ee20000300800 */
[----:B0-----:R-:W-:-:S04]  /*36db0*/  LEA R38, P6, R0, R2, 0x1 ;  /* 0x0000000200267211 */ /* 0x001fc800078c08ff */
[----:B------:R-:W-:Y:S01]  /*36dc0*/  LEA.HI.X.SX32 R39, R0, R3, 0x1, P6 ;  /* 0x0000000300277211 */ /* 0x000fe200030f0eff */
[----:B------:R-:W-:Y:S01]  /*36dd0*/  IMAD R0, R93, 0x2, R0 ;  /* 0x000000025d007824 */ /* 0x000fe200078e0200 */
[----:B----4-:R-:W-:Y:S01]  /*36de0*/  ISETP.LT.AND P4, PT, R43, UR4, !P0 ;  /* 0x000000042b007c0c */ /* 0x010fe2000c781270 */
[----:B------:R-:W0:Y:S01]  /*36df0*/  LDCU UR4, c[0x0][0x39c] ;  /* 0x00007380ff0477ac */ /* 0x000e220008000800 */
[----:B------:R-:W4:Y:S04]  /*36e00*/  LDL.LU R43, [R1+0xbdc] ;  /* 0x000bdc00012b7983 */ /* 0x000f280000300800 */
[----:B------:R-:W4:Y:S04]  /*36e10*/  LDL.LU R92, [R1] ;  /* 0x00000000015c7983 */ /* 0x000f280000300800 */
[----:B------:R0:W-:Y:S01]  /*36e20*/  @P2 STG.E.U16 desc[UR24][R38.64], R89 ;  /* 0x0000005926002986 */ /* 0x0001e2000c101518 */
[----:B--2---:R-:W-:-:S02]  /*36e30*/  PRMT R40, R89, 0x7632, R40 ;  /* 0x0000763259287816 */ /* 0x004fc40000000028 */
[----:B-1----:R-:W-:Y:S01]  /*36e40*/  ISETP.LT.AND P2, PT, R45, UR6, !P0 ;  /* 0x000000062d007c0c */ /* 0x002fe2000c741270 */
[----:B------:R-:W2:Y:S01]  /*36e50*/  LDL.LU R46, [R1+0xc10] ;  /* 0x000c1000012e7983 */ /* 0x000ea20000300800 */
[----:B------:R-:W-:Y:S01]  /*36e60*/  IMAD R37, R93, 0x2, R0 ;  /* 0x000000025d257824 */ /* 0x000fe200078e0200 */
[----:B------:R-:W4:Y:S02]  /*36e70*/  LDCU UR6, c[0x0][0x39c] ;  /* 0x00007380ff0677ac */ /* 0x000f240008000800 */
[----:B------:R-:W2:Y:S01]  /*36e80*/  LDL.LU R45, [R1+0xc20] ;  /* 0x000c2000012d7983 */ /* 0x000ea20000300800 */
[----:B0-----:R-:W-:-:S04]  /*36e90*/  LEA R38, P6, R0, R2, 0x1 ;  /* 0x0000000200267211 */ /* 0x001fc800078c08ff */
[----:B------:R-:W-:-:S05]  /*36ea0*/  LEA.HI.X.SX32 R39, R0, R3, 0x1, P6 ;  /* 0x0000000300277211 */ /* 0x000fca00030f0eff */
[----:B------:R0:W-:Y:S01]  /*36eb0*/  @P3 STG.E.U16 desc[UR24][R38.64], R40 ;  /* 0x0000002826003986 */ /* 0x0001e2000c101518 */
[----:B---3--:R-:W-:Y:S01]  /*36ec0*/  ISETP.LT.AND P3, PT, R42, UR5, !P0 ;  /* 0x000000052a007c0c */ /* 0x008fe2000c761270 */
[----:B------:R-:W-:Y:S01]  /*36ed0*/  IMAD R0, R93, 0x2, R37 ;  /* 0x000000025d007824 */ /* 0x000fe200078e0225 */
[CC--:B------:R-:W-:Y:S01]  /*36ee0*/  LEA R36, P6, R37.reuse, R2.reuse, 0x1 ;  /* 0x0000000225247211 */ /* 0x0c0fe200078c08ff */
[----:B------:R-:W3:Y:S01]  /*36ef0*/  LDL.LU R42, [R1+0xc38] ;  /* 0x000c3800012a7983 */ /* 0x000ee20000300800 */
[----:B------:R-:W1:Y:S03]  /*36f00*/  LDCU UR5, c[0x0][0x39c] ;  /* 0x00007380ff0577ac */ /* 0x000e660008000800 */
[----:B------:R-:W3:Y:S01]  /*36f10*/  LDL.LU R89, [R1+0x4] ;  /* 0x0000040001597983 */ /* 0x000ee20000300800 */
[----:B------:R-:W-:Y:S02]  /*36f20*/  LEA.HI.X.SX32 R37, R37, R3, 0x1, P6 ;  /* 0x0000000325257211 */ /* 0x000fe400030f0eff */
[----:B0-----:R-:W-:Y:S01]  /*36f30*/  LEA R38, P6, R0, R2, 0x1 ;  /* 0x0000000200267211 */ /* 0x001fe200078c08ff */
[----:B------:R-:W-:Y:S01]  /*36f40*/  IMAD R41, R93, 0x2, R0 ;  /* 0x000000025d297824 */ /* 0x000fe200078e0200 */
[----:B------:R-:W-:-:S02]  /*36f50*/  PRMT R40, R90, 0x7632, R40 ;  /* 0x000076325a287816 */ /* 0x000fc40000000028 */
[----:B------:R-:W-:Y:S01]  /*36f60*/  LEA.HI.X.SX32 R39, R0, R3, 0x1, P6 ;  /* 0x0000000300277211 */ /* 0x000fe200030f0eff */
[----:B------:R0:W-:Y:S04]  /*36f70*/  @P5 STG.E.U16 desc[UR24][R36.64], R90 ;  /* 0x0000005a24005986 */ /* 0x0001e8000c101518 */
[----:B------:R1:W-:Y:S01]  /*36f80*/  @P4 STG.E.U16 desc[UR24][R38.64], R40 ;  /* 0x0000002826004986 */ /* 0x0003e2000c101518 */
[----:B0-----:R-:W-:Y:S01]  /*36f90*/  LEA R36, P6, R41, R2, 0x1 ;  /* 0x0000000229247211 */ /* 0x001fe200078c08ff */
[----:B-1----:R-:W-:-:S03]  /*36fa0*/  IMAD R39, R93, 0x2, R41 ;  /* 0x000000025d277824 */ /* 0x002fc600078e0229 */
[----:B------:R-:W-:Y:S02]  /*36fb0*/  LEA.HI.X.SX32 R37, R41, R3, 0x1, P6 ;  /* 0x0000000329257211 */ /* 0x000fe400030f0eff */
[----:B------:R-:W-:Y:S01]  /*36fc0*/  ISETP.LT.AND P5, PT, R44, UR4, !P0 ;  /* 0x000000042c007c0c */ /* 0x000fe2000c7a1270 */
[----:B------:R-:W2:Y:S01]  /*36fd0*/  LDCU UR4, c[0x0][0x39c] ;  /* 0x00007380ff0477ac */ /* 0x000ea20008000800 */
[----:B------:R-:W3:Y:S04]  /*36fe0*/  LDL.LU R44, [R1+0xbb0] ;  /* 0x000bb000012c7983 */ /* 0x000ee80000300800 */
[----:B------:R-:W3:Y:S01]  /*36ff0*/  LDL.LU R90, [R1+0x8] ;  /* 0x00000800015a7983 */ /* 0x000ee20000300800 */
[----:B------:R-:W-:Y:S01]  /*37000*/  LEA R38, P6, R39, R2, 0x1 ;  /* 0x0000000227267211 */ /* 0x000fe200078c08ff */
[----:B------:R-:W-:-:S03]  /*37010*/  IMAD R0, R93, 0x2, R39 ;  /* 0x000000025d007824 */ /* 0x000fc600078e0227 */
[----:B------:R-:W-:Y:S02]  /*37020*/  LEA.HI.X.SX32 R39, R39, R3, 0x1, P6 ;  /* 0x0000000327277211 */ /* 0x000fe400030f0eff */
[----:B----4-:R-:W-:Y:S01]  /*37030*/  ISETP.LT.AND P4, PT, R43, UR6, !P0 ;  /* 0x000000062b007c0c */ /* 0x010fe2000c781270 */
[----:B------:R-:W0:Y:S01]  /*37040*/  LDCU UR6, c[0x0][0x39c] ;  /* 0x00007380ff0677ac */ /* 0x000e220008000800 */
[----:B------:R-:W4:Y:S04]  /*37050*/  LDL.LU R43, [R1+0xbc8] ;  /* 0x000bc800012b7983 */ /* 0x000f280000300800 */
[----:B------:R1:W-:Y:S01]  /*37060*/  @P2 STG.E.U16 desc[UR24][R36.64], R92 ;  /* 0x0000005c24002986 */ /* 0x0003e2000c101518 */
[----:B------:R-:W-:Y:S02]  /*37070*/  PRMT R40, R92, 0x7632, R40 ;  /* 0x000076325c287816 */ /* 0x000fe40000000028 */
[----:B-1----:R-:W-:-:S03]  /*37080*/  LEA R36, P6, R0, R2, 0x1 ;  /* 0x0000000200247211 */ /* 0x002fc600078c08ff */
[----:B------:R1:W-:Y:S01]  /*37090*/  @P3 STG.E.U16 desc[UR24][R38.64], R40 ;  /* 0x0000002826003986 */ /* 0x0003e2000c101518 */
[----:B------:R-:W-:Y:S02]  /*370a0*/  LEA.HI.X.SX32 R37, R0, R3, 0x1, P6 ;  /* 0x0000000300257211 */ /* 0x000fe400030f0eff */
[----:B--2---:R-:W-:Y:S02]  /*370b0*/  ISETP.LT.AND P3, PT, R45, UR4, !P0 ;  /* 0x000000042d007c0c */ /* 0x004fe4000c761270 */
[----:B------:R-:W-:Y:S01]  /*370c0*/  ISETP.LT.AND P2, PT, R46, UR5, !P0 ;  /* 0x000000052e007c0c */ /* 0x000fe2000c741270 */
[----:B------:R-:W2:Y:S01]  /*370d0*/  LDL.LU R45, [R1+0xbe4] ;  /* 0x000be400012d7983 */ /* 0x000ea20000300800 */
[----:B------:R-:W3:Y:S03]  /*370e0*/  LDCU UR5, c[0x0][0x39c] ;  /* 0x00007380ff0577ac */ /* 0x000ee60008000800 */
[----:B------:R-:W2:Y:S01]  /*370f0*/  LDL.LU R92, [R1+0xc] ;  /* 0x00000c00015c7983 */ /* 0x000ea20000300800 */
[C---:B------:R-:W-:Y:S01]  /*37100*/  IMAD R0, R93.reuse, 0x2, R0 ;  /* 0x000000025d007824 */ /* 0x040fe200078e0200 */
[----:B------:R-:W4:Y:S02]  /*37110*/  LDCU UR4, c[0x0][0x39c] ;  /* 0x00007380ff0477ac */ /* 0x000f240008000800 */
[----:B---3--:R3:W-:Y:S01]  /*37120*/  @P5 STG.E.U16 desc[UR24][R36.64], R89 ;  /* 0x0000005924005986 */ /* 0x0087e2000c101518 */
[----:B0-----:R-:W-:Y:S01]  /*37130*/  ISETP.LT.AND P5, PT, R42, UR6, !P0 ;  /* 0x000000062a007c0c */ /* 0x001fe2000c7a1270 */
[----:B-1----:R-:W-:Y:S01]  /*37140*/  IMAD R39, R93, 0x2, R0 ;  /* 0x000000025d277824 */ /* 0x002fe200078e0200 */
[----:B------:R-:W-:Y:S01]  /*37150*/  PRMT R40, R89, 0x7632, R40 ;  /* 0x0000763259287816 */ /* 0x000fe20000000028 */
[----:B------:R-:W2:Y:S01]  /*37160*/  LDL.LU R42, [R1+0xc1c] ;  /* 0x000c1c00012a7983 */ /* 0x000ea20000300800 */
[----:B------:R-:W2:Y:S03]  /*37170*/  LDCU UR6, c[0x0][0x39c] ;  /* 0x00007380ff0677ac */ /* 0x000ea60008000800 */
[----:B------:R-:W2:Y:S01]  /*37180*/  LDL.LU R46, [R1+0xc2c] ;  /* 0x000c2c00012e7983 */ /* 0x000ea20000300800 */
[----:B---3--:R-:W-:-:S04]  /*37190*/  LEA R36, P6, R0, R2, 0x1 ;  /* 0x0000000200247211 */ /* 0x008fc800078c08ff */
[----:B------:R-:W-:Y:S02]  /*371a0*/  LEA.HI.X.SX32 R37, R0, R3, 0x1, P6 ;  /* 0x0000000300257211 */ /* 0x000fe400030f0eff */
[----:B------:R-:W-:Y:S01]  /*371b0*/  LEA R38, P6, R39, R2, 0x1 ;  /* 0x0000000227267211 */ /* 0x000fe200078c08ff */
[----:B------:R-:W-:-:S03]  /*371c0*/  IMAD R0, R93, 0x2, R39 ;  /* 0x000000025d007824 */ /* 0x000fc600078e0227 */
[----:B------:R-:W-:Y:S01]  /*371d0*/  LEA.HI.X.SX32 R39, R39, R3, 0x1, P6 ;  /* 0x0000000327277211 */ /* 0x000fe200030f0eff */
[----:B------:R0:W-:Y:S01]  /*371e0*/  @P4 STG.E.U16 desc[UR24][R36.64], R40 ;  /* 0x0000002824004986 */ /* 0x0001e2000c101518 */
[----:B------:R-:W-:Y:S01]  /*371f0*/  IMAD R41, R93, 0x2, R0 ;  /* 0x000000025d297824 */ /* 0x000fe200078e0200 */
[----:B------:R-:W-:Y:S01]  /*37200*/  ISETP.LT.AND P4, PT, R44, UR5, !P0 ;  /* 0x000000052c007c0c */ /* 0x000fe2000c781270 */
[----:B------:R-:W1:Y:S01]  /*37210*/  LDCU UR5, c[0x0][0x39c] ;  /* 0x00007380ff0577ac */ /* 0x000e620008000800 */
[----:B------:R-:W3:Y:S04]  /*37220*/  LDL.LU R44, [R1+0xba4] ;  /* 0x000ba400012c7983 */ /* 0x000ee80000300800 */
[----:B------:R1:W-:Y:S01]  /*37230*/  @P2 STG.E.U16 desc[UR24][R38.64], R90 ;  /* 0x0000005a26002986 */ /* 0x0003e2000c101518 */
[----:B0-----:R-:W-:-:S04]  /*37240*/  LEA R36, P6, R0, R2, 0x1 ;  /* 0x0000000200247211 */ /* 0x001fc800078c08ff */
[----:B------:R-:W-:Y:S02]  /*37250*/  LEA.HI.X.SX32 R37, R0, R3, 0x1, P6 ;  /* 0x0000000300257211 */ /* 0x000fe400030f0eff */
[----:B------:R-:W-:Y:S02]  /*37260*/  PRMT R40, R90, 0x7632, R40 ;  /* 0x000076325a287816 */ /* 0x000fe40000000028 */
[----:B-1----:R-:W-:-:S04]  /*37270*/  LEA R38, P6, R41, R2, 0x1 ;  /* 0x0000000229267211 */ /* 0x002fc800078c08ff */
[-C--:B------:R-:W-:Y:S01]  /*37280*/  LEA.HI.X.SX32 R39, R41, R3.reuse, 0x1, P6 ;  /* 0x0000000329277211 */ /* 0x080fe200030f0eff */
[----:B------:R0:W-:Y:S01]  /*37290*/  @P3 STG.E.U16 desc[UR24][R36.64], R40 ;  /* 0x0000002824003986 */ /* 0x0001e2000c101518 */
[----:B----4-:R-:W-:Y:S01]  /*372a0*/  ISETP.LT.AND P2, PT, R43, UR4, !P0 ;  /* 0x000000042b007c0c */ /* 0x010fe2000c741270 */
[----:B0-----:R-:W-:Y:S02]  /*372b0*/  IMAD R37, R93, 0x2, R41 ;  /* 0x000000025d257824 */ /* 0x001fe400078e0229 */
[----:B------:R-:W4:Y:S01]  /*372c0*/  LDL.LU R43, [R1+0xbb4] ;  /* 0x000bb400012b7983 */ /* 0x000f220000300800 */
[----:B------:R-:W0:Y:S01]  /*372d0*/  LDCU UR4, c[0x0][0x39c] ;  /* 0x00007380ff0477ac */ /* 0x000e220008000800 */
[----:B--2---:R-:W-:Y:S02]  /*372e0*/  ISETP.LT.AND P3, PT, R45, UR6, !P0 ;  /* 0x000000062d007c0c */ /* 0x004fe4000c761270 */
[----:B------:R1:W-:Y:S01]  /*372f0*/  @P5 STG.E.U16 desc[UR24][R38.64], R92 ;  /* 0x0000005c26005986 */ /* 0x0003e2000c101518 */
[----:B------:R-:W-:Y:S01]  /*37300*/  LEA R36, P6, R37, R2, 0x1 ;  /* 0x0000000225247211 */ /* 0x000fe200078c08ff */
[----:B------:R-:W-:Y:S01]  /*37310*/  IMAD R0, R93, 0x2, R37 ;  /* 0x000000025d007824 */ /* 0x000fe200078e0225 */
[----:B------:R-:W3:Y:S01]  /*37320*/  LDCU UR6, c[0x0][0x39c] ;  /* 0x00007380ff0677ac */ /* 0x000ee20008000800 */
[----:B------:R-:W2:Y:S01]  /*37330*/  LDL.LU R45, [R1+0xbcc] ;  /* 0x000bcc00012d7983 */ /* 0x000ea20000300800 */
[----:B------:R-:W-:Y:S01]  /*37340*/  ISETP.LT.AND P5, PT, R42, UR5, !P0 ;  /* 0x000000052a007c0c */ /* 0x000fe2000c7a1270 */
[----:B------:R-:W4:Y:S02]  /*37350*/  LDCU UR5, c[0x0][0x39c] ;  /* 0x00007380ff0577ac */ /* 0x000f240008000800 */
[----:B------:R-:W2:Y:S01]  /*37360*/  LDL.LU R42, [R1+0xbec] ;  /* 0x000bec00012a7983 */ /* 0x000ea20000300800 */
[----:B------:R-:W-:-:S02]  /*37370*/  LEA.HI.X.SX32 R37, R37, R3, 0x1, P6 ;  /* 0x0000000325257211 */ /* 0x000fc400030f0eff */
[-C--:B-1----:R-:W-:Y:S02]  /*37380*/  LEA R38, P6, R0, R2.reuse, 0x1 ;  /* 0x0000000200267211 */ /* 0x082fe400078c08ff */
[----:B------:R-:W-:Y:S02]  /*37390*/  PRMT R40, R92, 0x7632, R40 ;  /* 0x000076325c287816 */ /* 0x000fe40000000028 */
[----:B------:R-:W-:Y:S01]  /*373a0*/  LEA.HI.X.SX32 R39, R0, R3, 0x1, P6 ;  /* 0x0000000300277211 */ /* 0x000fe200030f0eff */
[----:B------:R-:W-:Y:S02]  /*373b0*/  IMAD R0, R93, 0x2, R0 ;  /* 0x000000025d007824 */ /* 0x000fe400078e0200 */
[----:B------:R-:W-:Y:S04]  /*373c0*/  @P4 STG.E.U16 desc[UR24][R36.64], R40 ;  /* 0x0000002824004986 */ /* 0x000fe8000c101518 */
[----:B------:R1:W-:Y:S01]  /*373d0*/  @P2 STG.E.U16 desc[UR24][R38.64], R84 ;  /* 0x0000005426002986 */ /* 0x0003e2000c101518 */
[----:B0-----:R-:W-:Y:S01]  /*373e0*/  ISETP.LT.AND P4, PT, R46, UR4, !P0 ;  /* 0x000000042e007c0c */ /* 0x001fe2000c781270 */
[----:B------:R-:W2:Y:S01]  /*373f0*/  LDCU UR4, c[0x0][0x39c] ;  /* 0x00007380ff0477ac */ /* 0x000ea20008000800 */
[----:B-1----:R-:W-:-:S02]  /*37400*/  LEA R38, P6, R0, R2, 0x1 ;  /* 0x0000000200267211 */ /* 0x002fc400078c08ff */
[----:B------:R-:W-:Y:S02]  /*37410*/  PRMT R84, R84, 0x7632, R84 ;  /* 0x0000763254547816 */ /* 0x000fe40000000054 */
[----:B------:R-:W-:Y:S02]  /*37420*/  LEA.HI.X.SX32 R39, R0, R3, 0x1, P6 ;  /* 0x0000000300277211 */ /* 0x000fe400030f0eff */
[----:B---3--:R-:W-:Y:S01]  /*37430*/  ISETP.LT.AND P2, PT, R44, UR6, !P0 ;  /* 0x000000062c007c0c */ /* 0x008fe2000c741270 */
[C---:B------:R-:W-:Y:S01]  /*37440*/  IMAD R37, R93.reuse, 0x2, R0 ;  /* 0x000000025d257824 */ /* 0x040fe200078e0200 */
[----:B------:R-:W3:Y:S01]  /*37450*/  LDL.LU R44, [R1+0xc28] ;  /* 0x000c2800012c7983 */ /* 0x000ee20000300800 */
[----:B------:R-:W0:Y:S03]  /*37460*/  LDCU UR6, c[0x0][0x39c] ;  /* 0x00007380ff0677ac */ /* 0x000e260008000800 */
[----:B------:R1:W-:Y:S04]  /*37470*/  @P3 STG.E.U16 desc[UR24][R38.64], R84 ;  /* 0x0000005426003986 */ /* 0x0003e8000c101518 */
[----:B------:R-:W3:Y:S01]  /*37480*/  LDL.LU R46, [R1+0xba0] ;  /* 0x000ba000012e7983 */ /* 0x000ee20000300800 */
[----:B------:R-:W-:Y:S01]  /*37490*/  IMAD R0, R93, 0x2, R37 ;  /* 0x000000025d007824 */ /* 0x000fe200078e0225 */
[----:B------:R-:W-:-:S04]  /*374a0*/  LEA R36, P6, R37, R2, 0x1 ;  /* 0x0000000225247211 */ /* 0x000fc800078c08ff */
[-C--:B------:R-:W-:Y:S02]  /*374b0*/  LEA.HI.X.SX32 R37, R37, R3.reuse, 0x1, P6 ;  /* 0x0000000325257211 */ /* 0x080fe400030f0eff */
[C---:B-1----:R-:W-:Y:S02]  /*374c0*/  LEA R38, P6, R0.reuse, R2, 0x1 ;  /* 0x0000000200267211 */ /* 0x042fe400078c08ff */
[----:B------:R-:W-:Y:S02]  /*374d0*/  PRMT R40, R85, 0x7632, R40 ;  /* 0x0000763255287816 */ /* 0x000fe40000000028 */
[----:B------:R-:W-:Y:S01]  /*374e0*/  LEA.HI.X.SX32 R39, R0, R3, 0x1, P6 ;  /* 0x0000000300277211 */ /* 0x000fe200030f0eff */
[----:B------:R1:W-:Y:S04]  /*374f0*/  @P5 STG.E.U16 desc[UR24][R36.64], R85 ;  /* 0x0000005524005986 */ /* 0x0003e8000c101518 */
[----:B------:R0:W-:Y:S01]  /*37500*/  @P4 STG.E.U16 desc[UR24][R38.64], R40 ;  /* 0x0000002826004986 */ /* 0x0001e2000c101518 */
[----:B----4-:R-:W-:Y:S01]  /*37510*/  ISETP.LT.AND P3, PT, R43, UR5, !P0 ;  /* 0x000000052b007c0c */ /* 0x010fe2000c761270 */
[----:B------:R-:W-:-:S02]  /*37520*/  IMAD R41, R93, 0x2, R0 ;  /* 0x000000025d297824 */ /* 0x000fc400078e0200 */
[----:B------:R-:W4:Y:S01]  /*37530*/  LDL.LU R43, [R1+0xba8] ;  /* 0x000ba800012b7983 */ /* 0x000f220000300800 */
[----:B------:R-:W3:Y:S01]  /*37540*/  LDCU UR5, c[0x0][0x39c] ;  /* 0x00007380ff0577ac */ /* 0x000ee20008000800 */
[----:B--2---:R-:W-:Y:S02]  /*37550*/  ISETP.LT.AND P5, PT, R45, UR4, !P0 ;  /* 0x000000042d007c0c */ /* 0x004fe4000c7a1270 */
[----:B0-----:R-:W-:Y:S01]  /*37560*/  ISETP.LT.AND P4, PT, R42, UR6, !P0 ;  /* 0x000000062a007c0c */ /* 0x001fe2000c781270 */
[----:B------:R-:W2:Y:S01]  /*37570*/  LDL.LU R45, [R1+0xbb8] ;  /* 0x000bb800012d7983 */ /* 0x000ea20000300800 */
[-C--:B-1----:R-:W-:Y:S01]  /*37580*/  LEA R36, P6, R41, R2.reuse, 0x1 ;  /* 0x0000000229247211 */ /* 0x082fe200078c08ff */
[----:B------:R-:W-:Y:S01]  /*37590*/  IMAD R39, R93, 0x2, R41 ;  /* 0x000000025d277824 */ /* 0x000fe200078e0229 */
[----:B------:R-:W0:Y:S01]  /*375a0*/  LDCU UR4, c[0x0][0x39c] ;  /* 0x00007380ff0477ac */ /* 0x000e220008000800 */
[----:B------:R-:W2:Y:S01]  /*375b0*/  LDL.LU R42, [R1+0xbd8] ;  /* 0x000bd800012a7983 */ /* 0x000ea20000300800 */
[----:B------:R-:W-:Y:S01]  /*375c0*/  LEA.HI.X.SX32 R37, R41, R3, 0x1, P6 ;  /* 0x0000000329257211 */ /* 0x000fe200030f0eff */
[----:B------:R-:W4:Y:S01]  /*375d0*/  LDCU UR6, c[0x0][0x39c] ;  /* 0x00007380ff0677ac */ /* 0x000f220008000800 */
[----:B------:R-:W-:Y:S01]  /*375e0*/  LEA R38, P6, R39, R2, 0x1 ;  /* 0x0000000227267211 */ /* 0x000fe200078c08ff */
[----:B------:R-:W-:-:S02]  /*375f0*/  IMAD R0, R93, 0x2, R39 ;  /* 0x000000025d007824 */ /* 0x000fc400078e0227 */
[----:B------:R1:W-:Y:S01]  /*37600*/  @P2 STG.E.U16 desc[UR24][R36.64], R86 ;  /* 0x0000005624002986 */ /* 0x0003e2000c101518 */
[-C--:B------:R-:W-:Y:S02]  /*37610*/  LEA.HI.X.SX32 R39, R39, R3.reuse, 0x1, P6 ;  /* 0x0000000327277211 */ /* 0x080fe400030f0eff */
[----:B-1----:R-:W-:Y:S02]  /*37620*/  LEA R36, P6, R0, R2, 0x1 ;  /* 0x0000000200247211 */ /* 0x002fe400078c08ff */
[----:B------:R-:W-:Y:S02]  /*37630*/  PRMT R86, R86, 0x7632, R86 ;  /* 0x0000763256567816 */ /* 0x000fe40000000056 */
[----:B------:R-:W-:Y:S01]  /*37640*/  LEA.HI.X.SX32 R37, R0, R3, 0x1, P6 ;  /* 0x0000000300257211 */ /* 0x000fe200030f0eff */
[----:B------:R-:W-:Y:S02]  /*37650*/  IMAD R0, R93, 0x2, R0 ;  /* 0x000000025d007824 */ /* 0x000fe400078e0200 */
[----:B------:R1:W-:Y:S01]  /*37660*/  @P3 STG.E.U16 desc[UR24][R38.64], R86 ;  /* 0x0000005626003986 */ /* 0x0003e2000c101518 */
[----:B---3--:R-:W-:-:S03]  /*37670*/  ISETP.LT.AND P2, PT, R44, UR5, !P0 ;  /* 0x000000052c007c0c */ /* 0x008fc6000c741270 */
[----:B------:R3:W-:Y:S01]  /*37680*/  @P5 STG.E.U16 desc[UR24][R36.64], R87 ;  /* 0x0000005724005986 */ /* 0x0007e2000c101518 */
[----:B------:R-:W2:Y:S03]  /*37690*/  LDCU UR5, c[0x0][0x39c] ;  /* 0x00007380ff0577ac */ /* 0x000ea60008000800 */
[----:B------:R-:W2:Y:S01]  /*376a0*/  LDL.LU R44, [R1+0xbf0] ;  /* 0x000bf000012c7983 */ /* 0x000ea20000300800 */
[----:B0-----:R-:W-:Y:S01]  /*376b0*/  ISETP.LT.AND P3, PT, R46, UR4, !P0 ;  /* 0x000000042e007c0c */ /* 0x001fe2000c761270 */
[----:B------:R-:W0:Y:S01]  /*376c0*/  LDCU UR4, c[0x0][0x39c] ;  /* 0x00007380ff0477ac */ /* 0x000e220008000800 */
[----:B-1----:R-:W-:Y:S01]  /*376d0*/  IMAD R39, R93, 0x2, R0 ;  /* 0x000000025d277824 */ /* 0x002fe200078e0200 */
[----:B---3--:R-:W-:-:S04]  /*376e0*/  LEA R36, P6, R0, R2, 0x1 ;  /* 0x0000000200247211 */ /* 0x008fc800078c08ff */
[-C--:B------:R-:W-:Y:S02]  /*376f0*/  LEA.HI.X.SX32 R37, R0, R3.reuse, 0x1, P6 ;  /* 0x0000000300257211 */ /* 0x080fe400030f0eff */
[----:B------:R-:W-:Y:S01]  /*37700*/  LEA R38, P6, R39, R2, 0x1 ;  /* 0x0000000227267211 */ /* 0x000fe200078c08ff */
[----:B------:R-:W-:Y:S01]  /*37710*/  IMAD R0, R93, 0x2, R39 ;  /* 0x000000025d007824 */ /* 0x000fe200078e0227 */
[----:B------:R-:W-:Y:S02]  /*37720*/  PRMT R87, R87, 0x7632, R87 ;  /* 0x0000763257577816 */ /* 0x000fe40000000057 */
[----:B------:R-:W-:-:S03]  /*37730*/  LEA.HI.X.SX32 R39, R39, R3, 0x1, P6 ;  /* 0x0000000327277211 */ /* 0x000fc600030f0eff */
[----:B------:R1:W-:Y:S04]  /*37740*/  @P4 STG.E.U16 desc[UR24][R36.64], R87 ;  /* 0x0000005724004986 */ /* 0x0003e8000c101518 */
[----:B------:R3:W-:Y:S01]  /*37750*/  @P2 STG.E.U16 desc[UR24][R38.64], R32 ;  /* 0x0000002026002986 */ /* 0x0007e2000c101518 */
[----:B----4-:R-:W-:Y:S01]  /*37760*/  ISETP.LT.AND P5, PT, R43, UR6, !P0 ;  /* 0x000000062b007c0c */ /* 0x010fe2000c7a1270 */
[----:B------:R-:W4:Y:S02]  /*37770*/  LDCU UR6, c[0x0][0x39c] ;  /* 0x00007380ff0677ac */ /* 0x000f240008000800 */
[----:B------:R-:W2:Y:S04]  /*37780*/  LDL.LU R43, [R1+0xb9c] ;  /* 0x000b9c00012b7983 */ /* 0x000ea80000300800 */
[----:B------:R-:W2:Y:S02]  /*37790*/  LDL.LU R46, [R1+0xab4] ;  /* 0x000ab400012e7983 */ /* 0x000ea40000300800 */
[----:B--2---:R-:W-:Y:S01]  /*377a0*/  ISETP.LT.AND P4, PT, R45, UR5, !P0 ;  /* 0x000000052d007c0c */ /* 0x004fe2000c781270 */
[----:B------:R-:W2:Y:S01]  /*377b0*/  LDCU UR5, c[0x0][0x39c] ;  /* 0x00007380ff0577ac */ /* 0x000ea20008000800 */
[----:B------:R-:W2:Y:S01]  /*377c0*/  LDL.LU R45, [R1+0xbac] ;  /* 0x000bac00012d7983 */ /* 0x000ea20000300800 */
[----:B0-----:R-:W-:Y:S01]  /*377d0*/  ISETP.LT.AND P2, PT, R42, UR4, !P0 ;  /* 0x000000042a007c0c */ /* 0x001fe2000c741270 */
[----:B------:R-:W-:-:S02]  /*377e0*/  IMAD R41, R93, 0x2, R0 ;  /* 0x000000025d297824 */ /* 0x000fc400078e0200 */
[----:B------:R-:W2:Y:S01]  /*377f0*/  LDL.LU R42, [R1+0xbc0] ;  /* 0x000bc000012a7983 */ /* 0x000ea20000300800 */
[-C--:B-1----:R-:W-:Y:S01]  /*37800*/  LEA R36, P6, R0, R2.reuse, 0x1 ;  /* 0x0000000200247211 */ /* 0x082fe200078c08ff */
[----:B------:R-:W0:Y:S01]  /*37810*/  LDCU UR4, c[0x0][0x39c] ;  /* 0x00007380ff0477ac */ /* 0x000e220008000800 */
[----:B------:R-:W-:Y:S01]  /*37820*/  PRMT R40, R32, 0x7632, R40 ;  /* 0x0000763220287816 */ /* 0x000fe20000000028 */
[----:B---3--:R-:W-:Y:S01]  /*37830*/  IMAD R32, R93, 0x2, R41 ;  /* 0x000000025d207824 */ /* 0x008fe200078e0229 */
[-C--:B------:R-:W-:Y:S02]  /*37840*/  LEA.HI.X.SX32 R37, R0, R3.reuse, 0x1, P6 ;  /* 0x0000000300257211 */ /* 0x080fe400030f0eff */
[----:B------:R-:W-:Y:S01]  /*37850*/  LEA R38, P6, R41, R2, 0x1 ;  /* 0x0000000229267211 */ /* 0x000fe200078c08ff */
[----:B------:R-:W-:Y:S02]  /*37860*/  IMAD R0, R93, 0x2, R32 ;  /* 0x000000025d007824 */ /* 0x000fe400078e0220 */
[----:B------:R1:W-:Y:S01]  /*37870*/  @P3 STG.E.U16 desc[UR24][R36.64], R40 ;  /* 0x0000002824003986 */ /* 0x0003e2000c101518 */
[----:B------:R-:W-:-:S05]  /*37880*/  LEA.HI.X.SX32 R39, R41, R3, 0x1, P6 ;  /* 0x0000000329277211 */ /* 0x000fca00030f0eff */
[----:B------:R3:W-:Y:S01]  /*37890*/  @P5 STG.E.U16 desc[UR24][R38.64], R33 ;  /* 0x0000002126005986 */ /* 0x0007e2000c101518 */
[----:B-1----:R-:W-:-:S04]  /*378a0*/  LEA R36, P6, R32, R2, 0x1 ;  /* 0x0000000220247211 */ /* 0x002fc800078c08ff */
[-C--:B------:R-:W-:Y:S02]  /*378b0*/  LEA.HI.X.SX32 R37, R32, R3.reuse, 0x1, P6 ;  /* 0x0000000320257211 */ /* 0x080fe400030f0eff */
[----:B------:R-:W-:Y:S02]  /*378c0*/  LEA R32, P6, R0, R2, 0x1 ;  /* 0x0000000200207211 */ /* 0x000fe400078c08ff */
[----:B----4-:R-:W-:Y:S01]  /*378d0*/  ISETP.LT.AND P3, PT, R44, UR6, !P0 ;  /* 0x000000062c007c0c */ /* 0x010fe2000c761270 */
[----:B------:R-:W1:Y:S01]  /*378e0*/  LDCU UR6, c[0x0][0x39c] ;  /* 0x00007380ff0677ac */ /* 0x000e620008000800 */
[----:B------:R-:W4:Y:S01]  /*378f0*/  LDL.LU R44, [R1+0xa9c] ;  /* 0x000a9c00012c7983 */ /* 0x000f220000300800 */
[----:B---3--:R-:W-:Y:S02]  /*37900*/  PRMT R38, R33, 0x7632, R38 ;  /* 0x0000763221267816 */ /* 0x008fe40000000026 */
[----:B------:R-:W-:Y:S01]  /*37910*/  LEA.HI.X.SX32 R33, R0, R3, 0x1, P6 ;  /* 0x0000000300217211 */ /* 0x000fe200030f0eff */
[----:B------:R-:W-:-:S02]  /*37920*/  IMAD R0, R93, 0x2, R0 ;  /* 0x000000025d007824 */ /* 0x000fc400078e0200 */
[----:B------:R3:W-:Y:S04]  /*37930*/  @P4 STG.E.U16 desc[UR24][R36.64], R38 ;  /* 0x0000002624004986 */ /* 0x0007e8000c101518 */
[----:B------:R0:W-:Y:S01]  /*37940*/  @P2 STG.E.U16 desc[UR24][R32.64], R34 ;  /* 0x0000002220002986 */ /* 0x0001e2000c101518 */
[----:B---3--:R-:W-:-:S04]  /*37950*/  LEA R36, P6, R0, R2, 0x1 ;  /* 0x0000000200247211 */ /* 0x008fc800078c08ff */
[----:B------:R-:W-:Y:S02]  /*37960*/  LEA.HI.X.SX32 R37, R0, R3, 0x1, P6 ;  /* 0x0000000300257211 */ /* 0x000fe400030f0eff */
[----:B0-----:R-:W-:-:S05]  /*37970*/  PRMT R34, R34, 0x7632, R34 ;  /* 0x0000763222227816 */ /* 0x001fca0000000022 */
[----:B------:R0:W-:Y:S01]  /*37980*/  @P3 STG.E.U16 desc[UR24][R36.64], R34 ;  /* 0x0000002224003986 */ /* 0x0001e2000c101518 */
[----:B--2---:R-:W-:Y:S01]  /*37990*/  ISETP.LT.AND P5, PT, R43, UR5, !P0 ;  /* 0x000000052b007c0c */ /* 0x004fe2000c7a1270 */
[----:B------:R-:W2:Y:S02]  /*379a0*/  LDCU UR5, c[0x0][0x39c] ;  /* 0x00007380ff0577ac */ /* 0x000ea40008000800 */
[----:B------:R-:W3:Y:S04]  /*379b0*/  LDL.LU R43, [R1+0xab0] ;  /* 0x000ab000012b7983 */ /* 0x000ee80000300800 */
[----:B------:R-:W3:Y:S01]  /*379c0*/  LDL.LU R41, [R1+0xc40] ;  /* 0x000c400001297983 */ /* 0x000ee20000300800 */
[----:B--2---:R-:W-:Y:S01]  /*379d0*/  ISETP.LT.AND P3, PT, R42, UR5, !P0 ;  /* 0x000000052a007c0c */ /* 0x004fe2000c761270 */
[----:B------:R-:W-:-:S02]  /*379e0*/  IMAD R33, R93, 0x2, R0 ;  /* 0x000000025d217824 */ /* 0x000fc400078e0200 */
[----:B------:R-:W2:Y:S01]  /*379f0*/  LDL.LU R42, [R1+0xc48] ;  /* 0x000c4800012a7983 */ /* 0x000ea20000300800 */
[----:B------:R-:W-:Y:S01]  /*37a00*/  ISETP.LT.AND P4, PT, R46, UR4, !P0 ;  /* 0x000000042e007c0c */ /* 0x000fe2000c781270 */
[----:B------:R-:W4:Y:S02]  /*37a10*/  LDCU UR4, c[0x0][0x39c] ;  /* 0x00007380ff0477ac */ /* 0x000f240008000800 */
[----:B------:R-:W2:Y:S01]  /*37a20*/  LDL.LU R40, [R1+0xabc] ;  /* 0x000abc0001287983 */ /* 0x000ea20000300800 */
[----:B-1----:R-:W-:Y:S01]  /*37a30*/  ISETP.LT.AND P2, PT, R45, UR6, !P0 ;  /* 0x000000062d007c0c */ /* 0x002fe2000c741270 */
[----:B------:R-:W-:Y:S01]  /*37a40*/  IMAD R0, R93, 0x2, R33 ;  /* 0x000000025d007824 */ /* 0x000fe200078e0221 */
[-C--:B------:R-:W-:Y:S01]  /*37a50*/  LEA R32, P6, R33, R2.reuse, 0x1 ;  /* 0x0000000221207211 */ /* 0x080fe200078c08ff */
[----:B------:R-:W2:Y:S01]  /*37a60*/  LDL.LU R39, [R1+0xa90] ;  /* 0x000a900001277983 */ /* 0x000ea20000300800 */
[----:B------:R-:W3:Y:S01]  /*37a70*/  LDCU UR6, c[0x0][0x39c] ;  /* 0x00007380ff0677ac */ /* 0x000ee20008000800 */
[----:B------:R-:W-:Y:S01]  /*37a80*/  IMAD R38, R93, 0x2, R0 ;  /* 0x000000025d267824 */ /* 0x000fe200078e0200 */
[----:B------:R-:W-:Y:S01]  /*37a90*/  LEA.HI.X.SX32 R33, R33, R3, 0x1, P6 ;  /* 0x0000000321217211 */ /* 0x000fe200030f0eff */
[----:B------:R-:W1:Y:S01]  /*37aa0*/  LDCU UR5, c[0x0][0x39c] ;  /* 0x00007380ff0577ac */ /* 0x000e620008000800 */
[----:B0-----:R-:W-:-:S02]  /*37ab0*/  LEA R36, P6, R0, R2, 0x1 ;  /* 0x0000000200247211 */ /* 0x001fc400078c08ff */
[----:B------:R-:W-:Y:S01]  /*37ac0*/  PRMT R34, R35, 0x7632, R34 ;  /* 0x0000763223227816 */ /* 0x000fe20000000022 */
[----:B------:R0:W-:Y:S01]  /*37ad0*/  @P5 STG.E.U16 desc[UR24][R32.64], R35 ;  /* 0x0000002320005986 */ /* 0x0001e2000c101518 */
[----:B------:R-:W-:Y:S01]  /*37ae0*/  LEA.HI.X.SX32 R37, R0, R3, 0x1, P6 ;  /* 0x0000000300257211 */ /* 0x000fe200030f0eff */
[----:B------:R-:W-:-:S04]  /*37af0*/  IMAD R0, R93, 0x2, R38 ;  /* 0x000000025d007824 */ /* 0x000fc800078e0226 */
[----:B------:R1:W-:Y:S01]  /*37b00*/  @P4 STG.E.U16 desc[UR24][R36.64], R34 ;  /* 0x0000002224004986 */ /* 0x0003e2000c101518 */
[----:B0-----:R-:W-:-:S04]  /*37b10*/  LEA R32, P6, R38, R2, 0x1 ;  /* 0x0000000226207211 */ /* 0x001fc800078c08ff */
[-C--:B------:R-:W-:Y:S01]  /*37b20*/  LEA.HI.X.SX32 R33, R38, R3.reuse, 0x1, P6 ;  /* 0x0000000326217211 */ /* 0x080fe200030f0eff */
[----:B-1----:R-:W2:Y:S01]  /*37b30*/  LDL.LU R37, [R1+0xbe8] ;  /* 0x000be80001257983 */ /* 0x002ea20000300800 */
[-C--:B------:R-:W-:Y:S01]  /*37b40*/  LEA R34, P6, R0, R2.reuse, 0x1 ;  /* 0x0000000200227211 */ /* 0x080fe200078c08ff */
[----:B------:R-:W-:Y:S01]  /*37b50*/  IMAD R36, R93, 0x2, R0 ;  /* 0x000000025d247824 */ /* 0x000fe200078e0200 */
[----:B----4-:R-:W-:Y:S01]  /*37b60*/  ISETP.LT.AND P5, PT, R44, UR4, !P0 ;  /* 0x000000042c007c0c */ /* 0x010fe2000c7a1270 */
[----:B------:R0:W-:Y:S01]  /*37b70*/  @P2 STG.E.U16 desc[UR24][R32.64], R28 ;  /* 0x0000001c20002986 */ /* 0x0001e2000c101518 */
[----:B------:R-:W-:Y:S01]  /*37b80*/  LEA.HI.X.SX32 R35, R0, R3, 0x1, P6 ;  /* 0x0000000300237211 */ /* 0x000fe200030f0eff */
[----:B------:R-:W1:Y:S01]  /*37b90*/  LDCU UR4, c[0x0][0x39c] ;  /* 0x00007380ff0477ac */ /* 0x000e620008000800 */
[----:B0-----:R-:W-:Y:S02]  /*37ba0*/  LEA R32, P6, R36, R2, 0x1 ;  /* 0x0000000224207211 */ /* 0x001fe400078c08ff */
[----:B------:R-:W-:-:S02]  /*37bb0*/  PRMT R28, R28, 0x7632, R28 ;  /* 0x000076321c1c7816 */ /* 0x000fc4000000001c */
[----:B------:R-:W-:Y:S01]  /*37bc0*/  LEA.HI.X.SX32 R33, R36, R3, 0x1, P6 ;  /* 0x0000000324217211 */ /* 0x000fe200030f0eff */
[----:B------:R-:W-:Y:S02]  /*37bd0*/  IMAD R36, R93, 0x2, R36 ;  /* 0x000000025d247824 */ /* 0x000fe400078e0224 */
[----:B------:R-:W-:Y:S04]  /*37be0*/  @P3 STG.E.U16 desc[UR24][R34.64], R28 ;  /* 0x0000001c22003986 */ /* 0x000fe8000c101518 */
[----:B------:R0:W-:Y:S02]  /*37bf0*/  @P5 STG.E.U16 desc[UR24][R32.64], R29 ;  /* 0x0000001d20005986 */ /* 0x0001e4000c101518 */
[----:B0-----:R-:W-:Y:S02]  /*37c00*/  LEA R32, P6, R36, R2, 0x1 ;  /* 0x0000000224207211 */ /* 0x001fe400078c08ff */
[----:B------:R-:W-:-:S02]  /*37c10*/  PRMT R29, R29, 0x7632, R29 ;  /* 0x000076321d1d7816 */ /* 0x000fc4000000001d */
[----:B------:R-:W-:Y:S02]  /*37c20*/  LEA.HI.X.SX32 R33, R36, R3, 0x1, P6 ;  /* 0x0000000324217211 */ /* 0x000fe400030f0eff */
[----:B---3--:R-:W-:Y:S01]  /*37c30*/  ISETP.LT.AND P4, PT, R43, UR6, !P0 ;  /* 0x000000062b007c0c */ /* 0x008fe2000c781270 */
[----:B------:R-:W2:Y:S01]  /*37c40*/  LDCU UR6, c[0x0][0x39c] ;  /* 0x00007380ff0677ac */ /* 0x000ea20008000800 */
[----:B------:R-:W-:Y:S01]  /*37c50*/  ISETP.LT.AND P2, PT, R41, UR5, !P0 ;  /* 0x0000000529007c0c */ /* 0x000fe2000c741270 */
[----:B------:R-:W0:Y:S01]  /*37c60*/  LDCU UR5, c[0x0][0x39c] ;  /* 0x00007380ff0577ac */ /* 0x000e220008000800 */
[----:B------:R-:W3:Y:S09]  /*37c70*/  LDL.LU R41, [R1+0xbfc] ;  /* 0x000bfc0001297983 */ /* 0x000ef20000300800 */
[----:B------:R4:W-:Y:S01]  /*37c80*/  @P4 STG.E.U16 desc[UR24][R32.64], R29 ;  /* 0x0000001d20004986 */ /* 0x0009e2000c101518 */
[----:B--2---:R-:W-:Y:S01]  /*37c90*/  ISETP.LT.AND P5, PT, R40, UR6, !P0 ;  /* 0x0000000628007c0c */ /* 0x004fe2000c7a1270 */
[----:B------:R-:W-:-:S02]  /*37ca0*/  IMAD R34, R93, 0x2, R36 ;  /* 0x000000025d227824 */ /* 0x000fc400078e0224 */
[----:B------:R-:W2:Y:S01]  /*37cb0*/  LDL.LU R40, [R1+0xaac] ;  /* 0x000aac0001287983 */ /* 0x000ea20000300800 */
[----:B-1----:R-:W-:Y:S01]  /*37cc0*/  ISETP.LT.AND P3, PT, R42, UR4, !P0 ;  /* 0x000000042a007c0c */ /* 0x002fe2000c761270 */
[----:B------:R-:W1:Y:S01]  /*37cd0*/  LDCU UR4, c[0x0][0x39c] ;  /* 0x00007380ff0477ac */ /* 0x000e620008000800 */
[----:B0-----:R-:W-:Y:S02]  /*37ce0*/  ISETP.LT.AND P4, PT, R39, UR5, !P0 ;  /* 0x0000000527007c0c */ /* 0x001fe4000c781270 */
[----:B------:R-:W2:Y:S01]  /*37cf0*/  LDL.LU R39, [R1+0xaa8] ;  /* 0x000aa80001277983 */ /* 0x000ea20000300800 */
[C---:B------:R-:W-:Y:S01]  /*37d00*/  IMAD R0, R93.reuse, 0x2, R34 ;  /* 0x000000025d007824 */ /* 0x040fe200078e0222 */
[CC--:B------:R-:W-:Y:S01]  /*37d10*/  LEA R28, P6, R34.reuse, R2.reuse, 0x1 ;  /* 0x00000002221c7211 */ /* 0x0c0fe200078c08ff */
[----:B------:R-:W3:Y:S01]  /*37d20*/  LDCU UR6, c[0x0][0x39c] ;  /* 0x00007380ff0677ac */ /* 0x000ee20008000800 */
[----:B------:R-:W2:Y:S01]  /*37d30*/  LDL.LU R38, [R1+0xc68] ;  /* 0x000c680001267983 */ /* 0x000ea20000300800 */
[----:B------:R-:W-:Y:S01]  /*37d40*/  IMAD R35, R93, 0x2, R0 ;  /* 0x000000025d237824 */ /* 0x000fe200078e0200 */
[----:B----4-:R-:W-:Y:S01]  /*37d50*/  LEA.HI.X.SX32 R29, R34, R3, 0x1, P6 ;  /* 0x00000003221d7211 */ /* 0x010fe200030f0eff */
[----:B------:R-:W0:Y:S01]  /*37d60*/  LDCU UR5, c[0x0][0x39c] ;  /* 0x00007380ff0577ac */ /* 0x000e220008000800 */
[----:B------:R-:W-:-:S03]  /*37d70*/  LEA R32, P6, R0, R2, 0x1 ;  /* 0x0000000200207211 */ /* 0x000fc600078c08ff */
[----:B------:R4:W-:Y:S01]  /*37d80*/  @P2 STG.E.U16 desc[UR24][R28.64], R30 ;  /* 0x0000001e1c002986 */ /* 0x0009e2000c101518 */
[-C--:B------:R-:W-:Y:S02]  /*37d90*/  LEA.HI.X.SX32 R33, R0, R3.reuse, 0x1, P6 ;  /* 0x0000000300217211 */ /* 0x080fe400030f0eff */
[----:B------:R-:W-:Y:S02]  /*37da0*/  PRMT R34, R30, 0x7632, R34 ;  /* 0x000076321e227816 */ /* 0x000fe40000000022 */
[----:B----4-:R-:W-:Y:S02]  /*37db0*/  LEA R28, P6, R35, R2, 0x1 ;  /* 0x00000002231c7211 */ /* 0x010fe400078c08ff */
[----:B-1----:R-:W-:Y:S01]  /*37dc0*/  ISETP.LT.AND P2, PT, R37, UR4, !P0 ;  /* 0x0000000425007c0c */ /* 0x002fe2000c741270 */
[----:B------:R-:W-:Y:S01]  /*37dd0*/  IMAD R30, R93, 0x2, R35 ;  /* 0x000000025d1e7824 */ /* 0x000fe200078e0223 */
[----:B------:R-:W4:Y:S01]  /*37de0*/  LDL.LU R37, [R1+0xcac] ;  /* 0x000cac0001257983 */ /* 0x000f220000300800 */
[----:B------:R-:W-:Y:S01]  /*37df0*/  LEA.HI.X.SX32 R29, R35, R3, 0x1, P6 ;  /* 0x00000003231d7211 */ /* 0x000fe200030f0eff */
[----:B------:R-:W1:Y:S02]  /*37e00*/  LDCU UR4, c[0x0][0x39c] ;  /* 0x00007380ff0477ac */ /* 0x000e640008000800 */
[----:B------:R-:W4:Y:S04]  /*37e10*/  LDL.LU R36, [R1+0xa94] ;  /* 0x000a940001247983 */ /* 0x000f280000300800 */
[----:B------:R-:W4:Y:S04]  /*37e20*/  LDL.LU R35, [R1+0xa98] ;  /* 0x000a980001237983 */ /* 0x000f280000300800 */
[----:B------:R0:W-:Y:S01]  /*37e30*/  @P3 STG.E.U16 desc[UR24][R32.64], R34 ;  /* 0x0000002220003986 */ /* 0x0001e2000c101518 */
[----:B------:R-:W-:-:S03]  /*37e40*/  IMAD R0, R93, 0x2, R30 ;  /* 0x000000025d007824 */ /* 0x000fc600078e021e */
[----:B------:R1:W-:Y:S01]  /*37e50*/  @P5 STG.E.U16 desc[UR24][R28.64], R31 ;  /* 0x0000001f1c005986 */ /* 0x0003e2000c101518 */
[----:B0-----:R-:W-:-:S03]  /*37e60*/  LEA R32, P6, R30, R2, 0x1 ;  /* 0x000000021e207211 */ /* 0x001fc600078c08ff */
[----:B------:R-:W4:Y:S01]  /*37e70*/  LDL.LU R34, [R1+0xd30] ;  /* 0x000d300001227983 */ /* 0x000f220000300800 */
[-C--:B------:R-:W-:Y:S02]  /*37e80*/  LEA.HI.X.SX32 R33, R30, R3.reuse, 0x1, P6 ;  /* 0x000000031e217211 */ /* 0x080fe400030f0eff */
[C---:B-1----:R-:W-:Y:S02]  /*37e90*/  LEA R28, P6, R0.reuse, R2, 0x1 ;  /* 0x00000002001c7211 */ /* 0x042fe400078c08ff */
[----:B------:R-:W-:Y:S02]  /*37ea0*/  PRMT R31, R31, 0x7632, R31 ;  /* 0x000076321f1f7816 */ /* 0x000fe4000000001f */
[----:B------:R-:W-:-:S03]  /*37eb0*/  LEA.HI.X.SX32 R29, R0, R3, 0x1, P6 ;  /* 0x00000003001d7211 */ /* 0x000fc600030f0eff */
[----:B------:R-:W-:Y:S04]  /*37ec0*/  @P4 STG.E.U16 desc[UR24][R32.64], R31 ;  /* 0x0000001f20004986 */ /* 0x000fe8000c101518 */
[----:B------:R0:W-:Y:S01]  /*37ed0*/  @P2 STG.E.U16 desc[UR24][R28.64], R24 ;  /* 0x000000181c002986 */ /* 0x0001e2000c101518 */
[----:B---3--:R-:W-:Y:S01]  /*37ee0*/  ISETP.LT.AND P3, PT, R41, UR6, !P0 ;  /* 0x0000000629007c0c */ /* 0x008fe2000c761270 */
[----:B------:R-:W2:Y:S02]  /*37ef0*/  LDCU UR6, c[0x0][0x39c] ;  /* 0x00007380ff0677ac */ /* 0x000ea40008000800 */
[----:B--2---:R-:W-:Y:S01]  /*37f00*/  ISETP.LT.AND P2, PT, R38, UR6, !P0 ;  /* 0x0000000626007c0c */ /* 0x004fe2000c741270 */
[----:B------:R-:W-:Y:S01]  /*37f10*/  IMAD R0, R93, 0x2, R0 ;  /* 0x000000025d007824 */ /* 0x000fe200078e0200 */
[----:B------:R-:W2:Y:S01]  /*37f20*/  LDL.LU R38, [R1+0xc5c] ;  /* 0x000c5c0001267983 */ /* 0x000ea20000300800 */
[----:B------:R-:W-:Y:S01]  /*37f30*/  ISETP.LT.AND P5, PT, R40, UR5, !P0 ;  /* 0x0000000528007c0c */ /* 0x000fe2000c7a1270 */
[----:B------:R-:W4:Y:S01]  /*37f40*/  LDCU UR5, c[0x0][0x39c] ;  /* 0x00007380ff0577ac */ /* 0x000f220008000800 */
[----:B------:R-:W-:Y:S01]  /*37f50*/  ISETP.LT.AND P4, PT, R39, UR4, !P0 ;  /* 0x0000000427007c0c */ /* 0x000fe2000c781270 */
[C---:B0-----:R-:W-:Y:S01]  /*37f60*/  IMAD R29, R93.reuse, 0x2, R0 ;  /* 0x000000025d1d7824 */ /* 0x041fe200078e0200 */
[-C--:B------:R-:W-:Y:S01]  /*37f70*/  LEA R30, P6, R0, R2.reuse, 0x1 ;  /* 0x00000002001e7211 */ /* 0x080fe200078c08ff */
[----:B------:R-:W0:Y:S01]  /*37f80*/  LDCU UR4, c[0x0][0x39c] ;  /* 0x00007380ff0477ac */ /* 0x000e220008000800 */
[----:B------:R-:W-:Y:S01]  /*37f90*/  PRMT R24, R24, 0x7632, R24 ;  /* 0x0000763218187816 */ /* 0x000fe20000000018 */
[----:B------:R-:W1:Y:S01]  /*37fa0*/  LDCU UR6, c[0x0][0x39c] ;  /* 0x00007380ff0677ac */ /* 0x000e620008000800 */
[----:B------:R-:W-:Y:S01]  /*37fb0*/  LEA.HI.X.SX32 R31, R0, R3, 0x1, P6 ;  /* 0x00000003001f7211 */ /* 0x000fe200030f0eff */
[----:B------:R-:W-:Y:S01]  /*37fc0*/  IMAD R0, R93, 0x2, R29 ;  /* 0x000000025d007824 */ /* 0x000fe200078e021d */
[----:B------:R-:W-:-:S03]  /*37fd0*/  LEA R28, P6, R29, R2, 0x1 ;  /* 0x000000021d1c7211 */ /* 0x000fc600078c08ff */
[----:B------:R3:W-:Y:S01]  /*37fe0*/  @P3 STG.E.U16 desc[UR24][R30.64], R24 ;  /* 0x000000181e003986 */ /* 0x0007e2000c101518 */
[----:B------:R-:W-:Y:S01]  /*37ff0*/  LEA.HI.X.SX32 R29, R29, R3, 0x1, P6 ;  /* 0x000000031d1d7211 */ /* 0x000fe200030f0eff */
[----:B------:R-:W-:Y:S01]  /*38000*/  IMAD R33, R93, 0x2, R0 ;  /* 0x000000025d217824 */ /* 0x000fe200078e0200 */
[----:B------:R-:W-:Y:S02]  /*38010*/  PRMT R32, R25, 0x7632, R32 ;  /* 0x0000763219207816 */ /* 0x000fe40000000020 */
[----:B---3--:R-:W-:-:S04]  /*38020*/  LEA R30, P6, R0, R2, 0x1 ;  /* 0x00000002001e7211 */ /* 0x008fc800078c08ff */
[-C--:B------:R-:W-:Y:S01]  /*38030*/  LEA.HI.X.SX32 R31, R0, R3.reuse, 0x1, P6 ;  /* 0x00000003001f7211 */ /* 0x080fe200030f0eff */
[----:B------:R3:W-:Y:S01]  /*38040*/  @P5 STG.E.U16 desc[UR24][R28.64], R25 ;  /* 0x000000191c005986 */ /* 0x0007e2000c101518 */
[----:B----4-:R-:W-:Y:S01]  /*38050*/  ISETP.LT.AND P3, PT, R37, UR5, !P0 ;  /* 0x0000000525007c0c */ /* 0x010fe2000c761270 */
[----:B------:R-:W-:Y:S01]  /*38060*/  IMAD R0, R93, 0x2, R33 ;  /* 0x000000025d007824 */ /* 0x000fe200078e0221 */
[-C--:B------:R-:W-:Y:S01]  /*38070*/  LEA R24, P6, R33, R2.reuse, 0x1 ;  /* 0x0000000221187211 */ /* 0x080fe200078c08ff */
[----:B------:R-:W4:Y:S01]  /*38080*/  LDL.LU R37, [R1+0xab8] ;  /* 0x000ab80001257983 */ /* 0x000f220000300800 */
[----:B------:R-:W3:Y:S01]  /*38090*/  LDCU UR5, c[0x0][0x39c] ;  /* 0x00007380ff0577ac */ /* 0x000ee20008000800 */
[----:B0-----:R-:W-:Y:S02]  /*380a0*/  ISETP.LT.AND P5, PT, R36, UR4, !P0 ;  /* 0x0000000424007c0c */ /* 0x001fe4000c7a1270 */
[----:B------:R0:W-:Y:S01]  /*380b0*/  @P4 STG.E.U16 desc[UR24][R30.64], R32 ;  /* 0x000000201e004986 */ /* 0x0001e2000c101518 */
[----:B-1----:R-:W-:Y:S01]  /*380c0*/  ISETP.LT.AND P4, PT, R35, UR6, !P0 ;  /* 0x0000000623007c0c */ /* 0x002fe2000c781270 */
[----:B------:R-:W2:Y:S02]  /*380d0*/  LDCU UR4, c[0x0][0x39c] ;  /* 0x00007380ff0477ac */ /* 0x000ea40008000800 */
[----:B------:R-:W4:Y:S01]  /*380e0*/  LDL.LU R36, [R1+0xa8c] ;  /* 0x000a8c0001247983 */ /* 0x000f220000300800 */
[----:B---3--:R-:W-:Y:S01]  /*380f0*/  LEA.HI.X.SX32 R25, R33, R3, 0x1, P6 ;  /* 0x0000000321197211 */ /* 0x008fe200030f0eff */
[----:B------:R-:W4:Y:S02]  /*38100*/  LDCU UR6, c[0x0][0x39c] ;  /* 0x00007380ff0677ac */ /* 0x000f240008000800 */
[----:B------:R-:W3:Y:S01]  /*38110*/  LDL.LU R35, [R1+0xce8] ;  /* 0x000ce80001237983 */ /* 0x000ee20000300800 */
[----:B------:R-:W-:Y:S01]  /*38120*/  LEA R28, P6, R0, R2, 0x1 ;  /* 0x00000002001c7211 */ /* 0x000fe200078c08ff */
[----:B0-----:R-:W-:-:S02]  /*38130*/  IMAD R30, R93, 0x2, R0 ;  /* 0x000000025d1e7824 */ /* 0x001fc400078e0200 */
[----:B------:R0:W-:Y:S01]  /*38140*/  @P2 STG.E.U16 desc[UR24][R24.64], R26 ;  /* 0x0000001a18002986 */ /* 0x0001e2000c101518 */
[----:B------:R-:W-:Y:S02]  /*38150*/  LEA.HI.X.SX32 R29, R0, R3, 0x1, P6 ;  /* 0x00000003001d7211 */ /* 0x000fe400030f0eff */
[----:B------:R-:W-:Y:S01]  /*38160*/  ISETP.LT.AND P2, PT, R34, UR5, !P0 ;  /* 0x0000000522007c0c */ /* 0x000fe2000c741270 */
[----:B------:R-:W1:Y:S01]  /*38170*/  LDCU UR5, c[0x0][0x39c] ;  /* 0x00007380ff0577ac */ /* 0x000e620008000800 */
[----:B------:R-:W3:Y:S04]  /*38180*/  LDL.LU R34, [R1+0xd04] ;  /* 0x000d040001227983 */ /* 0x000ee80000300800 */
[----:B------:R-:W3:Y:S01]  /*38190*/  LDL.LU R32, [R1+0xaa4] ;  /* 0x000aa40001207983 */ /* 0x000ee20000300800 */
[----:B0-----:R-:W-:-:S03]  /*381a0*/  LEA R24, P6, R30, R2, 0x1 ;  /* 0x000000021e187211 */ /* 0x001fc600078c08ff */
[----:B------:R-:W3:Y:S01]  /*381b0*/  LDL.LU R33, [R1+0xaa0] ;  /* 0x000aa00001217983 */ /* 0x000ee20000300800 */
[----:B------:R-:W-:Y:S02]  /*381c0*/  PRMT R26, R26, 0x7632, R26 ;  /* 0x000076321a1a7816 */ /* 0x000fe4000000001a */
[----:B------:R-:W-:Y:S01]  /*381d0*/  LEA.HI.X.SX32 R25, R30, R3, 0x1, P6 ;  /* 0x000000031e197211 */ /* 0x000fe200030f0eff */
[C---:B------:R-:W-:Y:S01]  /*381e0*/  IMAD R30, R93.reuse, 0x2, R30 ;  /* 0x000000025d1e7824 */ /* 0x040fe200078e021e */
[----:B------:R-:W3:Y:S04]  /*381f0*/  LDL.LU R31, [R1+0xc74] ;  /* 0x000c7400011f7983 */ /* 0x000ee80000300800 */
[----:B------:R0:W-:Y:S04]  /*38200*/  @P3 STG.E.U16 desc[UR24][R28.64], R26 ;  /* 0x0000001a1c003986 */ /* 0x0001e8000c101518 */
[----:B------:R1:W-:Y:S01]  /*38210*/  @P5 STG.E.U16 desc[UR24][R24.64], R27 ;  /* 0x0000001b18005986 */ /* 0x0003e2000c101518 */
[----:B0-----:R-:W-:Y:S01]  /*38220*/  IMAD R28, R93, 0x2, R30 ;  /* 0x000000025d1c7824 */ /* 0x001fe200078e021e */
[----:B-1----:R-:W-:-:S02]  /*38230*/  LEA R24, P6, R30, R2, 0x1 ;  /* 0x000000021e187211 */ /* 0x002fc400078c08ff */
[----:B------:R-:W-:Y:S02]  /*38240*/  PRMT R27, R27, 0x7632, R27 ;  /* 0x000076321b1b7816 */ /* 0x000fe4000000001b */
[-C--:B------:R-:W-:Y:S01]  /*38250*/  LEA.HI.X.SX32 R25, R30, R3.reuse, 0x1, P6 ;  /* 0x000000031e197211 */ /* 0x080fe200030f0eff */
[----:B------:R-:W-:Y:S01]  /*38260*/  IMAD R0, R93, 0x2, R28 ;  /* 0x000000025d007824 */ /* 0x000fe200078e021c */
[C---:B------:R-:W-:Y:S01]  /*38270*/  LEA R26, P6, R28.reuse, R2, 0x1 ;  /* 0x000000021c1a7211 */ /* 0x040fe200078c08ff */
[----:B------:R-:W3:Y:S04]  /*38280*/  LDL.LU R30, [R1+0xc98] ;  /* 0x000c9800011e7983 */ /* 0x000ee80000300800 */
[----:B------:R0:W-:Y:S02]  /*38290*/  @P4 STG.E.U16 desc[UR24][R24.64], R27 ;  /* 0x0000001b18004986 */ /* 0x0001e4000c101518 */
[----:B0-----:R-:W-:-:S02]  /*382a0*/  LEA.HI.X.SX32 R27, R28, R3, 0x1, P6 ;  /* 0x000000031c1b7211 */ /* 0x001fc400030f0eff */
[----:B------:R-:W-:Y:S02]  /*382b0*/  LEA R24, P6, R0, R2, 0x1 ;  /* 0x0000000200187211 */ /* 0x000fe400078c08ff */
[----:B------:R-:W-:Y:S02]  /*382c0*/  PRMT R28, R20, 0x7632, R28 ;  /* 0x00007632141c7816 */ /* 0x000fe4000000001c */
[----:B------:R-:W-:Y:S01]  /*382d0*/  LEA.HI.X.SX32 R25, R0, R3, 0x1, P6 ;  /* 0x0000000300197211 */ /* 0x000fe200030f0eff */
[----:B------:R-:W-:Y:S01]  /*382e0*/  @P2 STG.E.U16 desc[UR24][R26.64], R20 ;  /* 0x000000141a002986 */ /* 0x000fe2000c101518 */
[----:B--2---:R-:W-:Y:S01]  /*382f0*/  ISETP.LT.AND P3, PT, R38, UR4, !P0 ;  /* 0x0000000426007c0c */ /* 0x004fe2000c761270 */
[----:B------:R-:W3:-:S12]  /*38300*/  LDCU UR4, c[0x0][0x39c] ;  /* 0x00007380ff0477ac */ /* 0x000ed80008000800 */
[----:B------:R0:W-:Y:S04]  /*38310*/  @P3 STG.E.U16 desc[UR24][R24.64], R28 ;  /* 0x0000001c18003986 */ /* 0x0001e8000c101518 */
[----:B0-----:R-:W2:Y:S01]  /*38320*/  LDL.LU R28, [R1+0xa88] ;  /* 0x000a8800011c7983 */ /* 0x001ea20000300800 */
[----:B------:R-:W-:-:S04]  /*38330*/  IMAD R29, R93, 0x2, R0 ;  /* 0x000000025d1d7824 */ /* 0x000fc800078e0200 */
[----:B------:R-:W-:Y:S01]  /*38340*/  IMAD R20, R93, 0x2, R29 ;  /* 0x000000025d147824 */ /* 0x000fe200078e021d */
[-C--:B------:R-:W-:Y:S02]  /*38350*/  LEA R26, P6, R29, R2.reuse, 0x1 ;  /* 0x000000021d1a7211 */ /* 0x080fe400078c08ff */
[----:B----4-:R-:W-:Y:S01]  /*38360*/  ISETP.LT.AND P5, PT, R37, UR6, !P0 ;  /* 0x0000000625007c0c */ /* 0x010fe2000c7a1270 */
[----:B------:R-:W0:Y:S01]  /*38370*/  LDCU UR6, c[0x0][0x39c] ;  /* 0x00007380ff0677ac */ /* 0x000e220008000800 */
[----:B------:R-:W-:Y:S01]  /*38380*/  ISETP.LT.AND P4, PT, R36, UR5, !P0 ;  /* 0x0000000524007c0c */ /* 0x000fe2000c781270 */
[----:B------:R-:W1:Y:S01]  /*38390*/  LDCU UR5, c[0x0][0x39c] ;  /* 0x00007380ff0577ac */ /* 0x000e620008000800 */
[----:B---3--:R-:W-:Y:S01]  /*383a0*/  ISETP.LT.AND P2, PT, R35, UR4, !P0 ;  /* 0x0000000423007c0c */ /* 0x008fe2000c741270 */
[----:B------:R-:W3:Y:S01]  /*383b0*/  LDCU UR4, c[0x0][0x39c] ;  /* 0x00007380ff0477ac */ /* 0x000ee20008000800 */
[----:B------:R-:W-:Y:S01]  /*383c0*/  LEA.HI.X.SX32 R27, R29, R3, 0x1, P6 ;  /* 0x000000031d1b7211 */ /* 0x000fe200030f0eff */
[----:B------:R-:W-:Y:S01]  /*383d0*/  IMAD R0, R93, 0x2, R20 ;  /* 0x000000025d007824 */ /* 0x000fe200078e0214 */
[----:B------:R-:W-:-:S05]  /*383e0*/  LEA R24, P6, R20, R2, 0x1 ;  /* 0x0000000214187211 */ /* 0x000fca00078c08ff */
[----:B------:R4:W-:Y:S01]  /*383f0*/  @P5 STG.E.U16 desc[UR24][R26.64], R21 ;  /* 0x000000151a005986 */ /* 0x0009e2000c101518 */
[-C--:B------:R-:W-:Y:S02]  /*38400*/  LEA.HI.X.SX32 R25, R20, R3.reuse, 0x1, P6 ;  /* 0x0000000314197211 */ /* 0x080fe400030f0eff */
[----:B------:R-:W-:Y:S02]  /*38410*/  LEA R20, P6, R0, R2, 0x1 ;  /* 0x0000000200147211 */ /* 0x000fe400078c08ff */
[----:B0-----:R-:W-:Y:S01]  /*38420*/  ISETP.LT.AND P3, PT, R34, UR6, !P0 ;  /* 0x0000000622007c0c */ /* 0x001fe2000c761270 */
[----:B------:R-:W0:Y:S01]  /*38430*/  LDCU UR6, c[0x0][0x39c] ;  /* 0x00007380ff0677ac */ /* 0x000e220008000800 */
[----:B----4-:R-:W-:Y:S02]  /*38440*/  PRMT R27, R21, 0x7632, R27 ;  /* 0x00007632151b7816 */ /* 0x010fe4000000001b */
[----:B------:R-:W-:Y:S01]  /*38450*/  LEA.HI.X.SX32 R21, R0, R3, 0x1, P6 ;  /* 0x0000000300157211 */ /* 0x000fe200030f0eff */
[----:B------:R-:W-:Y:S01]  /*38460*/  IMAD R0, R93, 0x2, R0 ;  /* 0x000000025d007824 */ /* 0x000fe200078e0200 */
[----:B-1----:R-:W-:Y:S01]  /*38470*/  ISETP.LT.AND P5, PT, R32, UR5, !P0 ;  /* 0x0000000520007c0c */ /* 0x002fe2000c7a1270 */
[----:B------:R1:W-:Y:S01]  /*38480*/  @P4 STG.E.U16 desc[UR24][R24.64], R27 ;  /* 0x0000001b18004986 */ /* 0x0003e2000c101518 */
[----:B------:R-:W4:Y:S01]  /*38490*/  LDCU UR5, c[0x0][0x39c] ;  /* 0x00007380ff0577ac */ /* 0x000f220008000800 */
[----:B---3--:R-:W-:-:S02]  /*384a0*/  ISETP.LT.AND P4, PT, R33, UR4, !P0 ;  /* 0x0000000421007c0c */ /* 0x008fc4000c781270 */
[----:B------:R-:W3:Y:S01]  /*384b0*/  LDL.LU R32, [R1+0xa84] ;  /* 0x000a840001207983 */ /* 0x000ee20000300800 */
[----:B------:R-:W2:Y:S03]  /*384c0*/  LDCU UR4, c[0x0][0x39c] ;  /* 0x00007380ff0477ac */ /* 0x000ea60008000800 */
[----:B------:R-:W3:Y:S01]  /*384d0*/  LDL.LU R29, [R1+0xbe0] ;  /* 0x000be000011d7983 */ /* 0x000ee20000300800 */
[----:B------:R-:W-:Y:S01]  /*384e0*/  IMAD R26, R93, 0x2, R0 ;  /* 0x000000025d1a7824 */ /* 0x000fe200078e0200 */
[C---:B-1----:R-:W-:Y:S02]  /*384f0*/  LEA R24, P6, R0.reuse, R2, 0x1 ;  /* 0x0000000200187211 */ /* 0x042fe400078c08ff */
[----:B------:R1:W-:Y:S02]  /*38500*/  @P2 STG.E.U16 desc[UR24][R20.64], R22 ;  /* 0x0000001614002986 */ /* 0x0003e4000c101518 */
[----:B------:R-:W-:-:S02]  /*38510*/  LEA.HI.X.SX32 R25, R0, R3, 0x1, P6 ;  /* 0x0000000300197211 */ /* 0x000fc400030f0eff */
[----:B-1----:R-:W-:Y:S02]  /*38520*/  PRMT R21, R22, 0x7632, R21 ;  /* 0x0000763216157816 */ /* 0x002fe40000000015 */
[----:B------:R-:W-:-:S03]  /*38530*/  LEA R20, P6, R26, R2, 0x1 ;  /* 0x000000021a147211 */ /* 0x000fc600078c08ff */
[----:B------:R1:W-:Y:S01]  /*38540*/  @P3 STG.E.U16 desc[UR24][R24.64], R21 ;  /* 0x0000001518003986 */ /* 0x0003e2000c101518 */
[----:B0-----:R-:W-:Y:S01]  /*38550*/  ISETP.LT.AND P2, PT, R31, UR6, !P0 ;  /* 0x000000061f007c0c */ /* 0x001fe2000c741270 */
[----:B------:R-:W-:Y:S01]  /*38560*/  IMAD R0, R93, 0x2, R26 ;  /* 0x000000025d007824 */ /* 0x000fe200078e021a */
[----:B----4-:R-:W-:Y:S01]  /*38570*/  ISETP.LT.AND P3, PT, R30, UR5, !P0 ;  /* 0x000000051e007c0c */ /* 0x010fe2000c761270 */
[----:B------:R-:W4:Y:S01]  /*38580*/  LDL.LU R31, [R1+0xbd4] ;  /* 0x000bd400011f7983 */ /* 0x000f220000300800 */
[----:B------:R-:W-:Y:S01]  /*38590*/  PRMT R27, R23, 0x7632, R27 ;  /* 0x00007632171b7816 */ /* 0x000fe2000000001b */
[----:B------:R-:W3:Y:S02]  /*385a0*/  LDCU UR5, c[0x0][0x39c] ;  /* 0x00007380ff0577ac */ /* 0x000ee40008000800 */
[----:B------:R-:W4:Y:S01]  /*385b0*/  LDL.LU R30, [R1+0xa80] ;  /* 0x000a8000011e7983 */ /* 0x000f220000300800 */
[----:B-1----:R-:W-:Y:S01]  /*385c0*/  LEA.HI.X.SX32 R21, R26, R3, 0x1, P6 ;  /* 0x000000031a157211 */ /* 0x002fe200030f0eff */
[----:B------:R-:W0:Y:S04]  /*385d0*/  LDCU UR6, c[0x0][0x39c] ;  /* 0x00007380ff0677ac */ /* 0x000e280008000800 */
[----:B------:R-:W-:Y:S01]  /*385e0*/  @P5 STG.E.U16 desc[UR24][R20.64], R23 ;  /* 0x0000001714005986 */ /* 0x000fe2000c101518 */
[----:B------:R-:W-:-:S04]  /*385f0*/  LEA R24, P6, R0, R2, 0x1 ;  /* 0x0000000200187211 */ /* 0x000fc800078c08ff */
[----:B------:R-:W-:-:S05]  /*38600*/  LEA.HI.X.SX32 R25, R0, R3, 0x1, P6 ;  /* 0x0000000300197211 */ /* 0x000fca00030f0eff */
[----:B------:R1:W-:Y:S01]  /*38610*/  @P4 STG.E.U16 desc[UR24][R24.64], R27 ;  /* 0x0000001b18004986 */ /* 0x0003e2000c101518 */
[----:B--2---:R-:W-:Y:S01]  /*38620*/  ISETP.LT.AND P5, PT, R28, UR4, !P0 ;  /* 0x000000041c007c0c */ /* 0x004fe2000c7a1270 */
[C---:B------:R-:W-:Y:S02]  /*38630*/  IMAD R22, R93.reuse, 0x2, R0 ;  /* 0x000000025d167824 */ /* 0x040fe400078e0200 */
[----:B------:R-:W2:Y:S01]  /*38640*/  LDL.LU R28, [R1+0xa7c] ;  /* 0x000a7c00011c7983 */ /* 0x000ea20000300800 */
[----:B------:R-:W4:Y:S03]  /*38650*/  LDCU UR4, c[0x0][0x39c] ;  /* 0x00007380ff0477ac */ /* 0x000f260008000800 */
[----:B-1----:R-:W2:Y:S01]  /*38660*/  LDL.LU R25, [R1+0xc0c] ;  /* 0x000c0c0001197983 */ /* 0x002ea20000300800 */
[----:B------:R-:W-:Y:S01]  /*38670*/  LEA R20, P6, R22, R2, 0x1 ;  /* 0x0000000216147211 */ /* 0x000fe200078c08ff */
[----:B------:R-:W-:-:S03]  /*38680*/  IMAD R0, R93, 0x2, R22 ;  /* 0x000000025d007824 */ /* 0x000fc600078e0216 */
[----:B------:R-:W-:Y:S01]  /*38690*/  LEA.HI.X.SX32 R21, R22, R3, 0x1, P6 ;  /* 0x0000000316157211 */ /* 0x000fe200030f0eff */
[----:B------:R-:W-:Y:S01]  /*386a0*/  IMAD R26, R93, 0x2, R0 ;  /* 0x000000025d1a7824 */ /* 0x000fe200078e0200 */
[----:B------:R-:W-:-:S03]  /*386b0*/  LEA R22, P6, R0, R2, 0x1 ;  /* 0x0000000200167211 */ /* 0x000fc600078c08ff */
[----:B------:R1:W-:Y:S01]  /*386c0*/  @P2 STG.E.U16 desc[UR24][R20.64], R16 ;  /* 0x0000001014002986 */ /* 0x0003e2000c101518 */
[----:B------:R-:W-:Y:S02]  /*386d0*/  LEA.HI.X.SX32 R23, R0, R3, 0x1, P6 ;  /* 0x0000000300177211 */ /* 0x000fe400030f0eff */
[----:B------:R-:W-:Y:S02]  /*386e0*/  PRMT R24, R16, 0x7632, R24 ;  /* 0x0000763210187816 */ /* 0x000fe40000000018 */
[----:B-1----:R-:W-:-:S04]  /*386f0*/  LEA R20, P6, R26, R2, 0x1 ;  /* 0x000000021a147211 */ /* 0x002fc800078c08ff */
[----:B------:R-:W-:Y:S01]  /*38700*/  LEA.HI.X.SX32 R21, R26, R3, 0x1, P6 ;  /* 0x000000031a157211 */ /* 0x000fe200030f0eff */
[----:B------:R-:W-:Y:S01]  /*38710*/  IMAD R26, R93, 0x2, R26 ;  /* 0x000000025d1a7824 */ /* 0x000fe200078e021a */
[----:B------:R-:W-:Y:S04]  /*38720*/  @P3 STG.E.U16 desc[UR24][R22.64], R24 ;  /* 0x0000001816003986 */ /* 0x000fe8000c101518 */
[----:B------:R1:W-:Y:S01]  /*38730*/  @P5 STG.E.U16 desc[UR24][R20.64], R17 ;  /* 0x0000001114005986 */ /* 0x0003e2000c101518 */
[----:B---3--:R-:W-:Y:S01]  /*38740*/  ISETP.LT.AND P2, PT, R29, UR5, !P0 ;  /* 0x000000051d007c0c */ /* 0x008fe2000c741270 */
[----:B------:R-:W2:Y:S02]  /*38750*/  LDCU UR5, c[0x0][0x39c] ;  /* 0x00007380ff0577ac */ /* 0x000ea40008000800 */
[----:B------:R-:W3:Y:S01]  /*38760*/  LDL.LU R29, [R1+0xb94] ;  /* 0x000b9400011d7983 */ /* 0x000ee20000300800 */
[----:B0-----:R-:W-:-:S02]  /*38770*/  ISETP.LT.AND P4, PT, R32, UR6, !P0 ;  /* 0x0000000620007c0c */ /* 0x001fc4000c781270 */
[CC--:B-1----:R-:W-:Y:S01]  /*38780*/  LEA R20, P6, R26.reuse, R2.reuse, 0x1 ;  /* 0x000000021a147211 */ /* 0x0c2fe200078c08ff */
[----:B------:R-:W3:Y:S01]  /*38790*/  LDL.LU R27, [R1+0xa78] ;  /* 0x000a7800011b7983 */ /* 0x000ee20000300800 */
[----:B------:R-:W-:Y:S01]  /*387a0*/  PRMT R23, R17, 0x7632, R23 ;  /* 0x0000763211177816 */ /* 0x000fe20000000017 */
[C---:B------:R-:W-:Y:S01]  /*387b0*/  IMAD R0, R93.reuse, 0x2, R26 ;  /* 0x000000025d007824 */ /* 0x040fe200078e021a */
[----:B------:R-:W-:Y:S01]  /*387c0*/  LEA.HI.X.SX32 R21, R26, R3, 0x1, P6 ;  /* 0x000000031a157211 */ /* 0x000fe200030f0eff */
[----:B------:R-:W0:Y:S06]  /*387d0*/  LDCU UR6, c[0x0][0x39c] ;  /* 0x00007380ff0677ac */ /* 0x000e2c0008000800 */
[----:B------:R1:W-:Y:S01]  /*387e0*/  @P4 STG.E.U16 desc[UR24][R20.64], R23 ;  /* 0x0000001714004986 */ /* 0x0003e2000c101518 */
[----:B------:R-:W-:Y:S01]  /*387f0*/  IMAD R22, R93, 0x2, R0 ;  /* 0x000000025d167824 */ /* 0x000fe200078e0200 */
[----:B------:R-:W-:-:S02]  /*38800*/  LEA R16, P6, R0, R2, 0x1 ;  /* 0x0000000200107211 */ /* 0x000fc400078c08ff */
[----:B----4-:R-:W-:Y:S01]  /*38810*/  ISETP.LT.AND P3, PT, R31, UR4, !P0 ;  /* 0x000000041f007c0c */ /* 0x010fe2000c761270 */
[----:B------:R-:W4:Y:S01]  /*38820*/  LDCU UR4, c[0x0][0x39c] ;  /* 0x00007380ff0477ac */ /* 0x000f220008000800 */
[-C--:B------:R-:W-:Y:S02]  /*38830*/  LEA.HI.X.SX32 R17, R0, R3.reuse, 0x1, P6 ;  /* 0x0000000300117211 */ /* 0x080fe400030f0eff */
[----:B-1----:R-:W-:Y:S02]  /*38840*/  LEA R20, P6, R22, R2, 0x1 ;  /* 0x0000000216147211 */ /* 0x002fe400078c08ff */
[----:B------:R-:W-:Y:S02]  /*38850*/  PRMT R24, R18, 0x7632, R24 ;  /* 0x0000763212187816 */ /* 0x000fe40000000018 */
[----:B------:R-:W-:Y:S01]  /*38860*/  LEA.HI.X.SX32 R21, R22, R3, 0x1, P6 ;  /* 0x0000000316157211 */ /* 0x000fe200030f0eff */
[----:B------:R-:W-:Y:S04]  /*38870*/  @P2 STG.E.U16 desc[UR24][R16.64], R18 ;  /* 0x0000001210002986 */ /* 0x000fe8000c101518 */
[----:B------:R1:W-:Y:S01]  /*38880*/  @P3 STG.E.U16 desc[UR24][R20.64], R24 ;  /* 0x0000001814003986 */ /* 0x0003e2000c101518 */
[----:B--2---:R-:W-:Y:S01]  /*38890*/  ISETP.LT.AND P4, PT, R28, UR5, !P0 ;  /* 0x000000051c007c0c */ /* 0x004fe2000c781270 */
[----:B------:R-:W2:Y:S02]  /*388a0*/  LDCU UR5, c[0x0][0x39c] ;  /* 0x00007380ff0577ac */ /* 0x000ea40008000800 */
[----:B------:R-:W2:Y:S04]  /*388b0*/  LDL.LU R28, [R1+0xa74] ;  /* 0x000a7400011c7983 */ /* 0x000ea80000300800 */
[----:B------:R-:W2:Y:S01]  /*388c0*/  LDL.LU R26, [R1+0xb98] ;  /* 0x000b9800011a7983 */ /* 0x000ea20000300800 */
[----:B----4-:R-:W-:-:S02]  /*388d0*/  ISETP.LT.AND P2, PT, R25, UR4, !P0 ;  /* 0x0000000419007c0c */ /* 0x010fc4000c741270 */
[----:B0-----:R-:W-:Y:S01]  /*388e0*/  ISETP.LT.AND P5, PT, R30, UR6, !P0 ;  /* 0x000000061e007c0c */ /* 0x001fe2000c7a1270 */
[----:B------:R-:W4:Y:S01]  /*388f0*/  LDL.LU R25, [R1+0xb90] ;  /* 0x000b900001197983 */ /* 0x000f220000300800 */
[----:B------:R-:W3:Y:S03]  /*38900*/  LDCU UR6, c[0x0][0x39c] ;  /* 0x00007380ff0677ac */ /* 0x000ee60008000800 */
[----:B-1----:R-:W4:Y:S01]  /*38910*/  LDL.LU R24, [R1+0xa70] ;  /* 0x000a700001187983 */ /* 0x002f220000300800 */
[----:B------:R-:W-:Y:S01]  /*38920*/  IMAD R0, R93, 0x2, R22 ;  /* 0x000000025d007824 */ /* 0x000fe200078e0216 */
[----:B------:R-:W-:Y:S01]  /*38930*/  PRMT R23, R19, 0x7632, R23 ;  /* 0x0000763213177816 */ /* 0x000fe20000000017 */
[----:B------:R-:W0:Y:S02]  /*38940*/  LDCU UR4, c[0x0][0x39c] ;  /* 0x00007380ff0477ac */ /* 0x000e240008000800 */
[----:B------:R-:W-:Y:S01]  /*38950*/  IMAD R22, R93, 0x2, R0 ;  /* 0x000000025d167824 */ /* 0x000fe200078e0200 */
[----:B------:R-:W-:-:S04]  /*38960*/  LEA R16, P6, R0, R2, 0x1 ;  /* 0x0000000200107211 */ /* 0x000fc800078c08ff */
[----:B------:R-:W-:Y:S02]  /*38970*/  LEA.HI.X.SX32 R17, R0, R3, 0x1, P6 ;  /* 0x0000000300117211 */ /* 0x000fe400030f0eff */
[----:B------:R-:W-:-:S04]  /*38980*/  LEA R20, P6, R22, R2, 0x1 ;  /* 0x0000000216147211 */ /* 0x000fc800078c08ff */
[----:B------:R-:W-:Y:S01]  /*38990*/  LEA.HI.X.SX32 R21, R22, R3, 0x1, P6 ;  /* 0x0000000316157211 */ /* 0x000fe200030f0eff */
[----:B------:R1:W-:Y:S01]  /*389a0*/  @P5 STG.E.U16 desc[UR24][R16.64], R19 ;  /* 0x0000001310005986 */ /* 0x0003e2000c101518 */
[----:B------:R-:W-:-:S03]  /*389b0*/  IMAD R0, R93, 0x2, R22 ;  /* 0x000000025d007824 */ /* 0x000fc600078e0216 */
[----:B------:R0:W-:Y:S02]  /*389c0*/  @P4 STG.E.U16 desc[UR24][R20.64], R23 ;  /* 0x0000001714004986 */ /* 0x0001e4000c101518 */
[C---:B-1----:R-:W-:Y:S02]  /*389d0*/  LEA R16, P6, R0.reuse, R2, 0x1 ;  /* 0x0000000200107211 */ /* 0x042fe400078c08ff */
[----:B---3--:R-:W-:Y:S01]  /*389e0*/  ISETP.LT.AND P3, PT, R29, UR6, !P0 ;  /* 0x000000061d007c0c */ /* 0x008fe2000c761270 */
[----:B------:R-:W1:Y:S01]  /*389f0*/  LDCU UR6, c[0x0][0x39c] ;  /* 0x00007380ff0677ac */ /* 0x000e620008000800 */
[----:B--2---:R-:W-:Y:S01]  /*38a00*/  ISETP.LT.AND P5, PT, R27, UR5, !P0 ;  /* 0x000000051b007c0c */ /* 0x004fe2000c7a1270 */
[----:B------:R-:W4:Y:S01]  /*38a10*/  LDCU UR5, c[0x0][0x39c] ;  /* 0x00007380ff0577ac */ /* 0x000f220008000800 */
[----:B------:R-:W2:Y:S04]  /*38a20*/  LDL.LU R27, [R1+0xa6c] ;  /* 0x000a6c00011b7983 */ /* 0x000ea80000300800 */
[----:B0-----:R-:W3:Y:S01]  /*38a30*/  LDL.LU R23, [R1+0xb8c] ;  /* 0x000b8c0001177983 */ /* 0x001ee20000300800 */
[----:B------:R-:W-:Y:S01]  /*38a40*/  LEA.HI.X.SX32 R17, R0, R3, 0x1, P6 ;  /* 0x0000000300117211 */ /* 0x000fe200030f0eff */
[----:B------:R-:W-:-:S04]  /*38a50*/  IMAD R0, R93, 0x2, R0 ;  /* 0x000000025d007824 */ /* 0x000fc800078e0200 */
[----:B------:R0:W-:Y:S01]  /*38a60*/  @P2 STG.E.U16 desc[UR24][R16.64], R12 ;  /* 0x0000000c10002986 */ /* 0x0001e2000c101518 */
[----:B------:R-:W-:Y:S01]  /*38a70*/  LEA R18, P6, R0, R2, 0x1 ;  /* 0x0000000200127211 */ /* 0x000fe200078c08ff */
[----:B------:R-:W-:-:S03]  /*38a80*/  IMAD R22, R93, 0x2, R0 ;  /* 0x000000025d167824 */ /* 0x000fc600078e0200 */
[----:B------:R-:W-:Y:S01]  /*38a90*/  LEA.HI.X.SX32 R19, R0, R3, 0x1, P6 ;  /* 0x0000000300137211 */ /* 0x000fe200030f0eff */
[----:B------:R-:W-:Y:S01]  /*38aa0*/  IMAD R0, R93, 0x2, R22 ;  /* 0x000000025d007824 */ /* 0x000fe200078e0216 */
[----:B0-----:R-:W-:Y:S02]  /*38ab0*/  PRMT R17, R12, 0x7632, R17 ;  /* 0x000076320c117816 */ /* 0x001fe40000000011 */
[----:B------:R-:W-:-:S03]  /*38ac0*/  LEA R16, P6, R22, R2, 0x1 ;  /* 0x0000000216107211 */ /* 0x000fc600078c08ff */
[----:B------:R0:W-:Y:S01]  /*38ad0*/  @P3 STG.E.U16 desc[UR24][R18.64], R17 ;  /* 0x0000001112003986 */ /* 0x0001e2000c101518 */
[----:B------:R-:W-:Y:S02]  /*38ae0*/  PRMT R21, R13, 0x7632, R21 ;  /* 0x000076320d157816 */ /* 0x000fe40000000015 */
[----:B0-----:R-:W-:Y:S02]  /*38af0*/  LEA.HI.X.SX32 R17, R22, R3, 0x1, P6 ;  /* 0x0000000316117211 */ /* 0x001fe400030f0eff */
[----:B------:R-:W-:-:S04]  /*38b00*/  LEA R18, P6, R0, R2, 0x1 ;  /* 0x0000000200127211 */ /* 0x000fc800078c08ff */
[----:B------:R-:W-:Y:S01]  /*38b10*/  LEA.HI.X.SX32 R19, R0, R3, 0x1, P6 ;  /* 0x0000000300137211 */ /* 0x000fe200030f0eff */
[----:B------:R-:W-:Y:S01]  /*38b20*/  @P5 STG.E.U16 desc[UR24][R16.64], R13 ;  /* 0x0000000d10005986 */ /* 0x000fe2000c101518 */
[----:B------:R-:W-:Y:S01]  /*38b30*/  ISETP.LT.AND P4, PT, R28, UR4, !P0 ;  /* 0x000000041c007c0c */ /* 0x000fe2000c781270 */
[----:B------:R-:W0:Y:S01]  /*38b40*/  LDCU UR4, c[0x0][0x39c] ;  /* 0x00007380ff0477ac */ /* 0x000e220008000800 */
[----:B-1----:R-:W-:Y:S01]  /*38b50*/  ISETP.LT.AND P2, PT, R26, UR6, !P0 ;  /* 0x000000061a007c0c */ /* 0x002fe2000c741270 */
[----:B------:R-:W-:Y:S01]  /*38b60*/  IMAD R20, R93, 0x2, R0 ;  /* 0x000000025d147824 */ /* 0x000fe200078e0200 */
[----:B------:R-:W2:Y:S01]  /*38b70*/  LDL.LU R26, [R1+0xb84] ;  /* 0x000b8400011a7983 */ /* 0x000ea20000300800 */
[----:B------:R-:W2:Y:S01]  /*38b80*/  LDCU UR6, c[0x0][0x39c] ;  /* 0x00007380ff0677ac */ /* 0x000ea20008000800 */
[----:B----4-:R-:W-:Y:S02]  /*38b90*/  ISETP.LT.AND P3, PT, R25, UR5, !P0 ;  /* 0x0000000519007c0c */ /* 0x010fe4000c761270 */
[----:B------:R-:W4:Y:S01]  /*38ba0*/  LDL.LU R25, [R1+0xa68] ;  /* 0x000a680001197983 */ /* 0x000f220000300800 */
[----:B------:R-:W3:Y:S04]  /*38bb0*/  LDCU UR5, c[0x0][0x39c] ;  /* 0x00007380ff0577ac */ /* 0x000ee80008000800 */
[----:B------:R1:W-:Y:S01]  /*38bc0*/  @P4 STG.E.U16 desc[UR24][R18.64], R21 ;  /* 0x0000001512004986 */ /* 0x0003e2000c101518 */
[----:B0-----:R-:W-:Y:S01]  /*38bd0*/  ISETP.LT.AND P5, PT, R24, UR4, !P0 ;  /* 0x0000000418007c0c */ /* 0x001fe2000c7a1270 */
[----:B------:R-:W-:-:S02]  /*38be0*/  IMAD R0, R93, 0x2, R20 ;  /* 0x000000025d007824 */ /* 0x000fc400078e0214 */
[----:B------:R-:W4:Y:S01]  /*38bf0*/  LDL.LU R24, [R1+0xa64] ;  /* 0x000a640001187983 */ /* 0x000f220000300800 */
[CC--:B------:R-:W-:Y:S01]  /*38c00*/  LEA R12, P6, R20.reuse, R2.reuse, 0x1 ;  /* 0x00000002140c7211 */ /* 0x0c0fe200078c08ff */
[----:B------:R-:W0:Y:S02]  /*38c10*/  LDCU UR4, c[0x0][0x39c] ;  /* 0x00007380ff0477ac */ /* 0x000e240008000800 */
[----:B-1----:R-:W4:Y:S01]  /*38c20*/  LDL.LU R19, [R1+0xb88] ;  /* 0x000b880001137983 */ /* 0x002f220000300800 */
        /* <DEDUP_REMOVED lines=9> */
[----:B------:R1:W-:Y:S01]  /*38cc0*/  @P3 STG.E.U16 desc[UR24][R16.64], R18 ;  /* 0x0000001210003986 */ /* 0x0003e2000c101518 */
[----:B---3--:R-:W-:-:S03]  /*38cd0*/  ISETP.LT.AND P2, PT, R23, UR5, !P0 ;  /* 0x0000000517007c0c */ /* 0x008fc6000c741270 */
[----:B------:R3:W-:Y:S01]  /*38ce0*/  @P5 STG.E.U16 desc[UR24][R12.64], R15 ;  /* 0x0000000f0c005986 */ /* 0x0007e2000c101518 */
[----:B------:R-:W-:Y:S01]  /*38cf0*/  IMAD R0, R93, 0x2, R20 ;  /* 0x000000025d007824 */ /* 0x000fe200078e0214 */
[----:B--2---:R-:W-:Y:S01]  /*38d00*/  ISETP.LT.AND P4, PT, R27, UR6, !P0 ;  /* 0x000000061b007c0c */ /* 0x004fe2000c781270 */
[----:B------:R-:W2:Y:S01]  /*38d10*/  LDCU UR6, c[0x0][0x39c] ;  /* 0x00007380ff0677ac */ /* 0x000ea20008000800 */
[----:B------:R-:W2:Y:S01]  /*38d20*/  LDL.LU R23, [R1+0xb80] ;  /* 0x000b800001177983 */ /* 0x000ea20000300800 */
[----:B-1----:R-:W-:Y:S01]  /*38d30*/  PRMT R17, R15, 0x7632, R17 ;  /* 0x000076320f117816 */ /* 0x002fe20000000011 */
[----:B------:R-:W1:Y:S02]  /*38d40*/  LDCU UR5, c[0x0][0x39c] ;  /* 0x00007380ff0577ac */ /* 0x000e640008000800 */
[----:B------:R-:W2:Y:S01]  /*38d50*/  LDL.LU R22, [R1+0xa60] ;  /* 0x000a600001167983 */ /* 0x000ea20000300800 */
[----:B---3--:R-:W-:-:S03]  /*38d60*/  LEA R12, P6, R20, R2, 0x1 ;  /* 0x00000002140c7211 */ /* 0x008fc600078c08ff */
[----:B------:R-:W3:Y:S01]  /*38d70*/  LDL.LU R21, [R1+0xa5c] ;  /* 0x000a5c0001157983 */ /* 0x000ee20000300800 */
[----:B------:R-:W-:-:S03]  /*38d80*/  LEA.HI.X.SX32 R13, R20, R3, 0x1, P6 ;  /* 0x00000003140d7211 */ /* 0x000fc600030f0eff */
[----:B------:R-:W3:Y:S01]  /*38d90*/  LDL.LU R20, [R1+0xb7c] ;  /* 0x000b7c0001147983 */ /* 0x000ee20000300800 */
[----:B------:R-:W-:-:S04]  /*38da0*/  LEA R14, P6, R0, R2, 0x1 ;  /* 0x00000002000e7211 */ /* 0x000fc800078c08ff */
[-C--:B------:R-:W-:Y:S01]  /*38db0*/  LEA.HI.X.SX32 R15, R0, R3.reuse, 0x1, P6 ;  /* 0x00000003000f7211 */ /* 0x080fe200030f0eff */
[----:B------:R0:W-:Y:S04]  /*38dc0*/  @P4 STG.E.U16 desc[UR24][R12.64], R17 ;  /* 0x000000110c004986 */ /* 0x0001e8000c101518 */
[----:B------:R0:W-:Y:S02]  /*38dd0*/  @P2 STG.E.U16 desc[UR24][R14.64], R8 ;  /* 0x000000080e002986 */ /* 0x0001e4000c101518 */
[----:B0-----:R-:W-:Y:S01]  /*38de0*/  ISETP.LT.AND P3, PT, R26, UR4, !P0 ;  /* 0x000000041a007c0c */ /* 0x001fe2000c761270 */
[----:B------:R-:W4:Y:S02]  /*38df0*/  LDCU UR4, c[0x0][0x39c] ;  /* 0x00007380ff0477ac */ /* 0x000f240008000800 */
[----:B----4-:R-:W-:Y:S01]  /*38e00*/  ISETP.LT.AND P2, PT, R19, UR4, !P0 ;  /* 0x0000000413007c0c */ /* 0x010fe2000c741270 */
[----:B------:R-:W-:Y:S01]  /*38e10*/  IMAD R16, R93, 0x2, R0 ;  /* 0x000000025d107824 */ /* 0x000fe200078e0200 */
[----:B------:R-:W4:Y:S01]  /*38e20*/  LDL.LU R19, [R1+0xb78] ;  /* 0x000b780001137983 */ /* 0x000f220000300800 */
[----:B--2---:R-:W-:Y:S01]  /*38e30*/  ISETP.LT.AND P5, PT, R25, UR6, !P0 ;  /* 0x0000000619007c0c */ /* 0x004fe2000c7a1270 */
[----:B------:R-:W0:Y:S02]  /*38e40*/  LDCU UR6, c[0x0][0x39c] ;  /* 0x00007380ff0677ac */ /* 0x000e240008000800 */
[-C--:B------:R-:W-:Y:S01]  /*38e50*/  LEA R12, P6, R16, R2.reuse, 0x1 ;  /* 0x00000002100c7211 */ /* 0x080fe200078c08ff */
[C---:B------:R-:W-:Y:S01]  /*38e60*/  IMAD R0, R93.reuse, 0x2, R16 ;  /* 0x000000025d007824 */ /* 0x040fe200078e0210 */
[----:B------:R-:W-:Y:S01]  /*38e70*/  PRMT R18, R8, 0x7632, R18 ;  /* 0x0000763208127816 */ /* 0x000fe20000000012 */
[----:B------:R-:W2:Y:S01]  /*38e80*/  LDL.LU R17, [R1+0xa58] ;  /* 0x000a580001117983 */ /* 0x000ea20000300800 */
[-C--:B------:R-:W-:Y:S01]  /*38e90*/  LEA.HI.X.SX32 R13, R16, R3.reuse, 0x1, P6 ;  /* 0x00000003100d7211 */ /* 0x080fe200030f0eff */
[C---:B------:R-:W-:Y:S01]  /*38ea0*/  IMAD R16, R93.reuse, 0x2, R0 ;  /* 0x000000025d107824 */ /* 0x040fe200078e0200 */
[----:B-1----:R-:W-:Y:S01]  /*38eb0*/  ISETP.LT.AND P4, PT, R24, UR5, !P0 ;  /* 0x0000000518007c0c */ /* 0x002fe2000c781270 */
[----:B------:R-:W1:Y:S01]  /*38ec0*/  LDCU UR5, c[0x0][0x39c] ;  /* 0x00007380ff0577ac */ /* 0x000e620008000800 */
[CC--:B------:R-:W-:Y:S01]  /*38ed0*/  LEA R14, P6, R0.reuse, R2.reuse, 0x1 ;  /* 0x00000002000e7211 */ /* 0x0c0fe200078c08ff */
[----:B------:R0:W-:Y:S01]  /*38ee0*/  @P3 STG.E.U16 desc[UR24][R12.64], R18 ;  /* 0x000000120c003986 */ /* 0x0001e2000c101518 */
[----:B------:R-:W1:Y:S02]  /*38ef0*/  LDCU UR4, c[0x0][0x39c] ;  /* 0x00007380ff0477ac */ /* 0x000e640008000800 */
[----:B------:R-:W-:Y:S01]  /*38f00*/  LEA.HI.X.SX32 R15, R0, R3, 0x1, P6 ;  /* 0x00000003000f7211 */ /* 0x000fe200030f0eff */
[----:B------:R-:W-:Y:S01]  /*38f10*/  IMAD R0, R93, 0x2, R16 ;  /* 0x000000025d007824 */ /* 0x000fe200078e0210 */
[----:B0-----:R-:W-:-:S03]  /*38f20*/  LEA R12, P6, R16, R2, 0x1 ;  /* 0x00000002100c7211 */ /* 0x001fc600078c08ff */
[----:B------:R0:W-:Y:S01]  /*38f30*/  @P5 STG.E.U16 desc[UR24][R14.64], R9 ;  /* 0x000000090e005986 */ /* 0x0001e2000c101518 */
[----:B------:R-:W-:-:S03]  /*38f40*/  LEA.HI.X.SX32 R13, R16, R3, 0x1, P6 ;  /* 0x00000003100d7211 */ /* 0x000fc600030f0eff */
[----:B------:R-:W2:Y:S01]  /*38f50*/  LDL.LU R18, [R1+0xa54] ;  /* 0x000a540001127983 */ /* 0x000ea20000300800 */
[C---:B------:R-:W-:Y:S02]  /*38f60*/  LEA R8, P6, R0.reuse, R2, 0x1 ;  /* 0x0000000200087211 */ /* 0x040fe400078c08ff */
[----:B------:R-:W-:Y:S01]  /*38f70*/  ISETP.LT.AND P3, PT, R23, UR6, !P0 ;  /* 0x0000000617007c0c */ /* 0x000fe2000c761270 */
[----:B------:R-:W3:Y:S01]  /*38f80*/  LDCU UR6, c[0x0][0x39c] ;  /* 0x00007380ff0677ac */ /* 0x000ee20008000800 */
[----:B0-----:R-:W-:Y:S02]  /*38f90*/  PRMT R15, R9, 0x7632, R15 ;  /* 0x00007632090f7816 */ /* 0x001fe4000000000f */
[----:B------:R-:W-:Y:S02]  /*38fa0*/  LEA.HI.X.SX32 R9, R0, R3, 0x1, P6 ;  /* 0x0000000300097211 */ /* 0x000fe400030f0eff */
[----:B-1----:R-:W-:Y:S01]  /*38fb0*/  ISETP.LT.AND P5, PT, R22, UR5, !P0 ;  /* 0x0000000516007c0c */ /* 0x002fe2000c7a1270 */
[----:B------:R-:W-:Y:S01]  /*38fc0*/  @P4 STG.E.U16 desc[UR24][R12.64], R15 ;  /* 0x0000000f0c004986 */ /* 0x000fe2000c101518 */
[----:B------:R-:W4:Y:S03]  /*38fd0*/  LDCU UR5, c[0x0][0x39c] ;  /* 0x00007380ff0577ac */ /* 0x000f260008000800 */
[----:B------:R0:W-:Y:S01]  /*38fe0*/  @P2 STG.E.U16 desc[UR24][R8.64], R10 ;  /* 0x0000000a08002986 */ /* 0x0001e2000c101518 */
[----:B------:R-:W-:Y:S01]  /*38ff0*/  IMAD R0, R93, 0x2, R0 ;  /* 0x000000025d007824 */ /* 0x000fe200078e0200 */
[----:B---3--:R-:W-:-:S02]  /*39000*/  ISETP.LT.AND P2, PT, R20, UR6, !P0 ;  /* 0x0000000614007c0c */ /* 0x008fc4000c741270 */
[----:B0-----:R-:W-:Y:S01]  /*39010*/  PRMT R9, R10, 0x7632, R9 ;  /* 0x000076320a097816 */ /* 0x001fe20000000009 */
[----:B------:R-:W3:Y:S01]  /*39020*/  LDL.LU R20, [R1+0xb74] ;  /* 0x000b740001147983 */ /* 0x000ee20000300800 */
[CC--:B------:R-:W-:Y:S01]  /*39030*/  LEA R14, P6, R0.reuse, R2.reuse, 0x1 ;  /* 0x00000002000e7211 */ /* 0x0c0fe200078c08ff */
[----:B------:R-:W-:Y:S01]  /*39040*/  IMAD R16, R93, 0x2, R0 ;  /* 0x000000025d107824 */ /* 0x000fe200078e0200 */
[----:B------:R-:W-:Y:S01]  /*39050*/  ISETP.LT.AND P4, PT, R21, UR4, !P0 ;  /* 0x0000000415007c0c */ /* 0x000fe2000c781270 */
[----:B------:R-:W3:Y:S01]  /*39060*/  LDL.LU R23, [R1+0xb70] ;  /* 0x000b700001177983 */ /* 0x000ee20000300800 */
[-C--:B------:R-:W-:Y:S01]  /*39070*/  LEA.HI.X.SX32 R15, R0, R3.reuse, 0x1, P6 ;  /* 0x00000003000f7211 */ /* 0x080fe200030f0eff */
[----:B------:R-:W2:Y:S04]  /*39080*/  LDCU UR4, c[0x0][0x39c] ;  /* 0x00007380ff0477ac */ /* 0x000ea80008000800 */
[----:B------:R0:W-:Y:S01]  /*39090*/  @P3 STG.E.U16 desc[UR24][R14.64], R9 ;  /* 0x000000090e003986 */ /* 0x0001e2000c101518 */
[----:B------:R-:W1:Y:S01]  /*390a0*/  LDCU UR6, c[0x0][0x39c] ;  /* 0x00007380ff0677ac */ /* 0x000e620008000800 */
[----:B----4-:R-:W-:Y:S01]  /*390b0*/  ISETP.LT.AND P3, PT, R19, UR5, !P0 ;  /* 0x0000000513007c0c */ /* 0x010fe2000c761270 */
[C---:B------:R-:W-:Y:S01]  /*390c0*/  IMAD R0, R93.reuse, 0x2, R16 ;  /* 0x000000025d007824 */ /* 0x040fe200078e0210 */
[----:B------:R-:W4:Y:S01]  /*390d0*/  LDL.LU R19, [R1+0xa40] ;  /* 0x000a400001137983 */ /* 0x000f220000300800 */
[C---:B------:R-:W-:Y:S01]  /*390e0*/  LEA R12, P6, R16.reuse, R2, 0x1 ;  /* 0x00000002100c7211 */ /* 0x040fe200078c08ff */
[----:B------:R-:W3:Y:S01]  /*390f0*/  LDCU UR5, c[0x0][0x39c] ;  /* 0x00007380ff0577ac */ /* 0x000ee20008000800 */
[----:B------:R-:W-:Y:S01]  /*39100*/  IMAD R10, R93, 0x2, R0 ;  /* 0x000000025d0a7824 */ /* 0x000fe200078e0200 */
[----:B0-----:R-:W-:Y:S01]  /*39110*/  PRMT R15, R11, 0x7632, R15 ;  /* 0x000076320b0f7816 */ /* 0x001fe2000000000f */
[----:B------:R-:W4:Y:S01]  /*39120*/  LDL.LU R22, [R1+0xa3c] ;  /* 0x000a3c0001167983 */ /* 0x000f220000300800 */
[----:B------:R-:W-:-:S02]  /*39130*/  LEA.HI.X.SX32 R13, R16, R3, 0x1, P6 ;  /* 0x00000003100d7211 */ /* 0x000fc400030f0eff */
[CC--:B------:R-:W-:Y:S01]  /*39140*/  LEA R8, P6, R0.reuse, R2.reuse, 0x1 ;  /* 0x0000000200087211 */ /* 0x0c0fe200078c08ff */
[----:B------:R-:W4:Y:S03]  /*39150*/  LDL.LU R21, [R1+0xb6c] ;  /* 0x000b6c0001157983 */ /* 0x000f260000300800 */
[-C--:B------:R-:W-:Y:S02]  /*39160*/  LEA.HI.X.SX32 R9, R0, R3.reuse, 0x1, P6 ;  /* 0x0000000300097211 */ /* 0x080fe400030f0eff */
[CC--:B------:R-:W-:Y:S01]  /*39170*/  LEA R16, P6, R10.reuse, R2.reuse, 0x1 ;  /* 0x000000020a107211 */ /* 0x0c0fe200078c08ff */
[----:B------:R-:W-:Y:S01]  /*39180*/  @P5 STG.E.U16 desc[UR24][R12.64], R11 ;  /* 0x0000000b0c005986 */ /* 0x000fe2000c101518 */
[----:B--2---:R-:W-:Y:S01]  /*39190*/  ISETP.LT.AND P5, PT, R17, UR4, !P0 ;  /* 0x0000000411007c0c */ /* 0x004fe2000c7a1270 */
[C---:B------:R-:W-:Y:S01]  /*391a0*/  IMAD R0, R93.reuse, 0x2, R10 ;  /* 0x000000025d007824 */ /* 0x040fe200078e020a */
[-C--:B------:R-:W-:Y:S01]  /*391b0*/  LEA.HI.X.SX32 R17, R10, R3.reuse, 0x1, P6 ;  /* 0x000000030a117211 */ /* 0x080fe200030f0eff */
[----:B------:R0:W-:Y:S01]  /*391c0*/  @P4 STG.E.U16 desc[UR24][R8.64], R15 ;  /* 0x0000000f08004986 */ /* 0x0001e2000c101518 */
[----:B------:R-:W2:Y:S02]  /*391d0*/  LDCU UR4, c[0x0][0x39c] ;  /* 0x00007380ff0477ac */ /* 0x000ea40008000800 */
[----:B------:R-:W-:Y:S01]  /*391e0*/  LEA R14, P6, R0, R2, 0x1 ;  /* 0x00000002000e7211 */ /* 0x000fe200078c08ff */
[----:B------:R-:W-:Y:S01]  /*391f0*/  @P2 STG.E.U16 desc[UR24][R16.64], R4 ;  /* 0x0000000410002986 */ /* 0x000fe2000c101518 */
[----:B-1----:R-:W-:Y:S01]  /*39200*/  ISETP.LT.AND P4, PT, R18, UR6, !P0 ;  /* 0x0000000612007c0c */ /* 0x002fe2000c781270 */
[----:B------:R-:W4:Y:S01]  /*39210*/  LDCU UR6, c[0x0][0x39c] ;  /* 0x00007380ff0677ac */ /* 0x000f220008000800 */
[----:B------:R-:W-:Y:S01]  /*39220*/  IMAD R18, R93, 0x2, R0 ;  /* 0x000000025d127824 */ /* 0x000fe200078e0200 */
[----:B0-----:R-:W-:-:S04]  /*39230*/  LEA.HI.X.SX32 R15, R0, R3, 0x1, P6 ;  /* 0x00000003000f7211 */ /* 0x001fc800030f0eff */
[-C--:B------:R-:W-:Y:S02]  /*39240*/  LEA R10, P6, R18, R2.reuse, 0x1 ;  /* 0x00000002120a7211 */ /* 0x080fe400078c08ff */
[----:B------:R-:W-:Y:S02]  /*39250*/  PRMT R9, R4, 0x7632, R9 ;  /* 0x0000763204097816 */ /* 0x000fe40000000009 */
[----:B------:R-:W-:Y:S01]  /*39260*/  LEA.HI.X.SX32 R11, R18, R3, 0x1, P6 ;  /* 0x00000003120b7211 */ /* 0x000fe200030f0eff */
[C---:B------:R-:W-:Y:S02]  /*39270*/  IMAD R18, R93.reuse, 0x2, R18 ;  /* 0x000000025d127824 */ /* 0x040fe400078e0212 */
[----:B------:R0:W-:Y:S03]  /*39280*/  @P3 STG.E.U16 desc[UR24][R14.64], R9 ;  /* 0x000000090e003986 */ /* 0x0001e6000c101518 */
[----:B------:R-:W-:Y:S01]  /*39290*/  LEA R8, P6, R18, R2, 0x1 ;  /* 0x0000000212087211 */ /* 0x000fe200078c08ff */
[----:B------:R1:W-:Y:S01]  /*392a0*/  @P5 STG.E.U16 desc[UR24][R10.64], R5 ;  /* 0x000000050a005986 */ /* 0x0003e2000c101518 */
[----:B---3--:R-:W-:Y:S01]  /*392b0*/  ISETP.LT.AND P2, PT, R20, UR5, !P0 ;  /* 0x0000000514007c0c */ /* 0x008fe2000c741270 */
[----:B------:R-:W-:-:S02]  /*392c0*/  IMAD R0, R93, 0x2, R18 ;  /* 0x000000025d007824 */ /* 0x000fc400078e0212 */
[----:B------:R-:W3:Y:S01]  /*392d0*/  LDL.LU R20, [R1+0xb68] ;  /* 0x000b680001147983 */ /* 0x000ee20000300800 */
[----:B0-----:R-:W-:Y:S01]  /*392e0*/  LEA.HI.X.SX32 R9, R18, R3, 0x1, P6 ;  /* 0x0000000312097211 */ /* 0x001fe200030f0eff */
[----:B------:R-:W0:Y:S01]  /*392f0*/  LDCU UR5, c[0x0][0x39c] ;  /* 0x00007380ff0577ac */ /* 0x000e220008000800 */
[----:B----4-:R-:W-:Y:S01]  /*39300*/  ISETP.LT.AND P5, PT, R19, UR6, !P0 ;  /* 0x0000000613007c0c */ /* 0x010fe2000c7a1270 */
[----:B------:R-:W3:Y:S01]  /*39310*/  LDCU UR6, c[0x0][0x39c] ;  /* 0x00007380ff0677ac */ /* 0x000ee20008000800 */
[----:B------:R-:W4:Y:S04]  /*39320*/  LDL.LU R19, [R1+0xa38] ;  /* 0x000a380001137983 */ /* 0x000f280000300800 */
[----:B------:R-:W4:Y:S04]  /*39330*/  LDL.LU R18, [R1+0xa34] ;  /* 0x000a340001127983 */ /* 0x000f280000300800 */
[----:B------:R-:W4:Y:S01]  /*39340*/  LDL.LU R16, [R1+0xb64] ;  /* 0x000b640001107983 */ /* 0x000f220000300800 */
[----:B------:R-:W-:Y:S01]  /*39350*/  IMAD R14, R93, 0x2, R0 ;  /* 0x000000025d0e7824 */ /* 0x000fe200078e0200 */
[----:B------:R-:W-:-:S02]  /*39360*/  LEA R12, P6, R0, R2, 0x1 ;  /* 0x00000002000c7211 */ /* 0x000fc400078c08ff */
[----:B--2---:R-:W-:Y:S01]  /*39370*/  ISETP.LT.AND P3, PT, R23, UR4, !P0 ;  /* 0x0000000417007c0c */ /* 0x004fe2000c761270 */
[----:B------:R-:W2:Y:S01]  /*39380*/  LDCU UR4, c[0x0][0x39c] ;  /* 0x00007380ff0477ac */ /* 0x000ea20008000800 */
[-C--:B------:R-:W-:Y:S01]  /*39390*/  LEA.HI.X.SX32 R13, R0, R3.reuse, 0x1, P6 ;  /* 0x00000003000d7211 */ /* 0x080fe200030f0eff */
[----:B------:R-:W4:Y:S01]  /*393a0*/  LDL.LU R17, [R1+0xb60] ;  /* 0x000b600001117983 */ /* 0x000f220000300800 */
[-C--:B------:R-:W-:Y:S02]  /*393b0*/  LEA R4, P6, R14, R2.reuse, 0x1 ;  /* 0x000000020e047211 */ /* 0x080fe400078c08ff */
[----:B-1----:R-:W-:Y:S01]  /*393c0*/  PRMT R11, R5, 0x7632, R11 ;  /* 0x00007632050b7816 */ /* 0x002fe2000000000b */
[----:B------:R-:W-:Y:S01]  /*393d0*/  IMAD R0, R93, 0x2, R14 ;  /* 0x000000025d007824 */ /* 0x000fe200078e020e */
[----:B------:R-:W-:Y:S02]  /*393e0*/  PRMT R15, R6, 0x7632, R15 ;  /* 0x00007632060f7816 */ /* 0x000fe4000000000f */
[----:B------:R-:W-:Y:S01]  /*393f0*/  LEA.HI.X.SX32 R5, R14, R3, 0x1, P6 ;  /* 0x000000030e057211 */ /* 0x000fe200030f0eff */
[----:B------:R1:W-:Y:S01]  /*39400*/  @P4 STG.E.U16 desc[UR24][R8.64], R11 ;  /* 0x0000000b08004986 */ /* 0x0003e2000c101518 */
[----:B------:R-:W-:-:S03]  /*39410*/  LEA R10, P6, R0, R2, 0x1 ;  /* 0x00000002000a7211 */ /* 0x000fc600078c08ff */
[----:B------:R-:W-:Y:S04]  /*39420*/  @P2 STG.E.U16 desc[UR24][R12.64], R6 ;  /* 0x000000060c002986 */ /* 0x000fe8000c101518 */
[----:B------:R2:W-:Y:S01]  /*39430*/  @P3 STG.E.U16 desc[UR24][R4.64], R15 ;  /* 0x0000000f04003986 */ /* 0x0005e2000c101518 */
[----:B-1----:R-:W-:-:S03]  /*39440*/  IMAD R9, R93, 0x2, R0 ;  /* 0x000000025d097824 */ /* 0x002fc600078e0200 */
[----:B------:R-:W4:Y:S01]  /*39450*/  LDL.LU R14, [R1+0xa30] ;  /* 0x000a3000010e7983 */ /* 0x000f220000300800 */
[-C--:B------:R-:W-:Y:S02]  /*39460*/  LEA.HI.X.SX32 R11, R0, R3.reuse, 0x1, P6 ;  /* 0x00000003000b7211 */ /* 0x080fe400030f0eff */
[----:B0-----:R-:W-:Y:S01]  /*39470*/  ISETP.LT.AND P4, PT, R22, UR5, !P0 ;  /* 0x0000000516007c0c */ /* 0x001fe2000c781270 */
[----:B------:R-:W-:Y:S01]  /*39480*/  IMAD R0, R93, 0x2, R9 ;  /* 0x000000025d007824 */ /* 0x000fe200078e0209 */
[-C--:B------:R-:W-:Y:S02]  /*39490*/  LEA R8, P6, R9, R2.reuse, 0x1 ;  /* 0x0000000209087211 */ /* 0x080fe400078c08ff */
[----:B--2---:R-:W-:Y:S01]  /*394a0*/  ISETP.LT.AND P2, PT, R21, UR4, !P0 ;  /* 0x0000000415007c0c */ /* 0x004fe2000c741270 */
[----:B------:R-:W2:Y:S01]  /*394b0*/  LDL.LU R15, [R1+0xa2c] ;  /* 0x000a2c00010f7983 */ /* 0x000ea20000300800 */
[----:B------:R-:W-:Y:S01]  /*394c0*/  LEA.HI.X.SX32 R9, R9, R3, 0x1, P6 ;  /* 0x0000000309097211 */ /* 0x000fe200030f0eff */
[----:B------:R-:W0:Y:S01]  /*394d0*/  LDCU UR5, c[0x0][0x39c] ;  /* 0x00007380ff0577ac */ /* 0x000e220008000800 */
[----:B------:R-:W-:-:S02]  /*394e0*/  LEA R12, P6, R0, R2, 0x1 ;  /* 0x00000002000c7211 */ /* 0x000fc400078c08ff */
[----:B------:R-:W-:Y:S02]  /*394f0*/  PRMT R5, R7, 0x7632, R5 ;  /* 0x0000763207057816 */ /* 0x000fe40000000005 */
[----:B---3--:R-:W-:Y:S01]  /*39500*/  ISETP.LT.AND P3, PT, R20, UR6, !P0 ;  /* 0x0000000614007c0c */ /* 0x008fe2000c761270 */
[----:B------:R-:W4:Y:S01]  /*39510*/  LDCU UR6, c[0x0][0x39c] ;  /* 0x00007380ff0677ac */ /* 0x000f220008000800 */
[----:B------:R-:W-:Y:S01]  /*39520*/  LEA.HI.X.SX32 R13, R0, R3, 0x1, P6 ;  /* 0x00000003000d7211 */ /* 0x000fe200030f0eff */
[----:B------:R1:W-:Y:S01]  /*39530*/  @P5 STG.E.U16 desc[UR24][R10.64], R7 ;  /* 0x000000070a005986 */ /* 0x0003e2000c101518 */
[----:B------:R-:W3:Y:S03]  /*39540*/  LDCU UR4, c[0x0][0x39c] ;  /* 0x00007380ff0477ac */ /* 0x000ee60008000800 */
[----:B------:R0:W-:Y:S04]  /*39550*/  @P4 STG.E.U16 desc[UR24][R8.64], R5 ;  /* 0x0000000508004986 */ /* 0x0001e8000c101518 */
[----:B------:R0:W-:Y:S01]  /*39560*/  @P2 STG.E.U16 desc[UR24][R12.64], R72 ;  /* 0x000000480c002986 */ /* 0x0001e2000c101518 */
[----:B----4-:R-:W-:Y:S01]  /*39570*/  ISETP.LT.AND P2, PT, R16, UR6, !P0 ;  /* 0x0000000610007c0c */ /* 0x010fe2000c741270 */
[----:B------:R-:W-:-:S02]  /*39580*/  IMAD R0, R93, 0x2, R0 ;  /* 0x000000025d007824 */ /* 0x000fc400078e0200 */
[----:B------:R-:W4:Y:S01]  /*39590*/  LDL.LU R16, [R1+0xb5c] ;  /* 0x000b5c0001107983 */ /* 0x000f220000300800 */
[----:B0-----:R-:W-:Y:S01]  /*395a0*/  ISETP.LT.AND P5, PT, R19, UR5, !P0 ;  /* 0x0000000513007c0c */ /* 0x001fe2000c7a1270 */
[----:B------:R-:W0:Y:S01]  /*395b0*/  LDCU UR5, c[0x0][0x39c] ;  /* 0x00007380ff0577ac */ /* 0x000e220008000800 */
[----:B---3--:R-:W-:Y:S02]  /*395c0*/  ISETP.LT.AND P4, PT, R18, UR4, !P0 ;  /* 0x0000000412007c0c */ /* 0x008fe4000c781270 */
[-C--:B------:R-:W-:Y:S01]  /*395d0*/  LEA R4, P6, R0, R2.reuse, 0x1 ;  /* 0x0000000200047211 */ /* 0x080fe200078c08ff */
[----:B------:R-:W3:Y:S01]  /*395e0*/  LDCU UR4, c[0x0][0x39c] ;  /* 0x00007380ff0477ac */ /* 0x000ee20008000800 */
[----:B-1----:R-:W-:Y:S01]  /*395f0*/  IMAD R7, R93, 0x2, R0 ;  /* 0x000000025d077824 */ /* 0x002fe200078e0200 */
[----:B------:R-:W-:Y:S02]  /*39600*/  PRMT R9, R72, 0x7632, R9 ;  /* 0x0000763248097816 */ /* 0x000fe40000000009 */
[----:B------:R-:W-:Y:S01]  /*39610*/  LEA.HI.X.SX32 R5, R0, R3, 0x1, P6 ;  /* 0x0000000300057211 */ /* 0x000fe200030f0eff */
[----:B------:R-:W2:Y:S01]  /*39620*/  LDCU UR6, c[0x0][0x39c] ;  /* 0x00007380ff0677ac */ /* 0x000ea20008000800 */
[----:B------:R-:W-:-:S03]  /*39630*/  LEA R6, P6, R7, R2, 0x1 ;  /* 0x0000000207067211 */ /* 0x000fc600078c08ff */
[----:B------:R1:W-:Y:S01]  /*39640*/  @P3 STG.E.U16 desc[UR24][R4.64], R9 ;  /* 0x0000000904003986 */ /* 0x0003e2000c101518 */
[----:B------:R-:W-:Y:S01]  /*39650*/  IMAD R0, R93, 0x2, R7 ;  /* 0x000000025d007824 */ /* 0x000fe200078e0207 */
[----:B------:R-:W-:Y:S02]  /*39660*/  LEA.HI.X.SX32 R7, R7, R3, 0x1, P6 ;  /* 0x0000000307077211 */ /* 0x000fe400030f0eff */
[----:B0-----:R-:W-:Y:S01]  /*39670*/  ISETP.LT.AND P3, PT, R17, UR5, !P0 ;  /* 0x0000000511007c0c */ /* 0x001fe2000c761270 */
[----:B------:R-:W4:Y:S01]  /*39680*/  LDCU UR5, c[0x0][0x39c] ;  /* 0x00007380ff0577ac */ /* 0x000f220008000800 */
[----:B------:R-:W4:Y:S04]  /*39690*/  LDL.LU R17, [R1+0xb58] ;  /* 0x000b580001117983 */ /* 0x000f280000300800 */
[----:B------:R-:W4:Y:S01]  /*396a0*/  LDL.LU R13, [R1+0xa28] ;  /* 0x000a2800010d7983 */ /* 0x000f220000300800 */
[----:B------:R-:W-:-:S03]  /*396b0*/  LEA R8, P6, R0, R2, 0x1 ;  /* 0x0000000200087211 */ /* 0x000fc600078c08ff */
[----:B------:R-:W-:Y:S01]  /*396c0*/  @P5 STG.E.U16 desc[UR24][R6.64], R73 ;  /* 0x0000004906005986 */ /* 0x000fe2000c101518 */
[----:B---3--:R-:W-:Y:S01]  /*396d0*/  ISETP.LT.AND P5, PT, R14, UR4, !P0 ;  /* 0x000000040e007c0c */ /* 0x008fe2000c7a1270 */
[----:B------:R-:W-:Y:S01]  /*396e0*/  IMAD R11, R93, 0x2, R0 ;  /* 0x000000025d0b7824 */ /* 0x000fe200078e0200 */
[----:B-1----:R-:W-:Y:S01]  /*396f0*/  PRMT R5, R73, 0x7632, R5 ;  /* 0x0000763249057816 */ /* 0x002fe20000000005 */
[----:B------:R-:W3:Y:S01]  /*39700*/  LDL.LU R14, [R1+0xa18] ;  /* 0x000a1800010e7983 */ /* 0x000ee20000300800 */
[-C--:B------:R-:W-:Y:S01]  /*39710*/  LEA.HI.X.SX32 R9, R0, R3.reuse, 0x1, P6 ;  /* 0x0000000300097211 */ /* 0x080fe200030f0eff */
[----:B------:R-:W0:Y:S01]  /*39720*/  LDCU UR4, c[0x0][0x39c] ;  /* 0x00007380ff0477ac */ /* 0x000e220008000800 */
[----:B------:R-:W-:Y:S01]  /*39730*/  LEA R10, P6, R11, R2, 0x1 ;  /* 0x000000020b0a7211 */ /* 0x000fe200078c08ff */
[----:B------:R-:W-:Y:S02]  /*39740*/  IMAD R0, R93, 0x2, R11 ;  /* 0x000000025d007824 */ /* 0x000fe400078e020b */
[----:B------:R1:W-:Y:S01]  /*39750*/  @P4 STG.E.U16 desc[UR24][R8.64], R5 ;  /* 0x0000000508004986 */ /* 0x0003e2000c101518 */
[----:B--2---:R-:W-:Y:S01]  /*39760*/  ISETP.LT.AND P4, PT, R15, UR6, !P0 ;  /* 0x000000060f007c0c */ /* 0x004fe2000c781270 */
[----:B------:R-:W2:Y:S01]  /*39770*/  LDCU UR6, c[0x0][0x39c] ;  /* 0x00007380ff0677ac */ /* 0x000ea20008000800 */
[----:B------:R-:W-:Y:S01]  /*39780*/  LEA.HI.X.SX32 R11, R11, R3, 0x1, P6 ;  /* 0x000000030b0b7211 */ /* 0x000fe200030f0eff */
[----:B------:R-:W3:Y:S04]  /*39790*/  LDL.LU R15, [R1+0xb54] ;  /* 0x000b5400010f7983 */ /* 0x000ee80000300800 */
[----:B------:R-:W-:Y:S01]  /*397a0*/  @P2 STG.E.U16 desc[UR24][R10.64], R74 ;  /* 0x0000004a0a002986 */ /* 0x000fe2000c101518 */
[----:B----4-:R-:W-:Y:S01]  /*397b0*/  ISETP.LT.AND P2, PT, R16, UR5, !P0 ;  /* 0x0000000510007c0c */ /* 0x010fe2000c741270 */
[----:B------:R-:W-:-:S02]  /*397c0*/  IMAD R12, R93, 0x2, R0 ;  /* 0x000000025d0c7824 */ /* 0x000fc400078e0200 */
[----:B------:R-:W4:Y:S01]  /*397d0*/  LDL.LU R16, [R1+0xb50] ;  /* 0x000b500001107983 */ /* 0x000f220000300800 */
[CC--:B------:R-:W-:Y:S01]  /*397e0*/  LEA R4, P6, R0.reuse, R2.reuse, 0x1 ;  /* 0x0000000200047211 */ /* 0x0c0fe200078c08ff */
[----:B------:R-:W3:Y:S03]  /*397f0*/  LDCU UR5, c[0x0][0x39c] ;  /* 0x00007380ff0577ac */ /* 0x000ee60008000800 */
[-C--:B-1----:R-:W-:Y:S02]  /*39800*/  LEA.HI.X.SX32 R5, R0, R3.reuse, 0x1, P6 ;  /* 0x0000000300057211 */ /* 0x082fe400030f0eff */
[----:B------:R-:W-:Y:S02]  /*39810*/  LEA R6, P6, R12, R2, 0x1 ;  /* 0x000000020c067211 */ /* 0x000fe400078c08ff */
[----:B------:R-:W-:Y:S02]  /*39820*/  PRMT R9, R74, 0x7632, R9 ;  /* 0x000076324a097816 */ /* 0x000fe40000000009 */
[----:B------:R-:W-:Y:S01]  /*39830*/  LEA.HI.X.SX32 R7, R12, R3, 0x1, P6 ;  /* 0x000000030c077211 */ /* 0x000fe200030f0eff */
[----:B------:R-:W-:-:S02]  /*39840*/  IMAD R12, R93, 0x2, R12 ;  /* 0x000000025d0c7824 */ /* 0x000fc400078e020c */
[----:B------:R1:W-:Y:S03]  /*39850*/  @P3 STG.E.U16 desc[UR24][R4.64], R9 ;  /* 0x0000000904003986 */ /* 0x0003e6000c101518 */
[CC--:B------:R-:W-:Y:S01]  /*39860*/  LEA R8, P6, R12.reuse, R2.reuse, 0x1 ;  /* 0x000000020c087211 */ /* 0x0c0fe200078c08ff */
[----:B------:R-:W-:Y:S01]  /*39870*/  @P5 STG.E.U16 desc[UR24][R6.64], R75 ;  /* 0x0000004b06005986 */ /* 0x000fe2000c101518 */
[----:B0-----:R-:W-:Y:S01]  /*39880*/  ISETP.LT.AND P3, PT, R17, UR4, !P0 ;  /* 0x0000000411007c0c */ /* 0x001fe2000c761270 */
[----:B------:R-:W0:Y:S01]  /*39890*/  LDCU UR4, c[0x0][0x39c] ;  /* 0x00007380ff0477ac */ /* 0x000e220008000800 */
[----:B--2---:R-:W-:Y:S01]  /*398a0*/  ISETP.LT.AND P5, PT, R13, UR6, !P0 ;  /* 0x000000060d007c0c */ /* 0x004fe2000c7a1270 */
[----:B------:R-:W-:Y:S01]  /*398b0*/  IMAD R0, R93, 0x2, R12 ;  /* 0x000000025d007824 */ /* 0x000fe200078e020c */
[----:B------:R-:W2:Y:S01]  /*398c0*/  LDL.LU R13, [R1+0xa24] ;  /* 0x000a2400010d7983 */ /* 0x000ea20000300800 */
[----:B-1----:R-:W-:Y:S01]  /*398d0*/  LEA.HI.X.SX32 R9, R12, R3, 0x1, P6 ;  /* 0x000000030c097211 */ /* 0x002fe200030f0eff */
[----:B------:R-:W4:Y:S01]  /*398e0*/  LDCU UR6, c[0x0][0x39c] ;  /* 0x00007380ff0677ac */ /* 0x000f220008000800 */
[----:B------:R-:W-:Y:S01]  /*398f0*/  PRMT R5, R75, 0x7632, R5 ;  /* 0x000076324b057816 */ /* 0x000fe20000000005 */
[----:B------:R-:W2:Y:S01]  /*39900*/  LDL.LU R18, [R1+0xa14] ;  /* 0x000a140001127983 */ /* 0x000ea20000300800 */
[----:B------:R-:W-:-:S03]  /*39910*/  LEA R4, P6, R0, R2, 0x1 ;  /* 0x0000000200047211 */ /* 0x000fc600078c08ff */
[----:B------:R1:W-:Y:S01]  /*39920*/  @P4 STG.E.U16 desc[UR24][R8.64], R5 ;  /* 0x0000000508004986 */ /* 0x0003e2000c101518 */
[----:B---3--:R-:W-:Y:S01]  /*39930*/  ISETP.LT.AND P4, PT, R14, UR5, !P0 ;  /* 0x000000050e007c0c */ /* 0x008fe2000c781270 */
[----:B------:R-:W-:Y:S01]  /*39940*/  IMAD R10, R93, 0x2, R0 ;  /* 0x000000025d0a7824 */ /* 0x000fe200078e0200 */
[----:B------:R-:W-:Y:S01]  /*39950*/  PRMT R11, R80, 0x7632, R11 ;  /* 0x00007632500b7816 */ /* 0x000fe2000000000b */
[----:B------:R-:W3:Y:S01]  /*39960*/  LDL.LU R14, [R1+0xb4c] ;  /* 0x000b4c00010e7983 */ /* 0x000ee20000300800 */
[----:B------:R-:W2:Y:S01]  /*39970*/  LDCU UR5, c[0x0][0x39c] ;  /* 0x00007380ff0577ac */ /* 0x000ea20008000800 */
[----:B-1----:R-:W-:Y:S02]  /*39980*/  LEA.HI.X.SX32 R5, R0, R3, 0x1, P6 ;  /* 0x0000000300057211 */ /* 0x002fe400030f0eff */
[----:B------:R-:W-:-:S03]  /*39990*/  LEA R6, P6, R10, R2, 0x1 ;  /* 0x000000020a067211 */ /* 0x000fc600078c08ff */
[----:B------:R-:W-:Y:S01]  /*399a0*/  @P2 STG.E.U16 desc[UR24][R4.64], R80 ;  /* 0x0000005004002986 */ /* 0x000fe2000c101518 */
[----:B0-----:R-:W-:Y:S01]  /*399b0*/  ISETP.LT.AND P2, PT, R15, UR4, !P0 ;  /* 0x000000040f007c0c */ /* 0x001fe2000c741270 */
[C---:B------:R-:W-:Y:S01]  /*399c0*/  IMAD R0, R93.reuse, 0x2, R10 ;  /* 0x000000025d007824 */ /* 0x040fe200078e020a */
[----:B------:R-:W-:Y:S01]  /*399d0*/  LEA.HI.X.SX32 R7, R10, R3, 0x1, P6 ;  /* 0x000000030a077211 */ /* 0x000fe200030f0eff */
[----:B------:R-:W3:Y:S01]  /*399e0*/  LDL.LU R15, [R1+0xb48] ;  /* 0x000b4800010f7983 */ /* 0x000ee20000300800 */
[----:B------:R-:W0:Y:S03]  /*399f0*/  LDCU UR4, c[0x0][0x39c] ;  /* 0x00007380ff0477ac */ /* 0x000e260008000800 */
[----:B------:R1:W-:Y:S01]  /*39a00*/  @P3 STG.E.U16 desc[UR24][R6.64], R11 ;  /* 0x0000000b06003986 */ /* 0x0003e2000c101518 */
[----:B------:R-:W-:Y:S01]  /*39a10*/  LEA R10, P6, R0, R2, 0x1 ;  /* 0x00000002000a7211 */ /* 0x000fe200078c08ff */
[----:B------:R-:W-:-:S02]  /*39a20*/  IMAD R9, R93, 0x2, R0 ;  /* 0x000000025d097824 */ /* 0x000fc400078e0200 */
[----:B------:R-:W0:Y:S01]  /*39a30*/  LDS.128 R4, [R91+UR10+0x800] ;  /* 0x0008000a5b047984 */ /* 0x000e220008000c00 */
[----:B----4-:R-:W-:Y:S01]  /*39a40*/  ISETP.LT.AND P3, PT, R16, UR6, !P0 ;  /* 0x0000000610007c0c */ /* 0x010fe2000c761270 */
[----:B------:R-:W3:Y:S02]  /*39a50*/  LDCU UR6, c[0x0][0x39c] ;  /* 0x00007380ff0677ac */ /* 0x000ee40008000800 */
[----:B------:R-:W4:Y:S04]  /*39a60*/  LDL.LU R16, [R1+0xa20] ;  /* 0x000a200001107983 */ /* 0x000f280000300800 */
[----:B------:R-:W4:Y:S04]  /*39a70*/  LDL.LU R17, [R1+0xa10] ;  /* 0x000a100001117983 */ /* 0x000f280000300800 */
[----:B------:R-:W4:Y:S04]  /*39a80*/  LDL.LU R23, [R1+0xb44] ;  /* 0x000b440001177983 */ /* 0x000f280000300800 */
[----:B------:R-:W4:Y:S04]  /*39a90*/  LDL.LU R22, [R1+0xb40] ;  /* 0x000b400001167983 */ /* 0x000f280000300800 */
[----:B------:R-:W4:Y:S01]  /*39aa0*/  LDL.LU R21, [R1+0xa1c] ;  /* 0x000a1c0001157983 */ /* 0x000f220000300800 */
[----:B-1----:R-:W-:Y:S01]  /*39ab0*/  LEA.HI.X.SX32 R11, R0, R3, 0x1, P6 ;  /* 0x00000003000b7211 */ /* 0x002fe200030f0eff */
[----:B------:R-:W-:Y:S01]  /*39ac0*/  IMAD R0, R93, 0x2, R9 ;  /* 0x000000025d007824 */ /* 0x000fe200078e0209 */
[----:B------:R-:W-:-:S04]  /*39ad0*/  LEA R8, P6, R9, R2, 0x1 ;  /* 0x0000000209087211 */ /* 0x000fc800078c08ff */
[-C--:B------:R-:W-:Y:S01]  /*39ae0*/  LEA.HI.X.SX32 R9, R9, R3.reuse, 0x1, P6 ;  /* 0x0000000309097211 */ /* 0x080fe200030f0eff */
[----:B------:R1:W-:Y:S01]  /*39af0*/  @P5 STG.E.U16 desc[UR24][R10.64], R81 ;  /* 0x000000510a005986 */ /* 0x0003e2000c101518 */
[C---:B------:R-:W-:Y:S02]  /*39b00*/  LEA R12, P6, R0.reuse, R2, 0x1 ;  /* 0x00000002000c7211 */ /* 0x040fe400078c08ff */
[----:B--2---:R-:W-:Y:S01]  /*39b10*/  ISETP.LT.AND P5, PT, R13, UR5, !P0 ;  /* 0x000000050d007c0c */ /* 0x004fe2000c7a1270 */
[----:B------:R-:W2:Y:S01]  /*39b20*/  LDCU UR5, c[0x0][0x39c] ;  /* 0x00007380ff0577ac */ /* 0x000ea20008000800 */
[----:B------:R-:W-:Y:S01]  /*39b30*/  LEA.HI.X.SX32 R13, R0, R3, 0x1, P6 ;  /* 0x00000003000d7211 */ /* 0x000fe200030f0eff */
[----:B------:R-:W-:Y:S01]  /*39b40*/  IMAD R0, R93, 0x2, R0 ;  /* 0x000000025d007824 */ /* 0x000fe200078e0200 */
[----:B-1----:R-:W-:-:S04]  /*39b50*/  PRMT R11, R81, 0x7632, R11 ;  /* 0x00007632510b7816 */ /* 0x002fc8000000000b */
[-C--:B------:R-:W-:Y:S01]  /*39b60*/  LEA R10, P6, R0, R2.reuse, 0x1 ;  /* 0x00000002000a7211 */ /* 0x080fe200078c08ff */
[----:B------:R1:W-:Y:S01]  /*39b70*/  @P4 STG.E.U16 desc[UR24][R8.64], R11 ;  /* 0x0000000b08004986 */ /* 0x0003e2000c101518 */
[----:B0-----:R-:W-:Y:S01]  /*39b80*/  ISETP.LT.AND P4, PT, R18, UR4, !P0 ;  /* 0x0000000412007c0c */ /* 0x001fe2000c781270 */
[----:B------:R-:W4:Y:S02]  /*39b90*/  LDCU UR4, c[0x0][0x39c] ;  /* 0x00007380ff0477ac */ /* 0x000f240008000800 */
[----:B------:R-:W-:Y:S01]  /*39ba0*/  @P2 STG.E.U16 desc[UR24][R12.64], R82 ;  /* 0x000000520c002986 */ /* 0x000fe2000c101518 */
[----:B---3--:R-:W-:Y:S01]  /*39bb0*/  ISETP.LT.AND P2, PT, R14, UR6, !P0 ;  /* 0x000000060e007c0c */ /* 0x008fe2000c741270 */
[C---:B------:R-:W-:Y:S01]  /*39bc0*/  IMAD R14, R93.reuse, 0x2, R0 ;  /* 0x000000025d0e7824 */ /* 0x040fe200078e0200 */
[----:B------:R-:W0:Y:S01]  /*39bd0*/  LDCU UR6, c[0x0][0x39c] ;  /* 0x00007380ff0677ac */ /* 0x000e220008000800 */
[----:B-1----:R-:W-:Y:S02]  /*39be0*/  LEA.HI.X.SX32 R11, R0, R3, 0x1, P6 ;  /* 0x00000003000b7211 */ /* 0x002fe400030f0eff */
[----:B------:R-:W-:Y:S01]  /*39bf0*/  PRMT R9, R82, 0x7632, R9 ;  /* 0x0000763252097816 */ /* 0x000fe20000000009 */
[----:B------:R-:W-:Y:S01]  /*39c00*/  IMAD R0, R93, 0x2, R14 ;  /* 0x000000025d007824 */ /* 0x000fe200078e020e */
[----:B------:R-:W-:-:S03]  /*39c10*/  LEA R8, P6, R14, R2, 0x1 ;  /* 0x000000020e087211 */ /* 0x000fc600078c08ff */
[----:B------:R1:W-:Y:S01]  /*39c20*/  @P3 STG.E.U16 desc[UR24][R10.64], R9 ;  /* 0x000000090a003986 */ /* 0x0003e2000c101518 */
[----:B--2---:R-:W-:Y:S01]  /*39c30*/  ISETP.LT.AND P3, PT, R15, UR5, !P0 ;  /* 0x000000050f007c0c */ /* 0x004fe2000c761270 */
[----:B------:R-:W-:Y:S01]  /*39c40*/  IMAD R15, R93, 0x2, R0 ;  /* 0x000000025d0f7824 */ /* 0x000fe200078e0200 */
[----:B------:R-:W2:Y:S01]  /*39c50*/  LDCU UR5, c[0x0][0x39c] ;  /* 0x00007380ff0577ac */ /* 0x000ea20008000800 */
[-C--:B-1----:R-:W-:Y:S02]  /*39c60*/  LEA.HI.X.SX32 R9, R14, R3.reuse, 0x1, P6 ;  /* 0x000000030e097211 */ /* 0x082fe400030f0eff */
[CC--:B------:R-:W-:Y:S02]  /*39c70*/  LEA R12, P6, R0.reuse, R2.reuse, 0x1 ;  /* 0x00000002000c7211 */ /* 0x0c0fe400078c08ff */
[----:B------:R-:W-:Y:S02]  /*39c80*/  PRMT R11, R83, 0x7632, R11 ;  /* 0x00007632530b7816 */ /* 0x000fe4000000000b */
[----:B------:R-:W-:Y:S01]  /*39c90*/  LEA.HI.X.SX32 R13, R0, R3, 0x1, P6 ;  /* 0x00000003000d7211 */ /* 0x000fe200030f0eff */
[----:B------:R-:W-:Y:S01]  /*39ca0*/  IMAD R0, R93, 0x2, R15 ;  /* 0x000000025d007824 */ /* 0x000fe200078e020f */
[----:B------:R1:W-:Y:S01]  /*39cb0*/  @P5 STG.E.U16 desc[UR24][R8.64], R83 ;  /* 0x0000005308005986 */ /* 0x0003e2000c101518 */
[----:B------:R-:W-:-:S03]  /*39cc0*/  LEA R14, P6, R15, R2, 0x1 ;  /* 0x000000020f0e7211 */ /* 0x000fc600078c08ff */
[----:B------:R3:W-:Y:S01]  /*39cd0*/  @P4 STG.E.U16 desc[UR24][R12.64], R11 ;  /* 0x0000000b0c004986 */ /* 0x0007e2000c101518 */
[----:B------:R-:W-:Y:S02]  /*39ce0*/  LEA.HI.X.SX32 R15, R15, R3, 0x1, P6 ;  /* 0x000000030f0f7211 */ /* 0x000fe400030f0eff */
[----:B------:R-:W-:-:S03]  /*39cf0*/  LEA R10, P6, R0, R2, 0x1 ;  /* 0x00000002000a7211 */ /* 0x000fc600078c08ff */
[----:B------:R-:W-:Y:S01]  /*39d00*/  @P2 STG.E.U16 desc[UR24][R14.64], R4 ;  /* 0x000000040e002986 */ /* 0x000fe2000c101518 */
[----:B-1----:R-:W-:Y:S02]  /*39d10*/  PRMT R9, R4, 0x7632, R9 ;  /* 0x0000763204097816 */ /* 0x002fe40000000009 */
[----:B---3--:R-:W-:-:S05]  /*39d20*/  LEA.HI.X.SX32 R11, R0, R3, 0x1, P6 ;  /* 0x00000003000b7211 */ /* 0x008fca00030f0eff */
[----:B------:R1:W-:Y:S01]  /*39d30*/  @P3 STG.E.U16 desc[UR24][R10.64], R9 ;  /* 0x000000090a003986 */ /* 0x0003e2000c101518 */
[----:B----4-:R-:W-:Y:S01]  /*39d40*/  ISETP.LT.AND P5, PT, R16, UR4, !P0 ;  /* 0x0000000410007c0c */ /* 0x010fe2000c7a1270 */
[----:B------:R-:W-:Y:S01]  /*39d50*/  IMAD R16, R93, 0x2, R0 ;  /* 0x000000025d107824 */ /* 0x000fe200078e0200 */
[----:B------:R-:W3:Y:S01]  /*39d60*/  LDCU UR4, c[0x0][0x39c] ;  /* 0x00007380ff0477ac */ /* 0x000ee20008000800 */
[----:B0-----:R-:W-:Y:S02]  /*39d70*/  ISETP.LT.AND P4, PT, R17, UR6, !P0 ;  /* 0x0000000611007c0c */ /* 0x001fe4000c781270 */
[C---:B------:R-:W-:Y:S01]  /*39d80*/  IMAD R17, R93.reuse, 0x2, R16 ;  /* 0x000000025d117824 */ /* 0x040fe200078e0210 */
[----:B------:R-:W0:Y:S03]  /*39d90*/  LDCU UR6, c[0x0][0x39c] ;  /* 0x00007380ff0677ac */ /* 0x000e260008000800 */
[----:B------:R-:W-:Y:S01]  /*39da0*/  IMAD R18, R93, 0x2, R17 ;  /* 0x000000025d127824 */ /* 0x000fe200078e0211 */
[----:B------:R-:W-:-:S03]  /*39db0*/  LEA R8, P2, R16, R2, 0x1 ;  /* 0x0000000210087211 */ /* 0x000fc600078408ff */
[----:B------:R-:W-:Y:S01]  /*39dc0*/  IMAD R0, R93, 0x2, R18 ;  /* 0x000000025d007824 */ /* 0x000fe200078e0212 */
[----:B------:R-:W-:-:S03]  /*39dd0*/  LEA R12, P3, R17, R2, 0x1 ;  /* 0x00000002110c7211 */ /* 0x000fc600078608ff */
[C---:B------:R-:W-:Y:S01]  /*39de0*/  IMAD R20, R93.reuse, 0x2, R0 ;  /* 0x000000025d147824 */ /* 0x040fe200078e0200 */
[-C--:B-1----:R-:W-:Y:S02]  /*39df0*/  LEA.HI.X.SX32 R9, R16, R3.reuse, 0x1, P2 ;  /* 0x0000000310097211 */ /* 0x082fe400010f0eff */
[-C--:B------:R-:W-:Y:S01]  /*39e00*/  LEA R14, P6, R18, R2.reuse, 0x1 ;  /* 0x00000002120e7211 */ /* 0x080fe200078c08ff */
[----:B------:R-:W-:Y:S01]  /*39e10*/  IMAD R4, R93, 0x2, R20 ;  /* 0x000000025d047824 */ /* 0x000fe200078e0214 */
[----:B------:R-:W-:Y:S02]  /*39e20*/  LEA R16, P2, R0, R2, 0x1 ;  /* 0x0000000200107211 */ /* 0x000fe400078408ff */
[-C--:B------:R-:W-:Y:S02]  /*39e30*/  LEA.HI.X.SX32 R13, R17, R3.reuse, 0x1, P3 ;  /* 0x00000003110d7211 */ /* 0x080fe400018f0eff */
[----:B------:R-:W-:Y:S02]  /*39e40*/  LEA.HI.X.SX32 R15, R18, R3, 0x1, P6 ;  /* 0x00000003120f7211 */ /* 0x000fe400030f0eff */
[----:B---3--:R-:W-:-:S02]  /*39e50*/  ISETP.LT.AND P3, PT, R23, UR4, !P0 ;  /* 0x0000000417007c0c */ /* 0x008fc4000c761270 */
[-C--:B------:R-:W-:Y:S02]  /*39e60*/  LEA.HI.X.SX32 R17, R0, R3.reuse, 0x1, P2 ;  /* 0x0000000300117211 */ /* 0x080fe400010f0eff */
[-C--:B------:R-:W-:Y:S02]  /*39e70*/  LEA R18, P6, R4, R2.reuse, 0x1 ;  /* 0x0000000204127211 */ /* 0x080fe400078c08ff */
[----:B--2---:R-:W-:Y:S02]  /*39e80*/  ISETP.LT.AND P2, PT, R22, UR5, !P0 ;  /* 0x0000000516007c0c */ /* 0x004fe4000c741270 */
[----:B0-----:R-:W-:Y:S02]  /*39e90*/  ISETP.LT.AND P0, PT, R21, UR6, !P0 ;  /* 0x0000000615007c0c */ /* 0x001fe4000c701270 */
[----:B------:R-:W-:Y:S02]  /*39ea0*/  LEA.HI.X.SX32 R19, R4, R3, 0x1, P6 ;  /* 0x0000000304137211 */ /* 0x000fe400030f0eff */
[----:B------:R-:W-:-:S02]  /*39eb0*/  LEA R2, P6, R20, R2, 0x1 ;  /* 0x0000000214027211 */ /* 0x000fc400078c08ff */
[----:B------:R-:W-:Y:S01]  /*39ec0*/  PRMT R0, R5, 0x7632, R0 ;  /* 0x0000763205007816 */ /* 0x000fe20000000000 */
[----:B------:R0:W-:Y:S01]  /*39ed0*/  @P5 STG.E.U16 desc[UR24][R8.64], R5 ;  /* 0x0000000508005986 */ /* 0x0001e2000c101518 */
[----:B------:R-:W-:Y:S02]  /*39ee0*/  PRMT R4, R6, 0x7632, R4 ;  /* 0x0000763206047816 */ /* 0x000fe40000000004 */
[----:B------:R-:W-:Y:S01]  /*39ef0*/  LEA.HI.X.SX32 R3, R20, R3, 0x1, P6 ;  /* 0x0000000314037211 */ /* 0x000fe200030f0eff */
[----:B------:R1:W-:Y:S04]  /*39f00*/  @P4 STG.E.U16 desc[UR24][R12.64], R0 ;  /* 0x000000000c004986 */ /* 0x0003e8000c101518 */
[----:B------:R1:W-:Y:S01]  /*39f10*/  @P3 STG.E.U16 desc[UR24][R14.64], R6 ;  /* 0x000000060e003986 */ /* 0x0003e2000c101518 */
[----:B0-----:R-:W-:-:S03]  /*39f20*/  PRMT R9, R7, 0x7632, R9 ;  /* 0x0000763207097816 */ /* 0x001fc60000000009 */
[----:B------:R1:W-:Y:S04]  /*39f30*/  @P2 STG.E.U16 desc[UR24][R16.64], R4 ;  /* 0x0000000410002986 */ /* 0x0003e8000c101518 */
[----:B------:R1:W-:Y:S04]  /*39f40*/  @P0 STG.E.U16 desc[UR24][R2.64], R7 ;  /* 0x0000000702000986 */ /* 0x0003e8000c101518 */
[----:B------:R1:W-:Y:S01]  /*39f50*/  @P1 STG.E.U16 desc[UR24][R18.64], R9 ;  /* 0x0000000912001986 */ /* 0x0003e2000c101518 */
[----:B------:R-:W-:Y:S06]  /*39f60*/  BAR.SYNC.DEFER_BLOCKING 0x0 ;  /* 0x0000000000007b1d */ /* 0x000fec0000010000 */
[----:B------:R-:W-:Y:S05]  /*39f70*/  BRA.U UP0, `(.L_x_13) ;  /* 0x0000000100a07547 */ /* 0x000fea000b800000 */
[----:B------:R-:W0:Y:S01]  /*39f80*/  S2UR UR5, SR_CgaCtaId ;  /* 0x00000000000579c3 */ /* 0x000e220000008800 */
[----:B------:R-:W-:Y:S01]  /*39f90*/  NOP ;  /* 0x0000000000007918 */ /* 0x000fe20000000000 */
[----:B------:R-:W-:Y:S01]  /*39fa0*/  UMOV UR4, 0x50 ;  /* 0x0000005000047882 */ /* 0x000fe20000000000 */
[----:B-1----:R-:W-:Y:S02]  /*39fb0*/  IMAD.U32 R0, RZ, RZ, UR9 ;  /* 0x00000009ff007e24 */ /* 0x002fe4000f8e00ff */
[----:B------:R-:W-:Y:S02]  /*39fc0*/  IMAD.MOV.U32 R3, RZ, RZ, 0xff ;  /* 0x000000ffff037424 */ /* 0x000fe400078e00ff */
[----:B------:R-:W-:Y:S01]  /*39fd0*/  IMAD.MOV.U32 R7, RZ, RZ, 0x1 ;  /* 0x00000001ff077424 */ /* 0x000fe200078e00ff */
[----:B------:R-:W-:-:S04]  /*39fe0*/  LOP3.LUT R0, R0, 0xffff, RZ, 0xc0, !PT ;  /* 0x0000ffff00007812 */ /* 0x000fc800078ec0ff */
[----:B------:R-:W-:-:S05]  /*39ff0*/  SHF.R.U32.HI R0, RZ, 0x5, R0 ;  /* 0x00000005ff007819 */ /* 0x000fca0000011600 */
[----:B------:R-:W-:Y:S01]  /*3a000*/  VIADD R2, R0, 0x10 ;  /* 0x0000001000027836 */ /* 0x000fe20000000000 */
[----:B------:R-:W-:Y:S01]  /*3a010*/  SHF.L.U32 R0, R3, R0, RZ ;  /* 0x0000000003007219 */ /* 0x000fe200000006ff */
[----:B0-----:R-:W-:-:S03]  /*3a020*/  ULEA UR6, UR5, UR4, 0x18 ;  /* 0x0000000405067291 */ /* 0x001fc6000f8ec0ff */
[----:B------:R-:W-:-:S04]  /*3a030*/  SHF.L.U32 R3, R7, R2, RZ ;  /* 0x0000000207037219 */ /* 0x000fc800000006ff */
[----:B------:R-:W-:Y:S02]  /*3a040*/  LOP3.LUT R0, R3, R0, RZ, 0xfc, !PT ;  /* 0x0000000003007212 */ /* 0x000fe400078efcff */
[----:B------:R-:W0:Y:S02]  /*3a050*/  LDS R5, [UR6] ;  /* 0x00000006ff057984 */ /* 0x000e240008000800 */
[C---:B------:R-:W-:Y:S02]  /*3a060*/  LOP3.LUT R2, R0.reuse, 0xffff, RZ, 0xc0, !PT ;  /* 0x0000ffff00027812 */ /* 0x040fe400078ec0ff */
[----:B0-----:R-:W-:-:S04]  /*3a070*/  LOP3.LUT R3, R0, 0xffff, R5, 0x80, !PT ;  /* 0x0000ffff00037812 */ /* 0x001fc800078e8005 */
[----:B------:R-:W-:-:S13]  /*3a080*/  ISETP.NE.AND P0, PT, R3, R2, PT ;  /* 0x000000020300720c */ /* 0x000fda0003f05270 */
[----:B------:R-:W-:Y:S05]  /*3a090*/  @P0 BRA `(.L_x_14) ;  /* 0x0000000000500947 */ /* 0x000fea0003800000 */
[----:B------:R-:W-:Y:S02]  /*3a0a0*/  SHF.R.U32.HI R5, RZ, 0x10, R5 ;  /* 0x00000010ff057819 */ /* 0x000fe40000011605 */
[----:B------:R-:W-:-:S04]  /*3a0b0*/  SHF.R.U32.HI R2, RZ, 0x10, R0 ;  /* 0x00000010ff027819 */ /* 0x000fc80000011600 */
[----:B------:R-:W-:-:S04]  /*3a0c0*/  LOP3.LUT R5, R5, R2, RZ, 0xc0, !PT ;  /* 0x0000000205057212 */ /* 0x000fc800078ec0ff */
[----:B------:R-:W-:-:S13]  /*3a0d0*/  ISETP.NE.AND P0, PT, R5, R2, PT ;  /* 0x000000020500720c */ /* 0x000fda0003f05270 */
[----:B------:R-:W-:Y:S05]  /*3a0e0*/  @P0 BRA `(.L_x_15) ;  /* 0x0000000000300947 */ /* 0x000fea0003800000 */
[----:B------:R-:W-:Y:S01]  /*3a0f0*/  R2UR UR4, R0 ;  /* 0x00000000000472ca */ /* 0x000fe200000e0000 */
[----:B------:R-:W-:Y:S01]  /*3a100*/  VOTEU.ANY UR5, UPT, PT ;  /* 0x0000000000057886 */ /* 0x000fe200038e0100 */
[----:B------:R-:W0:Y:S01]  /*3a110*/  S2R R0, SR_LANEID ;  /* 0x0000000000007919 */ /* 0x000e220000000000 */
[----:B------:R-:W-:-:S10]  /*3a120*/  UFLO.U32 UR5, UR5 ;  /* 0x00000005000572bd */ /* 0x000fd400080e0000 */
[----:B------:R-:W-:-:S06]  /*3a130*/  ULOP3.LUT UR4, URZ, UR4, URZ, 0x33, !UPT ;  /* 0x00000004ff047292 */ /* 0x000fcc000f8e33ff */
[----:B------:R-:W-:-:S04]  /*3a140*/  IMAD.U32 R2, RZ, RZ, UR4 ;  /* 0x00000004ff027e24 */ /* 0x000fc8000f8e00ff */
[----:B------:R-:W1:Y:S02]  /*3a150*/  REDUX UR7, R2 ;  /* 0x00000000020773c4 */ /* 0x000e640000000000 */
[----:B------:R2:W-:Y:S01]  /*3a160*/  UTCATOMSWS.AND URZ, UR4 ;  /* 0x0000000400ff79e3 */ /* 0x0005e20008000000 */
[----:B0-----:R-:W-:Y:S01]  /*3a170*/  ISETP.EQ.U32.AND P0, PT, R0, UR5, PT ;  /* 0x0000000500007c0c */ /* 0x001fe2000bf02070 */
[----:B-1----:R-:W-:-:S12]  /*3a180*/  IMAD.U32 R0, RZ, RZ, UR7 ;  /* 0x00000007ff007e24 */ /* 0x002fd8000f8e00ff */
[----:B------:R2:W-:Y:S01]  /*3a190*/  @P0 ATOMS.AND RZ, [UR6], R0 ;  /* 0x00000000ffff098c */ /* 0x0005e2000a800006 */
[----:B------:R-:W-:Y:S05]  /*3a1a0*/  BRA `(.L_x_13) ;  /* 0x0000000000147947 */ /* 0x000fea0003800000 */
.L_x_15:
[----:B------:R-:W-:-:S07]  /*3a1b0*/  MOV R2, 0x3a1d0 ;  /* 0x0003a1d000027802 */ /* 0x000fce0000000f00 */
[----:B------:R-:W-:Y:S05]  /*3a1c0*/  CALL.REL.NOINC `($__internal_0_$__cuda_sm10x_tcgen05_guardrail_trap_col_being_dealloced_not_returned_by_alloc) ;  /* 0x00000000002c7944 */ /* 0x000fea0003c00000 */
[----:B------:R-:W-:Y:S05]  /*3a1d0*/  BRA `(.L_x_13) ;  /* 0x0000000000087947 */ /* 0x000fea0003800000 */
.L_x_14:
[----:B------:R-:W-:-:S07]  /*3a1e0*/  MOV R2, 0x3a200 ;  /* 0x0003a20000027802 */ /* 0x000fce0000000f00 */
[----:B------:R-:W-:Y:S05]  /*3a1f0*/  CALL.REL.NOINC `($__internal_2_$__cuda_sm10x_tcgen05_guardrail_trap_unallocated_columns_being_dealloced) ;  /* 0x0000000000387944 */ /* 0x000fea0003c00000 */
.L_x_13:
[----:B------:R-:W-:Y:S01]  /*3a200*/  NOP ;  /* 0x0000000000007918 */ /* 0x000fe20000000000 */
[----:B--2---:R-:W-:Y:S05]  /*3a210*/  EXIT ;  /* 0x000000000000794d */ /* 0x004fea0003800000 */
.L_x_8:
[----:B------:R-:W0:Y:S02]  /*3a220*/  SYNCS.PHASECHK.TRANS64.TRYWAIT P2, [UR14], R3 ;  /* 0x00000003ff0075a7 */ /* 0x000e24000804110e */
[----:B0-----:R-:W-:Y:S05]  /*3a230*/  @!P2 BRA `(.L_x_8) ;  /* 0xfffffffc00f8a947 */ /* 0x001fea000383ffff */
[----:B------:R-:W-:Y:S05]  /*3a240*/  BRA `(.L_x_16) ;  /* 0xfffffebc006c7947 */ /* 0x000fea000383ffff */
.L_x_12:
[----:B------:R-:W2:Y:S02]  /*3a250*/  SYNCS.PHASECHK.TRANS64.TRYWAIT P0, [UR14], R2 ;  /* 0x00000002ff0075a7 */ /* 0x000ea4000800110e */
[----:B--2---:R-:W-:Y:S05]  /*3a260*/  @!P0 BRA `(.L_x_12) ;  /* 0xfffffffc00f88947 */ /* 0x004fea000383ffff */
[----:B------:R-:W-:Y:S05]  /*3a270*/  BRA `(.L_x_11) ;  /* 0xffffff5400647947 */ /* 0x000fea000383ffff */
        .weak           $__internal_0_$__cuda_sm10x_tcgen05_guardrail_trap_col_being_dealloced_not_returned_by_alloc
        .type           $__internal_0_$__cuda_sm10x_tcgen05_guardrail_trap_col_being_dealloced_not_returned_by_alloc,@function
        .size           $__internal_0_$__cuda_sm10x_tcgen05_guardrail_trap_col_being_dealloced_not_returned_by_alloc,($__internal_1_$__cuda_sm10x_tcgen05_guardrail_trap_phase_invalid_during_alloc - $__internal_0_$__cuda_sm10x_tcgen05_guardrail_trap_col_being_dealloced_not_returned_by_alloc)
$__internal_0_$__cuda_sm10x_tcgen05_guardrail_trap_col_being_dealloced_not_returned_by_alloc:
[----:B------:R-:W-:Y:S05]  /*3a280*/  BPT.TRAP 0x1 ;  /* 0x000000040000795c */ /* 0x000fea0000300000 */
[----:B------:R-:W-:-:S04]  /*3a290*/  IMAD.MOV.U32 R3, RZ, RZ, 0x0 ;  /* 0x00000000ff037424 */ /* 0x000fc800078e00ff */
[----:B------:R-:W-:Y:S05]  /*3a2a0*/  RET.REL.NODEC R2 `(matmul_kernel) ;  /* 0xfffffc5c02547950 */ /* 0x000fea0003c3ffff */
        .weak           $__internal_1_$__cuda_sm10x_tcgen05_guardrail_trap_phase_invalid_during_alloc
        .type           $__internal_1_$__cuda_sm10x_tcgen05_guardrail_trap_phase_invalid_during_alloc,@function
        .size           $__internal_1_$__cuda_sm10x_tcgen05_guardrail_trap_phase_invalid_during_alloc,($__internal_2_$__cuda_sm10x_tcgen05_guardrail_trap_unallocated_columns_being_dealloced - $__internal_1_$__cuda_sm10x_tcgen05_guardrail_trap_phase_invalid_during_alloc)
$__internal_1_$__cuda_sm10x_tcgen05_guardrail_trap_phase_invalid_during_alloc:
[----:B------:R-:W-:Y:S05]  /*3a2b0*/  BPT.TRAP 0x1 ;  /* 0x000000040000795c */ /* 0x000fea0000300000 */
[----:B------:R-:W-:-:S04]  /*3a2c0*/  IMAD.MOV.U32 R3, RZ, RZ, 0x0 ;  /* 0x00000000ff037424 */ /* 0x000fc800078e00ff */
[----:B------:R-:W-:Y:S05]  /*3a2d0*/  RET.REL.NODEC R2 `(matmul_kernel) ;  /* 0xfffffc5c02487950 */ /* 0x000fea0003c3ffff */
        .weak           $__internal_2_$__cuda_sm10x_tcgen05_guardrail_trap_unallocated_columns_being_dealloced
        .type           $__internal_2_$__cuda_sm10x_tcgen05_guardrail_trap_unallocated_columns_being_dealloced,@function
        .size           $__internal_2_$__cuda_sm10x_tcgen05_guardrail_trap_unallocated_columns_being_dealloced,(.L_x_20 - $__internal_2_$__cuda_sm10x_tcgen05_guardrail_trap_unallocated_columns_being_dealloced)
$__internal_2_$__cuda_sm10x_tcgen05_guardrail_trap_unallocated_columns_being_dealloced:
[----:B------:R-:W-:Y:S05]  /*3a2e0*/  BPT.TRAP 0x1 ;  /* 0x000000040000795c */ /* 0x000fea0000300000 */
[----:B------:R-:W-:-:S04]  /*3a2f0*/  IMAD.MOV.U32 R3, RZ, RZ, 0x0 ;  /* 0x00000000ff037424 */ /* 0x000fc800078e00ff */
[----:B------:R-:W-:Y:S05]  /*3a300*/  RET.REL.NODEC R2 `(matmul_kernel) ;  /* 0xfffffc5c023c7950 */ /* 0x000fea0003c3ffff */
.L_x_17:
[----:B------:R-:W-:-:S00]  /*3a310*/  BRA `(.L_x_17) ;  /* 0xfffffffc00fc7947 */ /* 0x000fc0000383ffff */
[----:B------:R-:W-:-:S00]  /*3a320*/  NOP ;  /* 0x0000000000007918 */ /* 0x000fc00000000000 */
        /* <DEDUP_REMOVED lines=13> */
.L_x_20:


//--------------------- .nv.shared.matmul_kernel  --------------------------
	.section	.nv.shared.matmul_kernel,"aw",@nobits
	.sectionflags	@""
	.align	16
	.zero		1024


//--------------------- .nv.shared.reserved.0     --------------------------
	.section	.nv.shared.reserved.0,"aw",@nobits
	.align	8
	.weak		__nv_reservedSMEM_offset_0_alias
	.size		__nv_reservedSMEM_offset_0_alias, 0, 64
	.other		__nv_reservedSMEM_offset_0_alias,@"STO_CUDA_RESERVED_SHARED STV_DEFAULT"
__nv_reservedSMEM_offset_0_alias:
	.zero		0
.nv.shared.reserved.0:
	.zero		64
	.weak		__nv_reservedSMEM_allocation_phase
	.type		__nv_reservedSMEM_allocation_phase,@object
	.size		__nv_reservedSMEM_allocation_phase,(.L_0 - __nv_reservedSMEM_allocation_phase)
__nv_reservedSMEM_allocation_phase:
	.zero		1
.L_0:
	.zero		7
	.weak		__nv_reservedSMEM_devtool_atexit_pc
	.type		__nv_reservedSMEM_devtool_atexit_pc,@object
	.size		__nv_reservedSMEM_devtool_atexit_pc,(__nv_reservedSMEM_allocation_mask - __nv_reservedSMEM_devtool_atexit_pc)
__nv_reservedSMEM_devtool_atexit_pc:
	.zero		8
	.weak		__nv_reservedSMEM_allocation_mask
	.type		__nv_reservedSMEM_allocation_mask,@object
	.size		__nv_reservedSMEM_allocation_mask,(.L_2 - __nv_reservedSMEM_allocation_mask)
__nv_reservedSMEM_allocation_mask:
	.zero		4
.L_2:


//--------------------- .nv.constant0.matmul_kernel --------------------------
	.section	.nv.constant0.matmul_kernel,"a",@progbits
	.sectionflags	@""
	.align	4
.nv.constant0.matmul_kernel:
	.zero		976


//--------------------- SYMBOLS --------------------------

	.type		.nv.reservedSmem.offset0,@object
	.size		.nv.reservedSmem.offset0,0x4
	.type		.nv.reservedSmem.cap,@object
	.size		.nv.reservedSmem.cap,0x4
